	.target	sm_90

	.elftype	@"ET_EXEC"


//--------------------- .note.nv.tkinfo           --------------------------
	.section	.note.nv.tkinfo,"",@"SHT_NOTE"
	.sectionflags	@"SHF_NOTE_NV_TKINFO"
	.tkinfo
        /*0018*/ 	.word	0x00000002
        /*0030*/ 	.string	""
        /*0030*/ 	.string	"ptxas"
        /*0030*/ 	.string	"Cuda compilation tools, release 13.0, V13.0.88"
        /*0030*/ 	.string	"Build cuda_13.0.r13.0/compiler.36424714_0"
        /*0030*/ 	.string	"-arch sm_90 -m 64 "



//--------------------- .note.nv.cuinfo           --------------------------
	.section	.note.nv.cuinfo,"",@"SHT_NOTE"
	.sectionflags	@"SHF_NOTE_NV_CUINFO"
        /*0018*/ 	.short	0x0002
        /*001a*/ 	.short	0x005a
        /*001c*/ 	.short	0x0082
	.zero		2


//--------------------- .nv.info                  --------------------------
	.section	.nv.info,"",@"SHT_CUDA_INFO"
	.align	4


	//----- nvinfo : EIATTR_REGCOUNT
	.align		4
        /*0000*/ 	.byte	0x04, 0x2f
        /*0002*/ 	.short	(.L_38 - .L_37)
	.align		4
.L_37:
        /*0004*/ 	.word	index@(_ZN2at6native60_GLOBAL__N__fdc43544_27_DistributionRandomKernel_cu_f88cee4443distribution_elementwise_grid_stride_kernelImLi2EZZZNS0_9templates4cuda21random_from_to_kernelIPNS_17CUDAGeneratorImplEEEvRNS_18TensorIteratorBaseEmlT_ENKUlvE_clEvENKUlvE_clEvEUlP24curandStatePhilox4_32_10E_ZNS1_27distribution_nullary_kernelIhm10ulonglong2S7_SF_ZZZS5_IS7_EvS9_mlSA_ENKSB_clEvENKSC_clEvEUlmE_EEvS9_T2_RKT3_T4_EUlimE_EEvlNS_15PhiloxCudaStateET1_SJ_)
        /*0008*/ 	.word	0x00000038


	//----- nvinfo : EIATTR_FRAME_SIZE
	.align		4
.L_38:
        /*000c*/ 	.byte	0x04, 0x11
        /*000e*/ 	.short	(.L_40 - .L_39)
	.align		4
.L_39:
        /*0010*/ 	.word	index@($__internal_159_$__cuda_sm20_rem_u64)
        /*0014*/ 	.word	0x00000000


	//----- nvinfo : EIATTR_FRAME_SIZE
	.align		4
.L_40:
        /*0018*/ 	.byte	0x04, 0x11
        /*001a*/ 	.short	(.L_42 - .L_41)
	.align		4
.L_41:
        /*001c*/ 	.word	index@($__internal_158_$__cuda_sm20_div_s64)
        /*0020*/ 	.word	0x00000000


	//----- nvinfo : EIATTR_FRAME_SIZE
	.align		4
.L_42:
        /*0024*/ 	.byte	0x04, 0x11
        /*0026*/ 	.short	(.L_44 - .L_43)
	.align		4
.L_43:
        /*0028*/ 	.word	index@(_ZN2at6native60_GLOBAL__N__fdc43544_27_DistributionRandomKernel_cu_f88cee4443distribution_elementwise_grid_stride_kernelImLi2EZZZNS0_9templates4cuda21random_from_to_kernelIPNS_17CUDAGeneratorImplEEEvRNS_18TensorIteratorBaseEmlT_ENKUlvE_clEvENKUlvE_clEvEUlP24curandStatePhilox4_32_10E_ZNS1_27distribution_nullary_kernelIhm10ulonglong2S7_SF_ZZZS5_IS7_EvS9_mlSA_ENKSB_clEvENKSC_clEvEUlmE_EEvS9_T2_RKT3_T4_EUlimE_EEvlNS_15PhiloxCudaStateET1_SJ_)
        /*002c*/ 	.word	0x00000000


	//----- nvinfo : EIATTR_REGCOUNT
	.align		4
.L_44:
        /*0030*/ 	.byte	0x04, 0x2f
        /*0032*/ 	.short	(.L_46 - .L_45)
	.align		4
.L_45:
        /*0034*/ 	.word	index@(_ZN2at6native60_GLOBAL__N__fdc43544_27_DistributionRandomKernel_cu_f88cee4443distribution_elementwise_grid_stride_kernelImLi2EZZZNS0_9templates4cuda21random_from_to_kernelIPNS_17CUDAGeneratorImplEEEvRNS_18TensorIteratorBaseEmlT_ENKUlvE_clEvENKUlvE_clEvEUlP24curandStatePhilox4_32_10E_ZNS1_27distribution_nullary_kernelIhm10ulonglong2S7_SF_ZZZS5_IS7_EvS9_mlSA_ENKSB_clEvENKSC_clEvEUlmE_EEvS9_T2_RKT3_T4_EUlimE0_EEvlNS_15PhiloxCudaStateET1_SJ_)
        /*0038*/ 	.word	0x00000030


	//----- nvinfo : EIATTR_FRAME_SIZE
	.align		4
.L_46:
        /*003c*/ 	.byte	0x04, 0x11
        /*003e*/ 	.short	(.L_48 - .L_47)
	.align		4
.L_47:
        /*0040*/ 	.word	index@($__internal_157_$__cuda_sm20_rem_u64)
        /*0044*/ 	.word	0x00000000


	//----- nvinfo : EIATTR_FRAME_SIZE
	.align		4
.L_48:
        /*0048*/ 	.byte	0x04, 0x11
        /*004a*/ 	.short	(.L_50 - .L_49)
	.align		4
.L_49:
        /*004c*/ 	.word	index@($__internal_156_$__cuda_sm20_div_s64)
        /*0050*/ 	.word	0x00000000


	//----- nvinfo : EIATTR_FRAME_SIZE
	.align		4
.L_50:
        /*0054*/ 	.byte	0x04, 0x11
        /*0056*/ 	.short	(.L_52 - .L_51)
	.align		4
.L_51:
        /*0058*/ 	.word	index@(_ZN2at6native60_GLOBAL__N__fdc43544_27_DistributionRandomKernel_cu_f88cee4443distribution_elementwise_grid_stride_kernelImLi2EZZZNS0_9templates4cuda21random_from_to_kernelIPNS_17CUDAGeneratorImplEEEvRNS_18TensorIteratorBaseEmlT_ENKUlvE_clEvENKUlvE_clEvEUlP24curandStatePhilox4_32_10E_ZNS1_27distribution_nullary_kernelIhm10ulonglong2S7_SF_ZZZS5_IS7_EvS9_mlSA_ENKSB_clEvENKSC_clEvEUlmE_EEvS9_T2_RKT3_T4_EUlimE0_EEvlNS_15PhiloxCudaStateET1_SJ_)
        /*005c*/ 	.word	0x00000000


	//----- nvinfo : EIATTR_REGCOUNT
	.align		4
.L_52:
        /*0060*/ 	.byte	0x04, 0x2f
        /*0062*/ 	.short	(.L_54 - .L_53)
	.align		4
.L_53:
        /*0064*/ 	.word	index@(_ZN2at6native60_GLOBAL__N__fdc43544_27_DistributionRandomKernel_cu_f88cee4443distribution_elementwise_grid_stride_kernelIjLi4EZZZNS0_9templates4cuda21random_from_to_kernelIPNS_17CUDAGeneratorImplEEEvRNS_18TensorIteratorBaseEmlT_ENKUlvE_clEvENKUlvE_clEvEUlP24curandStatePhilox4_32_10E0_ZNS1_27distribution_nullary_kernelIhj5uint4S7_SF_ZZZS5_IS7_EvS9_mlSA_ENKSB_clEvENKSC_clEvEUljE_EEvS9_T2_RKT3_T4_EUlijE_EEvlNS_15PhiloxCudaStateET1_SJ_)
        /*0068*/ 	.word	0x00000038


	//----- nvinfo : EIATTR_FRAME_SIZE
	.align		4
.L_54:
        /*006c*/ 	.byte	0x04, 0x11
        /*006e*/ 	.short	(.L_56 - .L_55)
	.align		4
.L_55:
        /*0070*/ 	.word	index@($__internal_155_$__cuda_sm20_rem_u64)
        /*0074*/ 	.word	0x00000000


	//----- nvinfo : EIATTR_FRAME_SIZE
	.align		4
.L_56:
        /*0078*/ 	.byte	0x04, 0x11
        /*007a*/ 	.short	(.L_58 - .L_57)
	.align		4
.L_57:
        /*007c*/ 	.word	index@($__internal_154_$__cuda_sm20_div_s64)
        /*0080*/ 	.word	0x00000000


	//----- nvinfo : EIATTR_FRAME_SIZE
	.align		4
.L_58:
        /*0084*/ 	.byte	0x04, 0x11
        /*0086*/ 	.short	(.L_60 - .L_59)
	.align		4
.L_59:
        /*0088*/ 	.word	index@(_ZN2at6native60_GLOBAL__N__fdc43544_27_DistributionRandomKernel_cu_f88cee4443distribution_elementwise_grid_stride_kernelIjLi4EZZZNS0_9templates4cuda21random_from_to_kernelIPNS_17CUDAGeneratorImplEEEvRNS_18TensorIteratorBaseEmlT_ENKUlvE_clEvENKUlvE_clEvEUlP24curandStatePhilox4_32_10E0_ZNS1_27distribution_nullary_kernelIhj5uint4S7_SF_ZZZS5_IS7_EvS9_mlSA_ENKSB_clEvENKSC_clEvEUljE_EEvS9_T2_RKT3_T4_EUlijE_EEvlNS_15PhiloxCudaStateET1_SJ_)
        /*008c*/ 	.word	0x00000000


	//----- nvinfo : EIATTR_REGCOUNT
	.align		4
.L_60:
        /*0090*/ 	.byte	0x04, 0x2f
        /*0092*/ 	.short	(.L_62 - .L_61)
	.align		4
.L_61:
        /*0094*/ 	.word	index@(_ZN2at6native60_GLOBAL__N__fdc43544_27_DistributionRandomKernel_cu_f88cee4443distribution_elementwise_grid_stride_kernelIjLi4EZZZNS0_9templates4cuda21random_from_to_kernelIPNS_17CUDAGeneratorImplEEEvRNS_18TensorIteratorBaseEmlT_ENKUlvE_clEvENKUlvE_clEvEUlP24curandStatePhilox4_32_10E0_ZNS1_27distribution_nullary_kernelIhj5uint4S7_SF_ZZZS5_IS7_EvS9_mlSA_ENKSB_clEvENKSC_clEvEUljE_EEvS9_T2_RKT3_T4_EUlijE0_EEvlNS_15PhiloxCudaStateET1_SJ_)
        /*0098*/ 	.word	0x00000032


	//----- nvinfo : EIATTR_FRAME_SIZE
	.align		4
.L_62:
        /*009c*/ 	.byte	0x04, 0x11
        /*009e*/ 	.short	(.L_64 - .L_63)
	.align		4
.L_63:
        /*00a0*/ 	.word	index@($__internal_153_$__cuda_sm20_rem_u64)
        /*00a4*/ 	.word	0x00000000


	//----- nvinfo : EIATTR_FRAME_SIZE
	.align		4
.L_64:
        /*00a8*/ 	.byte	0x04, 0x11
        /*00aa*/ 	.short	(.L_66 - .L_65)
	.align		4
.L_65:
        /*00ac*/ 	.word	index@($__internal_152_$__cuda_sm20_div_s64)
        /*00b0*/ 	.word	0x00000000


	//----- nvinfo : EIATTR_FRAME_SIZE
	.align		4
.L_66:
        /*00b4*/ 	.byte	0x04, 0x11
        /*00b6*/ 	.short	(.L_68 - .L_67)
	.align		4
.L_67:
        /*00b8*/ 	.word	index@(_ZN2at6native60_GLOBAL__N__fdc43544_27_DistributionRandomKernel_cu_f88cee4443distribution_elementwise_grid_stride_kernelIjLi4EZZZNS0_9templates4cuda21random_from_to_kernelIPNS_17CUDAGeneratorImplEEEvRNS_18TensorIteratorBaseEmlT_ENKUlvE_clEvENKUlvE_clEvEUlP24curandStatePhilox4_32_10E0_ZNS1_27distribution_nullary_kernelIhj5uint4S7_SF_ZZZS5_IS7_EvS9_mlSA_ENKSB_clEvENKSC_clEvEUljE_EEvS9_T2_RKT3_T4_EUlijE0_EEvlNS_15PhiloxCudaStateET1_SJ_)
        /*00bc*/ 	.word	0x00000000


	//----- nvinfo : EIATTR_REGCOUNT
	.align		4
.L_68:
        /*00c0*/ 	.byte	0x04, 0x2f
        /*00c2*/ 	.short	(.L_70 - .L_69)
	.align		4
.L_69:
        /*00c4*/ 	.word	index@(_ZN2at6native60_GLOBAL__N__fdc43544_27_DistributionRandomKernel_cu_f88cee4443distribution_elementwise_grid_stride_kernelImLi2EZZZNS0_9templates4cuda21random_from_to_kernelIPNS_17CUDAGeneratorImplEEEvRNS_18TensorIteratorBaseEmlT_ENKUlvE_clEvENKUlvE0_clEvEUlP24curandStatePhilox4_32_10E_ZNS1_27distribution_nullary_kernelIam10ulonglong2S7_SF_ZZZS5_IS7_EvS9_mlSA_ENKSB_clEvENKSC_clEvEUlmE_EEvS9_T2_RKT3_T4_EUlimE_EEvlNS_15PhiloxCudaStateET1_SJ_)
        /*00c8*/ 	.word	0x00000038


	//----- nvinfo : EIATTR_FRAME_SIZE
	.align		4
.L_70:
        /*00cc*/ 	.byte	0x04, 0x11
        /*00ce*/ 	.short	(.L_72 - .L_71)
	.align		4
.L_71:
        /*00d0*/ 	.word	index@($__internal_151_$__cuda_sm20_rem_u64)
        /*00d4*/ 	.word	0x00000000


	//----- nvinfo : EIATTR_FRAME_SIZE
	.align		4
.L_72:
        /*00d8*/ 	.byte	0x04, 0x11
        /*00da*/ 	.short	(.L_74 - .L_73)
	.align		4
.L_73:
        /*00dc*/ 	.word	index@($__internal_150_$__cuda_sm20_div_s64)
        /*00e0*/ 	.word	0x00000000


	//----- nvinfo : EIATTR_FRAME_SIZE
	.align		4
.L_74:
        /*00e4*/ 	.byte	0x04, 0x11
        /*00e6*/ 	.short	(.L_76 - .L_75)
	.align		4
.L_75:
        /*00e8*/ 	.word	index@(_ZN2at6native60_GLOBAL__N__fdc43544_27_DistributionRandomKernel_cu_f88cee4443distribution_elementwise_grid_stride_kernelImLi2EZZZNS0_9templates4cuda21random_from_to_kernelIPNS_17CUDAGeneratorImplEEEvRNS_18TensorIteratorBaseEmlT_ENKUlvE_clEvENKUlvE0_clEvEUlP24curandStatePhilox4_32_10E_ZNS1_27distribution_nullary_kernelIam10ulonglong2S7_SF_ZZZS5_IS7_EvS9_mlSA_ENKSB_clEvENKSC_clEvEUlmE_EEvS9_T2_RKT3_T4_EUlimE_EEvlNS_15PhiloxCudaStateET1_SJ_)
        /*00ec*/ 	.word	0x00000000


	//----- nvinfo : EIATTR_REGCOUNT
	.align		4
.L_76:
        /*00f0*/ 	.byte	0x04, 0x2f
        /*00f2*/ 	.short	(.L_78 - .L_77)
	.align		4
.L_77:
        /*00f4*/ 	.word	index@(_ZN2at6native60_GLOBAL__N__fdc43544_27_DistributionRandomKernel_cu_f88cee4443distribution_elementwise_grid_stride_kernelImLi2EZZZNS0_9templates4cuda21random_from_to_kernelIPNS_17CUDAGeneratorImplEEEvRNS_18TensorIteratorBaseEmlT_ENKUlvE_clEvENKUlvE0_clEvEUlP24curandStatePhilox4_32_10E_ZNS1_27distribution_nullary_kernelIam10ulonglong2S7_SF_ZZZS5_IS7_EvS9_mlSA_ENKSB_clEvENKSC_clEvEUlmE_EEvS9_T2_RKT3_T4_EUlimE0_EEvlNS_15PhiloxCudaStateET1_SJ_)
        /*00f8*/ 	.word	0x00000030


	//----- nvinfo : EIATTR_FRAME_SIZE
	.align		4
.L_78:
        /*00fc*/ 	.byte	0x04, 0x11
        /*00fe*/ 	.short	(.L_80 - .L_79)
	.align		4
.L_79:
        /*0100*/ 	.word	index@($__internal_149_$__cuda_sm20_rem_u64)
        /*0104*/ 	.word	0x00000000


	//----- nvinfo : EIATTR_FRAME_SIZE
	.align		4
.L_80:
        /*0108*/ 	.byte	0x04, 0x11
        /*010a*/ 	.short	(.L_82 - .L_81)
	.align		4
.L_81:
        /*010c*/ 	.word	index@($__internal_148_$__cuda_sm20_div_s64)
        /*0110*/ 	.word	0x00000000


	//----- nvinfo : EIATTR_FRAME_SIZE
	.align		4
.L_82:
        /*0114*/ 	.byte	0x04, 0x11
        /*0116*/ 	.short	(.L_84 - .L_83)
	.align		4
.L_83:
        /*0118*/ 	.word	index@(_ZN2at6native60_GLOBAL__N__fdc43544_27_DistributionRandomKernel_cu_f88cee4443distribution_elementwise_grid_stride_kernelImLi2EZZZNS0_9templates4cuda21random_from_to_kernelIPNS_17CUDAGeneratorImplEEEvRNS_18TensorIteratorBaseEmlT_ENKUlvE_clEvENKUlvE0_clEvEUlP24curandStatePhilox4_32_10E_ZNS1_27distribution_nullary_kernelIam10ulonglong2S7_SF_ZZZS5_IS7_EvS9_mlSA_ENKSB_clEvENKSC_clEvEUlmE_EEvS9_T2_RKT3_T4_EUlimE0_EEvlNS_15PhiloxCudaStateET1_SJ_)
        /*011c*/ 	.word	0x00000000


	//----- nvinfo : EIATTR_REGCOUNT
	.align		4
.L_84:
        /*0120*/ 	.byte	0x04, 0x2f
        /*0122*/ 	.short	(.L_86 - .L_85)
	.align		4
.L_85:
        /*0124*/ 	.word	index@(_ZN2at6native60_GLOBAL__N__fdc43544_27_DistributionRandomKernel_cu_f88cee4443distribution_elementwise_grid_stride_kernelIjLi4EZZZNS0_9templates4cuda21random_from_to_kernelIPNS_17CUDAGeneratorImplEEEvRNS_18TensorIteratorBaseEmlT_ENKUlvE_clEvENKUlvE0_clEvEUlP24curandStatePhilox4_32_10E0_ZNS1_27distribution_nullary_kernelIaj5uint4S7_SF_ZZZS5_IS7_EvS9_mlSA_ENKSB_clEvENKSC_clEvEUljE_EEvS9_T2_RKT3_T4_EUlijE_EEvlNS_15PhiloxCudaStateET1_SJ_)
        /*0128*/ 	.word	0x00000038


	//----- nvinfo : EIATTR_FRAME_SIZE
	.align		4
.L_86:
        /*012c*/ 	.byte	0x04, 0x11
        /*012e*/ 	.short	(.L_88 - .L_87)
	.align		4
.L_87:
        /*0130*/ 	.word	index@($__internal_147_$__cuda_sm20_rem_u64)
        /*0134*/ 	.word	0x00000000


	//----- nvinfo : EIATTR_FRAME_SIZE
	.align		4
.L_88:
        /*0138*/ 	.byte	0x04, 0x11
        /*013a*/ 	.short	(.L_90 - .L_89)
	.align		4
.L_89:
        /*013c*/ 	.word	index@($__internal_146_$__cuda_sm20_div_s64)
        /*0140*/ 	.word	0x00000000


	//----- nvinfo : EIATTR_FRAME_SIZE
	.align		4
.L_90:
        /*0144*/ 	.byte	0x04, 0x11
        /*0146*/ 	.short	(.L_92 - .L_91)
	.align		4
.L_91:
        /*0148*/ 	.word	index@(_ZN2at6native60_GLOBAL__N__fdc43544_27_DistributionRandomKernel_cu_f88cee4443distribution_elementwise_grid_stride_kernelIjLi4EZZZNS0_9templates4cuda21random_from_to_kernelIPNS_17CUDAGeneratorImplEEEvRNS_18TensorIteratorBaseEmlT_ENKUlvE_clEvENKUlvE0_clEvEUlP24curandStatePhilox4_32_10E0_ZNS1_27distribution_nullary_kernelIaj5uint4S7_SF_ZZZS5_IS7_EvS9_mlSA_ENKSB_clEvENKSC_clEvEUljE_EEvS9_T2_RKT3_T4_EUlijE_EEvlNS_15PhiloxCudaStateET1_SJ_)
        /*014c*/ 	.word	0x00000000


	//----- nvinfo : EIATTR_REGCOUNT
	.align		4
.L_92:
        /*0150*/ 	.byte	0x04, 0x2f
        /*0152*/ 	.short	(.L_94 - .L_93)
	.align		4
.L_93:
        /*0154*/ 	.word	index@(_ZN2at6native60_GLOBAL__N__fdc43544_27_DistributionRandomKernel_cu_f88cee4443distribution_elementwise_grid_stride_kernelIjLi4EZZZNS0_9templates4cuda21random_from_to_kernelIPNS_17CUDAGeneratorImplEEEvRNS_18TensorIteratorBaseEmlT_ENKUlvE_clEvENKUlvE0_clEvEUlP24curandStatePhilox4_32_10E0_ZNS1_27distribution_nullary_kernelIaj5uint4S7_SF_ZZZS5_IS7_EvS9_mlSA_ENKSB_clEvENKSC_clEvEUljE_EEvS9_T2_RKT3_T4_EUlijE0_EEvlNS_15PhiloxCudaStateET1_SJ_)
        /*0158*/ 	.word	0x00000032


	//----- nvinfo : EIATTR_FRAME_SIZE
	.align		4
.L_94:
        /*015c*/ 	.byte	0x04, 0x11
        /*015e*/ 	.short	(.L_96 - .L_95)
	.align		4
.L_95:
        /*0160*/ 	.word	index@($__internal_145_$__cuda_sm20_rem_u64)
        /*0164*/ 	.word	0x00000000


	//----- nvinfo : EIATTR_FRAME_SIZE
	.align		4
.L_96:
        /*0168*/ 	.byte	0x04, 0x11
        /*016a*/ 	.short	(.L_98 - .L_97)
	.align		4
.L_97:
        /*016c*/ 	.word	index@($__internal_144_$__cuda_sm20_div_s64)
        /*0170*/ 	.word	0x00000000


	//----- nvinfo : EIATTR_FRAME_SIZE
	.align		4
.L_98:
        /*0174*/ 	.byte	0x04, 0x11
        /*0176*/ 	.short	(.L_100 - .L_99)
	.align		4
.L_99:
        /*0178*/ 	.word	index@(_ZN2at6native60_GLOBAL__N__fdc43544_27_DistributionRandomKernel_cu_f88cee4443distribution_elementwise_grid_stride_kernelIjLi4EZZZNS0_9templates4cuda21random_from_to_kernelIPNS_17CUDAGeneratorImplEEEvRNS_18TensorIteratorBaseEmlT_ENKUlvE_clEvENKUlvE0_clEvEUlP24curandStatePhilox4_32_10E0_ZNS1_27distribution_nullary_kernelIaj5uint4S7_SF_ZZZS5_IS7_EvS9_mlSA_ENKSB_clEvENKSC_clEvEUljE_EEvS9_T2_RKT3_T4_EUlijE0_EEvlNS_15PhiloxCudaStateET1_SJ_)
        /*017c*/ 	.word	0x00000000


	//----- nvinfo : EIATTR_REGCOUNT
	.align		4
.L_100:
        /*0180*/ 	.byte	0x04, 0x2f
        /*0182*/ 	.short	(.L_102 - .L_101)
	.align		4
.L_101:
        /*0184*/ 	.word	index@(_ZN2at6native60_GLOBAL__N__fdc43544_27_DistributionRandomKernel_cu_f88cee4443distribution_elementwise_grid_stride_kernelImLi2EZZZNS0_9templates4cuda21random_from_to_kernelIPNS_17CUDAGeneratorImplEEEvRNS_18TensorIteratorBaseEmlT_ENKUlvE_clEvENKUlvE1_clEvEUlP24curandStatePhilox4_32_10E_ZNS1_27distribution_nullary_kernelIim10ulonglong2S7_SF_ZZZS5_IS7_EvS9_mlSA_ENKSB_clEvENKSC_clEvEUlmE_EEvS9_T2_RKT3_T4_EUlimE_EEvlNS_15PhiloxCudaStateET1_SJ_)
        /*0188*/ 	.word	0x00000038


	//----- nvinfo : EIATTR_FRAME_SIZE
	.align		4
.L_102:
        /*018c*/ 	.byte	0x04, 0x11
        /*018e*/ 	.short	(.L_104 - .L_103)
	.align		4
.L_103:
        /*0190*/ 	.word	index@($__internal_143_$__cuda_sm20_rem_u64)
        /*0194*/ 	.word	0x00000000


	//----- nvinfo : EIATTR_FRAME_SIZE
	.align		4
.L_104:
        /*0198*/ 	.byte	0x04, 0x11
        /*019a*/ 	.short	(.L_106 - .L_105)
	.align		4
.L_105:
        /*019c*/ 	.word	index@($__internal_142_$__cuda_sm20_div_s64)
        /*01a0*/ 	.word	0x00000000


	//----- nvinfo : EIATTR_FRAME_SIZE
	.align		4
.L_106:
        /*01a4*/ 	.byte	0x04, 0x11
        /*01a6*/ 	.short	(.L_108 - .L_107)
	.align		4
.L_107:
        /*01a8*/ 	.word	index@(_ZN2at6native60_GLOBAL__N__fdc43544_27_DistributionRandomKernel_cu_f88cee4443distribution_elementwise_grid_stride_kernelImLi2EZZZNS0_9templates4cuda21random_from_to_kernelIPNS_17CUDAGeneratorImplEEEvRNS_18TensorIteratorBaseEmlT_ENKUlvE_clEvENKUlvE1_clEvEUlP24curandStatePhilox4_32_10E_ZNS1_27distribution_nullary_kernelIim10ulonglong2S7_SF_ZZZS5_IS7_EvS9_mlSA_ENKSB_clEvENKSC_clEvEUlmE_EEvS9_T2_RKT3_T4_EUlimE_EEvlNS_15PhiloxCudaStateET1_SJ_)
        /*01ac*/ 	.word	0x00000000


	//----- nvinfo : EIATTR_REGCOUNT
	.align		4
.L_108:
        /*01b0*/ 	.byte	0x04, 0x2f
        /*01b2*/ 	.short	(.L_110 - .L_109)
	.align		4
.L_109:
        /*01b4*/ 	.word	index@(_ZN2at6native60_GLOBAL__N__fdc43544_27_DistributionRandomKernel_cu_f88cee4443distribution_elementwise_grid_stride_kernelImLi2EZZZNS0_9templates4cuda21random_from_to_kernelIPNS_17CUDAGeneratorImplEEEvRNS_18TensorIteratorBaseEmlT_ENKUlvE_clEvENKUlvE1_clEvEUlP24curandStatePhilox4_32_10E_ZNS1_27distribution_nullary_kernelIim10ulonglong2S7_SF_ZZZS5_IS7_EvS9_mlSA_ENKSB_clEvENKSC_clEvEUlmE_EEvS9_T2_RKT3_T4_EUlimE0_EEvlNS_15PhiloxCudaStateET1_SJ_)
        /*01b8*/ 	.word	0x00000030


	//----- nvinfo : EIATTR_FRAME_SIZE
	.align		4
.L_110:
        /*01bc*/ 	.byte	0x04, 0x11
        /*01be*/ 	.short	(.L_112 - .L_111)
	.align		4
.L_111:
        /*01c0*/ 	.word	index@($__internal_141_$__cuda_sm20_rem_u64)
        /*01c4*/ 	.word	0x00000000


	//----- nvinfo : EIATTR_FRAME_SIZE
	.align		4
.L_112:
        /*01c8*/ 	.byte	0x04, 0x11
        /*01ca*/ 	.short	(.L_114 - .L_113)
	.align		4
.L_113:
        /*01cc*/ 	.word	index@($__internal_140_$__cuda_sm20_div_s64)
        /*01d0*/ 	.word	0x00000000


	//----- nvinfo : EIATTR_FRAME_SIZE
	.align		4
.L_114:
        /*01d4*/ 	.byte	0x04, 0x11
        /*01d6*/ 	.short	(.L_116 - .L_115)
	.align		4
.L_115:
        /*01d8*/ 	.word	index@(_ZN2at6native60_GLOBAL__N__fdc43544_27_DistributionRandomKernel_cu_f88cee4443distribution_elementwise_grid_stride_kernelImLi2EZZZNS0_9templates4cuda21random_from_to_kernelIPNS_17CUDAGeneratorImplEEEvRNS_18TensorIteratorBaseEmlT_ENKUlvE_clEvENKUlvE1_clEvEUlP24curandStatePhilox4_32_10E_ZNS1_27distribution_nullary_kernelIim10ulonglong2S7_SF_ZZZS5_IS7_EvS9_mlSA_ENKSB_clEvENKSC_clEvEUlmE_EEvS9_T2_RKT3_T4_EUlimE0_EEvlNS_15PhiloxCudaStateET1_SJ_)
        /*01dc*/ 	.word	0x00000000


	//----- nvinfo : EIATTR_REGCOUNT
	.align		4
.L_116:
        /*01e0*/ 	.byte	0x04, 0x2f
        /*01e2*/ 	.short	(.L_118 - .L_117)
	.align		4
.L_117:
        /*01e4*/ 	.word	index@(_ZN2at6native60_GLOBAL__N__fdc43544_27_DistributionRandomKernel_cu_f88cee4443distribution_elementwise_grid_stride_kernelIjLi4EZZZNS0_9templates4cuda21random_from_to_kernelIPNS_17CUDAGeneratorImplEEEvRNS_18TensorIteratorBaseEmlT_ENKUlvE_clEvENKUlvE1_clEvEUlP24curandStatePhilox4_32_10E0_ZNS1_27distribution_nullary_kernelIij5uint4S7_SF_ZZZS5_IS7_EvS9_mlSA_ENKSB_clEvENKSC_clEvEUljE_EEvS9_T2_RKT3_T4_EUlijE_EEvlNS_15PhiloxCudaStateET1_SJ_)
        /*01e8*/ 	.word	0x00000038


	//----- nvinfo : EIATTR_FRAME_SIZE
	.align		4
.L_118:
        /*01ec*/ 	.byte	0x04, 0x11
        /*01ee*/ 	.short	(.L_120 - .L_119)
	.align		4
.L_119:
        /*01f0*/ 	.word	index@($__internal_139_$__cuda_sm20_rem_u64)
        /*01f4*/ 	.word	0x00000000


	//----- nvinfo : EIATTR_FRAME_SIZE
	.align		4
.L_120:
        /*01f8*/ 	.byte	0x04, 0x11
        /*01fa*/ 	.short	(.L_122 - .L_121)
	.align		4
.L_121:
        /*01fc*/ 	.word	index@($__internal_138_$__cuda_sm20_div_s64)
        /*0200*/ 	.word	0x00000000


	//----- nvinfo : EIATTR_FRAME_SIZE
	.align		4
.L_122:
        /*0204*/ 	.byte	0x04, 0x11
        /*0206*/ 	.short	(.L_124 - .L_123)
	.align		4
.L_123:
        /*0208*/ 	.word	index@(_ZN2at6native60_GLOBAL__N__fdc43544_27_DistributionRandomKernel_cu_f88cee4443distribution_elementwise_grid_stride_kernelIjLi4EZZZNS0_9templates4cuda21random_from_to_kernelIPNS_17CUDAGeneratorImplEEEvRNS_18TensorIteratorBaseEmlT_ENKUlvE_clEvENKUlvE1_clEvEUlP24curandStatePhilox4_32_10E0_ZNS1_27distribution_nullary_kernelIij5uint4S7_SF_ZZZS5_IS7_EvS9_mlSA_ENKSB_clEvENKSC_clEvEUljE_EEvS9_T2_RKT3_T4_EUlijE_EEvlNS_15PhiloxCudaStateET1_SJ_)
        /*020c*/ 	.word	0x00000000


	//----- nvinfo : EIATTR_REGCOUNT
	.align		4
.L_124:
        /*0210*/ 	.byte	0x04, 0x2f
        /*0212*/ 	.short	(.L_126 - .L_125)
	.align		4
.L_125:
        /*0214*/ 	.word	index@(_ZN2at6native60_GLOBAL__N__fdc43544_27_DistributionRandomKernel_cu_f88cee4443distribution_elementwise_grid_stride_kernelIjLi4EZZZNS0_9templates4cuda21random_from_to_kernelIPNS_17CUDAGeneratorImplEEEvRNS_18TensorIteratorBaseEmlT_ENKUlvE_clEvENKUlvE1_clEvEUlP24curandStatePhilox4_32_10E0_ZNS1_27distribution_nullary_kernelIij5uint4S7_SF_ZZZS5_IS7_EvS9_mlSA_ENKSB_clEvENKSC_clEvEUljE_EEvS9_T2_RKT3_T4_EUlijE0_EEvlNS_15PhiloxCudaStateET1_SJ_)
        /*0218*/ 	.word	0x00000032


	//----- nvinfo : EIATTR_FRAME_SIZE
	.align		4
.L_126:
        /*021c*/ 	.byte	0x04, 0x11
        /*021e*/ 	.short	(.L_128 - .L_127)
	.align		4
.L_127:
        /*0220*/ 	.word	index@($__internal_137_$__cuda_sm20_rem_u64)
        /*0224*/ 	.word	0x00000000


	//----- nvinfo : EIATTR_FRAME_SIZE
	.align		4
.L_128:
        /*0228*/ 	.byte	0x04, 0x11
        /*022a*/ 	.short	(.L_130 - .L_129)
	.align		4
.L_129:
        /*022c*/ 	.word	index@($__internal_136_$__cuda_sm20_div_s64)
        /*0230*/ 	.word	0x00000000


	//----- nvinfo : EIATTR_FRAME_SIZE
	.align		4
.L_130:
        /*0234*/ 	.byte	0x04, 0x11
        /*0236*/ 	.short	(.L_132 - .L_131)
	.align		4
.L_131:
        /*0238*/ 	.word	index@(_ZN2at6native60_GLOBAL__N__fdc43544_27_DistributionRandomKernel_cu_f88cee4443distribution_elementwise_grid_stride_kernelIjLi4EZZZNS0_9templates4cuda21random_from_to_kernelIPNS_17CUDAGeneratorImplEEEvRNS_18TensorIteratorBaseEmlT_ENKUlvE_clEvENKUlvE1_clEvEUlP24curandStatePhilox4_32_10E0_ZNS1_27distribution_nullary_kernelIij5uint4S7_SF_ZZZS5_IS7_EvS9_mlSA_ENKSB_clEvENKSC_clEvEUljE_EEvS9_T2_RKT3_T4_EUlijE0_EEvlNS_15PhiloxCudaStateET1_SJ_)
        /*023c*/ 	.word	0x00000000


	//----- nvinfo : EIATTR_REGCOUNT
	.align		4
.L_132:
        /*0240*/ 	.byte	0x04, 0x2f
        /*0242*/ 	.short	(.L_134 - .L_133)
	.align		4
.L_133:
        /*0244*/ 	.word	index@(_ZN2at6native60_GLOBAL__N__fdc43544_27_DistributionRandomKernel_cu_f88cee4443distribution_elementwise_grid_stride_kernelImLi2EZZZNS0_9templates4cuda21random_from_to_kernelIPNS_17CUDAGeneratorImplEEEvRNS_18TensorIteratorBaseEmlT_ENKUlvE_clEvENKUlvE2_clEvEUlP24curandStatePhilox4_32_10E_ZNS1_27distribution_nullary_kernelIlm10ulonglong2S7_SF_ZZZS5_IS7_EvS9_mlSA_ENKSB_clEvENKSC_clEvEUlmE_EEvS9_T2_RKT3_T4_EUlimE_EEvlNS_15PhiloxCudaStateET1_SJ_)
        /*0248*/ 	.word	0x00000038


	//----- nvinfo : EIATTR_FRAME_SIZE
	.align		4
.L_134:
        /*024c*/ 	.byte	0x04, 0x11
        /*024e*/ 	.short	(.L_136 - .L_135)
	.align		4
.L_135:
        /*0250*/ 	.word	index@($__internal_135_$__cuda_sm20_rem_u64)
        /*0254*/ 	.word	0x00000000


	//----- nvinfo : EIATTR_FRAME_SIZE
	.align		4
.L_136:
        /*0258*/ 	.byte	0x04, 0x11
        /*025a*/ 	.short	(.L_138 - .L_137)
	.align		4
.L_137:
        /*025c*/ 	.word	index@($__internal_134_$__cuda_sm20_div_s64)
        /*0260*/ 	.word	0x00000000


	//----- nvinfo : EIATTR_FRAME_SIZE
	.align		4
.L_138:
        /*0264*/ 	.byte	0x04, 0x11
        /*0266*/ 	.short	(.L_140 - .L_139)
	.align		4
.L_139:
        /*0268*/ 	.word	index@(_ZN2at6native60_GLOBAL__N__fdc43544_27_DistributionRandomKernel_cu_f88cee4443distribution_elementwise_grid_stride_kernelImLi2EZZZNS0_9templates4cuda21random_from_to_kernelIPNS_17CUDAGeneratorImplEEEvRNS_18TensorIteratorBaseEmlT_ENKUlvE_clEvENKUlvE2_clEvEUlP24curandStatePhilox4_32_10E_ZNS1_27distribution_nullary_kernelIlm10ulonglong2S7_SF_ZZZS5_IS7_EvS9_mlSA_ENKSB_clEvENKSC_clEvEUlmE_EEvS9_T2_RKT3_T4_EUlimE_EEvlNS_15PhiloxCudaStateET1_SJ_)
        /*026c*/ 	.word	0x00000000


	//----- nvinfo : EIATTR_REGCOUNT
	.align		4
.L_140:
        /*0270*/ 	.byte	0x04, 0x2f
        /*0272*/ 	.short	(.L_142 - .L_141)
	.align		4
.L_141:
        /*0274*/ 	.word	index@(_ZN2at6native60_GLOBAL__N__fdc43544_27_DistributionRandomKernel_cu_f88cee4443distribution_elementwise_grid_stride_kernelImLi2EZZZNS0_9templates4cuda21random_from_to_kernelIPNS_17CUDAGeneratorImplEEEvRNS_18TensorIteratorBaseEmlT_ENKUlvE_clEvENKUlvE2_clEvEUlP24curandStatePhilox4_32_10E_ZNS1_27distribution_nullary_kernelIlm10ulonglong2S7_SF_ZZZS5_IS7_EvS9_mlSA_ENKSB_clEvENKSC_clEvEUlmE_EEvS9_T2_RKT3_T4_EUlimE0_EEvlNS_15PhiloxCudaStateET1_SJ_)
        /*0278*/ 	.word	0x00000030


	//----- nvinfo : EIATTR_FRAME_SIZE
	.align		4
.L_142:
        /*027c*/ 	.byte	0x04, 0x11
        /*027e*/ 	.short	(.L_144 - .L_143)
	.align		4
.L_143:
        /*0280*/ 	.word	index@($__internal_133_$__cuda_sm20_rem_u64)
        /*0284*/ 	.word	0x00000000


	//----- nvinfo : EIATTR_FRAME_SIZE
	.align		4
.L_144:
        /*0288*/ 	.byte	0x04, 0x11
        /*028a*/ 	.short	(.L_146 - .L_145)
	.align		4
.L_145:
        /*028c*/ 	.word	index@($__internal_132_$__cuda_sm20_div_s64)
        /*0290*/ 	.word	0x00000000


	//----- nvinfo : EIATTR_FRAME_SIZE
	.align		4
.L_146:
        /*0294*/ 	.byte	0x04, 0x11
        /*0296*/ 	.short	(.L_148 - .L_147)
	.align		4
.L_147:
        /*0298*/ 	.word	index@(_ZN2at6native60_GLOBAL__N__fdc43544_27_DistributionRandomKernel_cu_f88cee4443distribution_elementwise_grid_stride_kernelImLi2EZZZNS0_9templates4cuda21random_from_to_kernelIPNS_17CUDAGeneratorImplEEEvRNS_18TensorIteratorBaseEmlT_ENKUlvE_clEvENKUlvE2_clEvEUlP24curandStatePhilox4_32_10E_ZNS1_27distribution_nullary_kernelIlm10ulonglong2S7_SF_ZZZS5_IS7_EvS9_mlSA_ENKSB_clEvENKSC_clEvEUlmE_EEvS9_T2_RKT3_T4_EUlimE0_EEvlNS_15PhiloxCudaStateET1_SJ_)
        /*029c*/ 	.word	0x00000000


	//----- nvinfo : EIATTR_REGCOUNT
	.align		4
.L_148:
        /*02a0*/ 	.byte	0x04, 0x2f
        /*02a2*/ 	.short	(.L_150 - .L_149)
	.align		4
.L_149:
        /*02a4*/ 	.word	index@(_ZN2at6native60_GLOBAL__N__fdc43544_27_DistributionRandomKernel_cu_f88cee4443distribution_elementwise_grid_stride_kernelIjLi4EZZZNS0_9templates4cuda21random_from_to_kernelIPNS_17CUDAGeneratorImplEEEvRNS_18TensorIteratorBaseEmlT_ENKUlvE_clEvENKUlvE2_clEvEUlP24curandStatePhilox4_32_10E0_ZNS1_27distribution_nullary_kernelIlj5uint4S7_SF_ZZZS5_IS7_EvS9_mlSA_ENKSB_clEvENKSC_clEvEUljE_EEvS9_T2_RKT3_T4_EUlijE_EEvlNS_15PhiloxCudaStateET1_SJ_)
        /*02a8*/ 	.word	0x00000038


	//----- nvinfo : EIATTR_FRAME_SIZE
	.align		4
.L_150:
        /*02ac*/ 	.byte	0x04, 0x11
        /*02ae*/ 	.short	(.L_152 - .L_151)
	.align		4
.L_151:
        /*02b0*/ 	.word	index@($__internal_131_$__cuda_sm20_rem_u64)
        /*02b4*/ 	.word	0x00000000


	//----- nvinfo : EIATTR_FRAME_SIZE
	.align		4
.L_152:
        /*02b8*/ 	.byte	0x04, 0x11
        /*02ba*/ 	.short	(.L_154 - .L_153)
	.align		4
.L_153:
        /*02bc*/ 	.word	index@($__internal_130_$__cuda_sm20_div_s64)
        /*02c0*/ 	.word	0x00000000


	//----- nvinfo : EIATTR_FRAME_SIZE
	.align		4
.L_154:
        /*02c4*/ 	.byte	0x04, 0x11
        /*02c6*/ 	.short	(.L_156 - .L_155)
	.align		4
.L_155:
        /*02c8*/ 	.word	index@(_ZN2at6native60_GLOBAL__N__fdc43544_27_DistributionRandomKernel_cu_f88cee4443distribution_elementwise_grid_stride_kernelIjLi4EZZZNS0_9templates4cuda21random_from_to_kernelIPNS_17CUDAGeneratorImplEEEvRNS_18TensorIteratorBaseEmlT_ENKUlvE_clEvENKUlvE2_clEvEUlP24curandStatePhilox4_32_10E0_ZNS1_27distribution_nullary_kernelIlj5uint4S7_SF_ZZZS5_IS7_EvS9_mlSA_ENKSB_clEvENKSC_clEvEUljE_EEvS9_T2_RKT3_T4_EUlijE_EEvlNS_15PhiloxCudaStateET1_SJ_)
        /*02cc*/ 	.word	0x00000000


	//----- nvinfo : EIATTR_REGCOUNT
	.align		4
.L_156:
        /*02d0*/ 	.byte	0x04, 0x2f
        /*02d2*/ 	.short	(.L_158 - .L_157)
	.align		4
.L_157:
        /*02d4*/ 	.word	index@(_ZN2at6native60_GLOBAL__N__fdc43544_27_DistributionRandomKernel_cu_f88cee4443distribution_elementwise_grid_stride_kernelIjLi4EZZZNS0_9templates4cuda21random_from_to_kernelIPNS_17CUDAGeneratorImplEEEvRNS_18TensorIteratorBaseEmlT_ENKUlvE_clEvENKUlvE2_clEvEUlP24curandStatePhilox4_32_10E0_ZNS1_27distribution_nullary_kernelIlj5uint4S7_SF_ZZZS5_IS7_EvS9_mlSA_ENKSB_clEvENKSC_clEvEUljE_EEvS9_T2_RKT3_T4_EUlijE0_EEvlNS_15PhiloxCudaStateET1_SJ_)
        /*02d8*/ 	.word	0x00000032


	//----- nvinfo : EIATTR_FRAME_SIZE
	.align		4
.L_158:
        /*02dc*/ 	.byte	0x04, 0x11
        /*02de*/ 	.short	(.L_160 - .L_159)
	.align		4
.L_159:
        /*02e0*/ 	.word	index@($__internal_129_$__cuda_sm20_rem_u64)
        /*02e4*/ 	.word	0x00000000


	//----- nvinfo : EIATTR_FRAME_SIZE
	.align		4
.L_160:
        /*02e8*/ 	.byte	0x04, 0x11
        /*02ea*/ 	.short	(.L_162 - .L_161)
	.align		4
.L_161:
        /*02ec*/ 	.word	index@($__internal_128_$__cuda_sm20_div_s64)
        /*02f0*/ 	.word	0x00000000


	//----- nvinfo : EIATTR_FRAME_SIZE
	.align		4
.L_162:
        /*02f4*/ 	.byte	0x04, 0x11
        /*02f6*/ 	.short	(.L_164 - .L_163)
	.align		4
.L_163:
        /*02f8*/ 	.word	index@(_ZN2at6native60_GLOBAL__N__fdc43544_27_DistributionRandomKernel_cu_f88cee4443distribution_elementwise_grid_stride_kernelIjLi4EZZZNS0_9templates4cuda21random_from_to_kernelIPNS_17CUDAGeneratorImplEEEvRNS_18TensorIteratorBaseEmlT_ENKUlvE_clEvENKUlvE2_clEvEUlP24curandStatePhilox4_32_10E0_ZNS1_27distribution_nullary_kernelIlj5uint4S7_SF_ZZZS5_IS7_EvS9_mlSA_ENKSB_clEvENKSC_clEvEUljE_EEvS9_T2_RKT3_T4_EUlijE0_EEvlNS_15PhiloxCudaStateET1_SJ_)
        /*02fc*/ 	.word	0x00000000


	//----- nvinfo : EIATTR_REGCOUNT
	.align		4
.L_164:
        /*0300*/ 	.byte	0x04, 0x2f
        /*0302*/ 	.short	(.L_166 - .L_165)
	.align		4
.L_165:
        /*0304*/ 	.word	index@(_ZN2at6native60_GLOBAL__N__fdc43544_27_DistributionRandomKernel_cu_f88cee4443distribution_elementwise_grid_stride_kernelImLi2EZZZNS0_9templates4cuda21random_from_to_kernelIPNS_17CUDAGeneratorImplEEEvRNS_18TensorIteratorBaseEmlT_ENKUlvE_clEvENKUlvE3_clEvEUlP24curandStatePhilox4_32_10E_ZNS1_27distribution_nullary_kernelIsm10ulonglong2S7_SF_ZZZS5_IS7_EvS9_mlSA_ENKSB_clEvENKSC_clEvEUlmE_EEvS9_T2_RKT3_T4_EUlimE_EEvlNS_15PhiloxCudaStateET1_SJ_)
        /*0308*/ 	.word	0x00000038


	//----- nvinfo : EIATTR_FRAME_SIZE
	.align		4
.L_166:
        /*030c*/ 	.byte	0x04, 0x11
        /*030e*/ 	.short	(.L_168 - .L_167)
	.align		4
.L_167:
        /*0310*/ 	.word	index@($__internal_127_$__cuda_sm20_rem_u64)
        /*0314*/ 	.word	0x00000000


	//----- nvinfo : EIATTR_FRAME_SIZE
	.align		4
.L_168:
        /*0318*/ 	.byte	0x04, 0x11
        /*031a*/ 	.short	(.L_170 - .L_169)
	.align		4
.L_169:
        /*031c*/ 	.word	index@($__internal_126_$__cuda_sm20_div_s64)
        /*0320*/ 	.word	0x00000000


	//----- nvinfo : EIATTR_FRAME_SIZE
	.align		4
.L_170:
        /*0324*/ 	.byte	0x04, 0x11
        /*0326*/ 	.short	(.L_172 - .L_171)
	.align		4
.L_171:
        /*0328*/ 	.word	index@(_ZN2at6native60_GLOBAL__N__fdc43544_27_DistributionRandomKernel_cu_f88cee4443distribution_elementwise_grid_stride_kernelImLi2EZZZNS0_9templates4cuda21random_from_to_kernelIPNS_17CUDAGeneratorImplEEEvRNS_18TensorIteratorBaseEmlT_ENKUlvE_clEvENKUlvE3_clEvEUlP24curandStatePhilox4_32_10E_ZNS1_27distribution_nullary_kernelIsm10ulonglong2S7_SF_ZZZS5_IS7_EvS9_mlSA_ENKSB_clEvENKSC_clEvEUlmE_EEvS9_T2_RKT3_T4_EUlimE_EEvlNS_15PhiloxCudaStateET1_SJ_)
        /*032c*/ 	.word	0x00000000


	//----- nvinfo : EIATTR_REGCOUNT
	.align		4
.L_172:
        /*0330*/ 	.byte	0x04, 0x2f
        /*0332*/ 	.short	(.L_174 - .L_173)
	.align		4
.L_173:
        /*0334*/ 	.word	index@(_ZN2at6native60_GLOBAL__N__fdc43544_27_DistributionRandomKernel_cu_f88cee4443distribution_elementwise_grid_stride_kernelImLi2EZZZNS0_9templates4cuda21random_from_to_kernelIPNS_17CUDAGeneratorImplEEEvRNS_18TensorIteratorBaseEmlT_ENKUlvE_clEvENKUlvE3_clEvEUlP24curandStatePhilox4_32_10E_ZNS1_27distribution_nullary_kernelIsm10ulonglong2S7_SF_ZZZS5_IS7_EvS9_mlSA_ENKSB_clEvENKSC_clEvEUlmE_EEvS9_T2_RKT3_T4_EUlimE0_EEvlNS_15PhiloxCudaStateET1_SJ_)
        /*0338*/ 	.word	0x00000030


	//----- nvinfo : EIATTR_FRAME_SIZE
	.align		4
.L_174:
        /*033c*/ 	.byte	0x04, 0x11
        /*033e*/ 	.short	(.L_176 - .L_175)
	.align		4
.L_175:
        /*0340*/ 	.word	index@($__internal_125_$__cuda_sm20_rem_u64)
        /*0344*/ 	.word	0x00000000


	//----- nvinfo : EIATTR_FRAME_SIZE
	.align		4
.L_176:
        /*0348*/ 	.byte	0x04, 0x11
        /*034a*/ 	.short	(.L_178 - .L_177)
	.align		4
.L_177:
        /*034c*/ 	.word	index@($__internal_124_$__cuda_sm20_div_s64)
        /*0350*/ 	.word	0x00000000


	//----- nvinfo : EIATTR_FRAME_SIZE
	.align		4
.L_178:
        /*0354*/ 	.byte	0x04, 0x11
        /*0356*/ 	.short	(.L_180 - .L_179)
	.align		4
.L_179:
        /*0358*/ 	.word	index@(_ZN2at6native60_GLOBAL__N__fdc43544_27_DistributionRandomKernel_cu_f88cee4443distribution_elementwise_grid_stride_kernelImLi2EZZZNS0_9templates4cuda21random_from_to_kernelIPNS_17CUDAGeneratorImplEEEvRNS_18TensorIteratorBaseEmlT_ENKUlvE_clEvENKUlvE3_clEvEUlP24curandStatePhilox4_32_10E_ZNS1_27distribution_nullary_kernelIsm10ulonglong2S7_SF_ZZZS5_IS7_EvS9_mlSA_ENKSB_clEvENKSC_clEvEUlmE_EEvS9_T2_RKT3_T4_EUlimE0_EEvlNS_15PhiloxCudaStateET1_SJ_)
        /*035c*/ 	.word	0x00000000


	//----- nvinfo : EIATTR_REGCOUNT
	.align		4
.L_180:
        /*0360*/ 	.byte	0x04, 0x2f
        /*0362*/ 	.short	(.L_182 - .L_181)
	.align		4
.L_181:
        /*0364*/ 	.word	index@(_ZN2at6native60_GLOBAL__N__fdc43544_27_DistributionRandomKernel_cu_f88cee4443distribution_elementwise_grid_stride_kernelIjLi4EZZZNS0_9templates4cuda21random_from_to_kernelIPNS_17CUDAGeneratorImplEEEvRNS_18TensorIteratorBaseEmlT_ENKUlvE_clEvENKUlvE3_clEvEUlP24curandStatePhilox4_32_10E0_ZNS1_27distribution_nullary_kernelIsj5uint4S7_SF_ZZZS5_IS7_EvS9_mlSA_ENKSB_clEvENKSC_clEvEUljE_EEvS9_T2_RKT3_T4_EUlijE_EEvlNS_15PhiloxCudaStateET1_SJ_)
        /*0368*/ 	.word	0x00000038


	//----- nvinfo : EIATTR_FRAME_SIZE
	.align		4
.L_182:
        /*036c*/ 	.byte	0x04, 0x11
        /*036e*/ 	.short	(.L_184 - .L_183)
	.align		4
.L_183:
        /*0370*/ 	.word	index@($__internal_123_$__cuda_sm20_rem_u64)
        /*0374*/ 	.word	0x00000000


	//----- nvinfo : EIATTR_FRAME_SIZE
	.align		4
.L_184:
        /*0378*/ 	.byte	0x04, 0x11
        /*037a*/ 	.short	(.L_186 - .L_185)
	.align		4
.L_185:
        /*037c*/ 	.word	index@($__internal_122_$__cuda_sm20_div_s64)
        /*0380*/ 	.word	0x00000000


	//----- nvinfo : EIATTR_FRAME_SIZE
	.align		4
.L_186:
        /*0384*/ 	.byte	0x04, 0x11
        /*0386*/ 	.short	(.L_188 - .L_187)
	.align		4
.L_187:
        /*0388*/ 	.word	index@(_ZN2at6native60_GLOBAL__N__fdc43544_27_DistributionRandomKernel_cu_f88cee4443distribution_elementwise_grid_stride_kernelIjLi4EZZZNS0_9templates4cuda21random_from_to_kernelIPNS_17CUDAGeneratorImplEEEvRNS_18TensorIteratorBaseEmlT_ENKUlvE_clEvENKUlvE3_clEvEUlP24curandStatePhilox4_32_10E0_ZNS1_27distribution_nullary_kernelIsj5uint4S7_SF_ZZZS5_IS7_EvS9_mlSA_ENKSB_clEvENKSC_clEvEUljE_EEvS9_T2_RKT3_T4_EUlijE_EEvlNS_15PhiloxCudaStateET1_SJ_)
        /*038c*/ 	.word	0x00000000


	//----- nvinfo : EIATTR_REGCOUNT
	.align		4
.L_188:
        /*0390*/ 	.byte	0x04, 0x2f
        /*0392*/ 	.short	(.L_190 - .L_189)
	.align		4
.L_189:
        /*0394*/ 	.word	index@(_ZN2at6native60_GLOBAL__N__fdc43544_27_DistributionRandomKernel_cu_f88cee4443distribution_elementwise_grid_stride_kernelIjLi4EZZZNS0_9templates4cuda21random_from_to_kernelIPNS_17CUDAGeneratorImplEEEvRNS_18TensorIteratorBaseEmlT_ENKUlvE_clEvENKUlvE3_clEvEUlP24curandStatePhilox4_32_10E0_ZNS1_27distribution_nullary_kernelIsj5uint4S7_SF_ZZZS5_IS7_EvS9_mlSA_ENKSB_clEvENKSC_clEvEUljE_EEvS9_T2_RKT3_T4_EUlijE0_EEvlNS_15PhiloxCudaStateET1_SJ_)
        /*0398*/ 	.word	0x00000032


	//----- nvinfo : EIATTR_FRAME_SIZE
	.align		4
.L_190:
        /*039c*/ 	.byte	0x04, 0x11
        /*039e*/ 	.short	(.L_192 - .L_191)
	.align		4
.L_191:
        /*03a0*/ 	.word	index@($__internal_121_$__cuda_sm20_rem_u64)
        /*03a4*/ 	.word	0x00000000


	//----- nvinfo : EIATTR_FRAME_SIZE
	.align		4
.L_192:
        /*03a8*/ 	.byte	0x04, 0x11
        /*03aa*/ 	.short	(.L_194 - .L_193)
	.align		4
.L_193:
        /*03ac*/ 	.word	index@($__internal_120_$__cuda_sm20_div_s64)
        /*03b0*/ 	.word	0x00000000


	//----- nvinfo : EIATTR_FRAME_SIZE
	.align		4
.L_194:
        /*03b4*/ 	.byte	0x04, 0x11
        /*03b6*/ 	.short	(.L_196 - .L_195)
	.align		4
.L_195:
        /*03b8*/ 	.word	index@(_ZN2at6native60_GLOBAL__N__fdc43544_27_DistributionRandomKernel_cu_f88cee4443distribution_elementwise_grid_stride_kernelIjLi4EZZZNS0_9templates4cuda21random_from_to_kernelIPNS_17CUDAGeneratorImplEEEvRNS_18TensorIteratorBaseEmlT_ENKUlvE_clEvENKUlvE3_clEvEUlP24curandStatePhilox4_32_10E0_ZNS1_27distribution_nullary_kernelIsj5uint4S7_SF_ZZZS5_IS7_EvS9_mlSA_ENKSB_clEvENKSC_clEvEUljE_EEvS9_T2_RKT3_T4_EUlijE0_EEvlNS_15PhiloxCudaStateET1_SJ_)
        /*03bc*/ 	.word	0x00000000


	//----- nvinfo : EIATTR_REGCOUNT
	.align		4
.L_196:
        /*03c0*/ 	.byte	0x04, 0x2f
        /*03c2*/ 	.short	(.L_198 - .L_197)
	.align		4
.L_197:
        /*03c4*/ 	.word	index@(_ZN2at6native60_GLOBAL__N__fdc43544_27_DistributionRandomKernel_cu_f88cee4443distribution_elementwise_grid_stride_kernelImLi2EZZZNS0_9templates4cuda21random_from_to_kernelIPNS_17CUDAGeneratorImplEEEvRNS_18TensorIteratorBaseEmlT_ENKUlvE_clEvENKUlvE4_clEvEUlP24curandStatePhilox4_32_10E_ZNS1_27distribution_nullary_kernelIdm10ulonglong2S7_SF_ZZZS5_IS7_EvS9_mlSA_ENKSB_clEvENKSC_clEvEUlmE_EEvS9_T2_RKT3_T4_EUlimE_EEvlNS_15PhiloxCudaStateET1_SJ_)
        /*03c8*/ 	.word	0x00000038


	//----- nvinfo : EIATTR_FRAME_SIZE
	.align		4
.L_198:
        /*03cc*/ 	.byte	0x04, 0x11
        /*03ce*/ 	.short	(.L_200 - .L_199)
	.align		4
.L_199:
        /*03d0*/ 	.word	index@($__internal_119_$__cuda_sm20_rem_u64)
        /*03d4*/ 	.word	0x00000000


	//----- nvinfo : EIATTR_FRAME_SIZE
	.align		4
.L_200:
        /*03d8*/ 	.byte	0x04, 0x11
        /*03da*/ 	.short	(.L_202 - .L_201)
	.align		4
.L_201:
        /*03dc*/ 	.word	index@($__internal_118_$__cuda_sm20_div_s64)
        /*03e0*/ 	.word	0x00000000


	//----- nvinfo : EIATTR_FRAME_SIZE
	.align		4
.L_202:
        /*03e4*/ 	.byte	0x04, 0x11
        /*03e6*/ 	.short	(.L_204 - .L_203)
	.align		4
.L_203:
        /*03e8*/ 	.word	index@(_ZN2at6native60_GLOBAL__N__fdc43544_27_DistributionRandomKernel_cu_f88cee4443distribution_elementwise_grid_stride_kernelImLi2EZZZNS0_9templates4cuda21random_from_to_kernelIPNS_17CUDAGeneratorImplEEEvRNS_18TensorIteratorBaseEmlT_ENKUlvE_clEvENKUlvE4_clEvEUlP24curandStatePhilox4_32_10E_ZNS1_27distribution_nullary_kernelIdm10ulonglong2S7_SF_ZZZS5_IS7_EvS9_mlSA_ENKSB_clEvENKSC_clEvEUlmE_EEvS9_T2_RKT3_T4_EUlimE_EEvlNS_15PhiloxCudaStateET1_SJ_)
        /*03ec*/ 	.word	0x00000000


	//----- nvinfo : EIATTR_REGCOUNT
	.align		4
.L_204:
        /*03f0*/ 	.byte	0x04, 0x2f
        /*03f2*/ 	.short	(.L_206 - .L_205)
	.align		4
.L_205:
        /*03f4*/ 	.word	index@(_ZN2at6native60_GLOBAL__N__fdc43544_27_DistributionRandomKernel_cu_f88cee4443distribution_elementwise_grid_stride_kernelImLi2EZZZNS0_9templates4cuda21random_from_to_kernelIPNS_17CUDAGeneratorImplEEEvRNS_18TensorIteratorBaseEmlT_ENKUlvE_clEvENKUlvE4_clEvEUlP24curandStatePhilox4_32_10E_ZNS1_27distribution_nullary_kernelIdm10ulonglong2S7_SF_ZZZS5_IS7_EvS9_mlSA_ENKSB_clEvENKSC_clEvEUlmE_EEvS9_T2_RKT3_T4_EUlimE0_EEvlNS_15PhiloxCudaStateET1_SJ_)
        /*03f8*/ 	.word	0x00000030


	//----- nvinfo : EIATTR_FRAME_SIZE
	.align		4
.L_206:
        /*03fc*/ 	.byte	0x04, 0x11
        /*03fe*/ 	.short	(.L_208 - .L_207)
	.align		4
.L_207:
        /*0400*/ 	.word	index@($__internal_117_$__cuda_sm20_rem_u64)
        /*0404*/ 	.word	0x00000000


	//----- nvinfo : EIATTR_FRAME_SIZE
	.align		4
.L_208:
        /*0408*/ 	.byte	0x04, 0x11
        /*040a*/ 	.short	(.L_210 - .L_209)
	.align		4
.L_209:
        /*040c*/ 	.word	index@($__internal_116_$__cuda_sm20_div_s64)
        /*0410*/ 	.word	0x00000000


	//----- nvinfo : EIATTR_FRAME_SIZE
	.align		4
.L_210:
        /*0414*/ 	.byte	0x04, 0x11
        /*0416*/ 	.short	(.L_212 - .L_211)
	.align		4
.L_211:
        /*0418*/ 	.word	index@(_ZN2at6native60_GLOBAL__N__fdc43544_27_DistributionRandomKernel_cu_f88cee4443distribution_elementwise_grid_stride_kernelImLi2EZZZNS0_9templates4cuda21random_from_to_kernelIPNS_17CUDAGeneratorImplEEEvRNS_18TensorIteratorBaseEmlT_ENKUlvE_clEvENKUlvE4_clEvEUlP24curandStatePhilox4_32_10E_ZNS1_27distribution_nullary_kernelIdm10ulonglong2S7_SF_ZZZS5_IS7_EvS9_mlSA_ENKSB_clEvENKSC_clEvEUlmE_EEvS9_T2_RKT3_T4_EUlimE0_EEvlNS_15PhiloxCudaStateET1_SJ_)
        /*041c*/ 	.word	0x00000000


	//----- nvinfo : EIATTR_REGCOUNT
	.align		4
.L_212:
        /*0420*/ 	.byte	0x04, 0x2f
        /*0422*/ 	.short	(.L_214 - .L_213)
	.align		4
.L_213:
        /*0424*/ 	.word	index@(_ZN2at6native60_GLOBAL__N__fdc43544_27_DistributionRandomKernel_cu_f88cee4443distribution_elementwise_grid_stride_kernelIjLi4EZZZNS0_9templates4cuda21random_from_to_kernelIPNS_17CUDAGeneratorImplEEEvRNS_18TensorIteratorBaseEmlT_ENKUlvE_clEvENKUlvE4_clEvEUlP24curandStatePhilox4_32_10E0_ZNS1_27distribution_nullary_kernelIdj5uint4S7_SF_ZZZS5_IS7_EvS9_mlSA_ENKSB_clEvENKSC_clEvEUljE_EEvS9_T2_RKT3_T4_EUlijE_EEvlNS_15PhiloxCudaStateET1_SJ_)
        /*0428*/ 	.word	0x00000038


	//----- nvinfo : EIATTR_FRAME_SIZE
	.align		4
.L_214:
        /*042c*/ 	.byte	0x04, 0x11
        /*042e*/ 	.short	(.L_216 - .L_215)
	.align		4
.L_215:
        /*0430*/ 	.word	index@($__internal_115_$__cuda_sm20_rem_u64)
        /*0434*/ 	.word	0x00000000


	//----- nvinfo : EIATTR_FRAME_SIZE
	.align		4
.L_216:
        /*0438*/ 	.byte	0x04, 0x11
        /*043a*/ 	.short	(.L_218 - .L_217)
	.align		4
.L_217:
        /*043c*/ 	.word	index@($__internal_114_$__cuda_sm20_div_s64)
        /*0440*/ 	.word	0x00000000


	//----- nvinfo : EIATTR_FRAME_SIZE
	.align		4
.L_218:
        /*0444*/ 	.byte	0x04, 0x11
        /*0446*/ 	.short	(.L_220 - .L_219)
	.align		4
.L_219:
        /*0448*/ 	.word	index@(_ZN2at6native60_GLOBAL__N__fdc43544_27_DistributionRandomKernel_cu_f88cee4443distribution_elementwise_grid_stride_kernelIjLi4EZZZNS0_9templates4cuda21random_from_to_kernelIPNS_17CUDAGeneratorImplEEEvRNS_18TensorIteratorBaseEmlT_ENKUlvE_clEvENKUlvE4_clEvEUlP24curandStatePhilox4_32_10E0_ZNS1_27distribution_nullary_kernelIdj5uint4S7_SF_ZZZS5_IS7_EvS9_mlSA_ENKSB_clEvENKSC_clEvEUljE_EEvS9_T2_RKT3_T4_EUlijE_EEvlNS_15PhiloxCudaStateET1_SJ_)
        /*044c*/ 	.word	0x00000000


	//----- nvinfo : EIATTR_REGCOUNT
	.align		4
.L_220:
        /*0450*/ 	.byte	0x04, 0x2f
        /*0452*/ 	.short	(.L_222 - .L_221)
	.align		4
.L_221:
        /*0454*/ 	.word	index@(_ZN2at6native60_GLOBAL__N__fdc43544_27_DistributionRandomKernel_cu_f88cee4443distribution_elementwise_grid_stride_kernelIjLi4EZZZNS0_9templates4cuda21random_from_to_kernelIPNS_17CUDAGeneratorImplEEEvRNS_18TensorIteratorBaseEmlT_ENKUlvE_clEvENKUlvE4_clEvEUlP24curandStatePhilox4_32_10E0_ZNS1_27distribution_nullary_kernelIdj5uint4S7_SF_ZZZS5_IS7_EvS9_mlSA_ENKSB_clEvENKSC_clEvEUljE_EEvS9_T2_RKT3_T4_EUlijE0_EEvlNS_15PhiloxCudaStateET1_SJ_)
        /*0458*/ 	.word	0x00000032


	//----- nvinfo : EIATTR_FRAME_SIZE
	.align		4
.L_222:
        /*045c*/ 	.byte	0x04, 0x11
        /*045e*/ 	.short	(.L_224 - .L_223)
	.align		4
.L_223:
        /*0460*/ 	.word	index@($__internal_113_$__cuda_sm20_rem_u64)
        /*0464*/ 	.word	0x00000000


	//----- nvinfo : EIATTR_FRAME_SIZE
	.align		4
.L_224:
        /*0468*/ 	.byte	0x04, 0x11
        /*046a*/ 	.short	(.L_226 - .L_225)
	.align		4
.L_225:
        /*046c*/ 	.word	index@($__internal_112_$__cuda_sm20_div_s64)
        /*0470*/ 	.word	0x00000000


	//----- nvinfo : EIATTR_FRAME_SIZE
	.align		4
.L_226:
        /*0474*/ 	.byte	0x04, 0x11
        /*0476*/ 	.short	(.L_228 - .L_227)
	.align		4
.L_227:
        /*0478*/ 	.word	index@(_ZN2at6native60_GLOBAL__N__fdc43544_27_DistributionRandomKernel_cu_f88cee4443distribution_elementwise_grid_stride_kernelIjLi4EZZZNS0_9templates4cuda21random_from_to_kernelIPNS_17CUDAGeneratorImplEEEvRNS_18TensorIteratorBaseEmlT_ENKUlvE_clEvENKUlvE4_clEvEUlP24curandStatePhilox4_32_10E0_ZNS1_27distribution_nullary_kernelIdj5uint4S7_SF_ZZZS5_IS7_EvS9_mlSA_ENKSB_clEvENKSC_clEvEUljE_EEvS9_T2_RKT3_T4_EUlijE0_EEvlNS_15PhiloxCudaStateET1_SJ_)
        /*047c*/ 	.word	0x00000000


	//----- nvinfo : EIATTR_REGCOUNT
	.align		4
.L_228:
        /*0480*/ 	.byte	0x04, 0x2f
        /*0482*/ 	.short	(.L_230 - .L_229)
	.align		4
.L_229:
        /*0484*/ 	.word	index@(_ZN2at6native60_GLOBAL__N__fdc43544_27_DistributionRandomKernel_cu_f88cee4443distribution_elementwise_grid_stride_kernelImLi2EZZZNS0_9templates4cuda21random_from_to_kernelIPNS_17CUDAGeneratorImplEEEvRNS_18TensorIteratorBaseEmlT_ENKUlvE_clEvENKUlvE5_clEvEUlP24curandStatePhilox4_32_10E_ZNS1_27distribution_nullary_kernelIfm10ulonglong2S7_SF_ZZZS5_IS7_EvS9_mlSA_ENKSB_clEvENKSC_clEvEUlmE_EEvS9_T2_RKT3_T4_EUlimE_EEvlNS_15PhiloxCudaStateET1_SJ_)
        /*0488*/ 	.word	0x00000038


	//----- nvinfo : EIATTR_FRAME_SIZE
	.align		4
.L_230:
        /*048c*/ 	.byte	0x04, 0x11
        /*048e*/ 	.short	(.L_232 - .L_231)
	.align		4
.L_231:
        /*0490*/ 	.word	index@($__internal_111_$__cuda_sm20_rem_u64)
        /*0494*/ 	.word	0x00000000


	//----- nvinfo : EIATTR_FRAME_SIZE
	.align		4
.L_232:
        /*0498*/ 	.byte	0x04, 0x11
        /*049a*/ 	.short	(.L_234 - .L_233)
	.align		4
.L_233:
        /*049c*/ 	.word	index@($__internal_110_$__cuda_sm20_div_s64)
        /*04a0*/ 	.word	0x00000000


	//----- nvinfo : EIATTR_FRAME_SIZE
	.align		4
.L_234:
        /*04a4*/ 	.byte	0x04, 0x11
        /*04a6*/ 	.short	(.L_236 - .L_235)
	.align		4
.L_235:
        /*04a8*/ 	.word	index@(_ZN2at6native60_GLOBAL__N__fdc43544_27_DistributionRandomKernel_cu_f88cee4443distribution_elementwise_grid_stride_kernelImLi2EZZZNS0_9templates4cuda21random_from_to_kernelIPNS_17CUDAGeneratorImplEEEvRNS_18TensorIteratorBaseEmlT_ENKUlvE_clEvENKUlvE5_clEvEUlP24curandStatePhilox4_32_10E_ZNS1_27distribution_nullary_kernelIfm10ulonglong2S7_SF_ZZZS5_IS7_EvS9_mlSA_ENKSB_clEvENKSC_clEvEUlmE_EEvS9_T2_RKT3_T4_EUlimE_EEvlNS_15PhiloxCudaStateET1_SJ_)
        /*04ac*/ 	.word	0x00000000


	//----- nvinfo : EIATTR_REGCOUNT
	.align		4
.L_236:
        /*04b0*/ 	.byte	0x04, 0x2f
        /*04b2*/ 	.short	(.L_238 - .L_237)
	.align		4
.L_237:
        /*04b4*/ 	.word	index@(_ZN2at6native60_GLOBAL__N__fdc43544_27_DistributionRandomKernel_cu_f88cee4443distribution_elementwise_grid_stride_kernelImLi2EZZZNS0_9templates4cuda21random_from_to_kernelIPNS_17CUDAGeneratorImplEEEvRNS_18TensorIteratorBaseEmlT_ENKUlvE_clEvENKUlvE5_clEvEUlP24curandStatePhilox4_32_10E_ZNS1_27distribution_nullary_kernelIfm10ulonglong2S7_SF_ZZZS5_IS7_EvS9_mlSA_ENKSB_clEvENKSC_clEvEUlmE_EEvS9_T2_RKT3_T4_EUlimE0_EEvlNS_15PhiloxCudaStateET1_SJ_)
        /*04b8*/ 	.word	0x00000030


	//----- nvinfo : EIATTR_FRAME_SIZE
	.align		4
.L_238:
        /*04bc*/ 	.byte	0x04, 0x11
        /*04be*/ 	.short	(.L_240 - .L_239)
	.align		4
.L_239:
        /*04c0*/ 	.word	index@($__internal_109_$__cuda_sm20_rem_u64)
        /*04c4*/ 	.word	0x00000000


	//----- nvinfo : EIATTR_FRAME_SIZE
	.align		4
.L_240:
        /*04c8*/ 	.byte	0x04, 0x11
        /*04ca*/ 	.short	(.L_242 - .L_241)
	.align		4
.L_241:
        /*04cc*/ 	.word	index@($__internal_108_$__cuda_sm20_div_s64)
        /*04d0*/ 	.word	0x00000000


	//----- nvinfo : EIATTR_FRAME_SIZE
	.align		4
.L_242:
        /*04d4*/ 	.byte	0x04, 0x11
        /*04d6*/ 	.short	(.L_244 - .L_243)
	.align		4
.L_243:
        /*04d8*/ 	.word	index@(_ZN2at6native60_GLOBAL__N__fdc43544_27_DistributionRandomKernel_cu_f88cee4443distribution_elementwise_grid_stride_kernelImLi2EZZZNS0_9templates4cuda21random_from_to_kernelIPNS_17CUDAGeneratorImplEEEvRNS_18TensorIteratorBaseEmlT_ENKUlvE_clEvENKUlvE5_clEvEUlP24curandStatePhilox4_32_10E_ZNS1_27distribution_nullary_kernelIfm10ulonglong2S7_SF_ZZZS5_IS7_EvS9_mlSA_ENKSB_clEvENKSC_clEvEUlmE_EEvS9_T2_RKT3_T4_EUlimE0_EEvlNS_15PhiloxCudaStateET1_SJ_)
        /*04dc*/ 	.word	0x00000000


	//----- nvinfo : EIATTR_REGCOUNT
	.align		4
.L_244:
        /*04e0*/ 	.byte	0x04, 0x2f
        /*04e2*/ 	.short	(.L_246 - .L_245)
	.align		4
.L_245:
        /*04e4*/ 	.word	index@(_ZN2at6native60_GLOBAL__N__fdc43544_27_DistributionRandomKernel_cu_f88cee4443distribution_elementwise_grid_stride_kernelIjLi4EZZZNS0_9templates4cuda21random_from_to_kernelIPNS_17CUDAGeneratorImplEEEvRNS_18TensorIteratorBaseEmlT_ENKUlvE_clEvENKUlvE5_clEvEUlP24curandStatePhilox4_32_10E0_ZNS1_27distribution_nullary_kernelIfj5uint4S7_SF_ZZZS5_IS7_EvS9_mlSA_ENKSB_clEvENKSC_clEvEUljE_EEvS9_T2_RKT3_T4_EUlijE_EEvlNS_15PhiloxCudaStateET1_SJ_)
        /*04e8*/ 	.word	0x00000038


	//----- nvinfo : EIATTR_FRAME_SIZE
	.align		4
.L_246:
        /*04ec*/ 	.byte	0x04, 0x11
        /*04ee*/ 	.short	(.L_248 - .L_247)
	.align		4
.L_247:
        /*04f0*/ 	.word	index@($__internal_107_$__cuda_sm20_rem_u64)
        /*04f4*/ 	.word	0x00000000


	//----- nvinfo : EIATTR_FRAME_SIZE
	.align		4
.L_248:
        /*04f8*/ 	.byte	0x04, 0x11
        /*04fa*/ 	.short	(.L_250 - .L_249)
	.align		4
.L_249:
        /*04fc*/ 	.word	index@($__internal_106_$__cuda_sm20_div_s64)
        /*0500*/ 	.word	0x00000000


	//----- nvinfo : EIATTR_FRAME_SIZE
	.align		4
.L_250:
        /*0504*/ 	.byte	0x04, 0x11
        /*0506*/ 	.short	(.L_252 - .L_251)
	.align		4
.L_251:
        /*0508*/ 	.word	index@(_ZN2at6native60_GLOBAL__N__fdc43544_27_DistributionRandomKernel_cu_f88cee4443distribution_elementwise_grid_stride_kernelIjLi4EZZZNS0_9templates4cuda21random_from_to_kernelIPNS_17CUDAGeneratorImplEEEvRNS_18TensorIteratorBaseEmlT_ENKUlvE_clEvENKUlvE5_clEvEUlP24curandStatePhilox4_32_10E0_ZNS1_27distribution_nullary_kernelIfj5uint4S7_SF_ZZZS5_IS7_EvS9_mlSA_ENKSB_clEvENKSC_clEvEUljE_EEvS9_T2_RKT3_T4_EUlijE_EEvlNS_15PhiloxCudaStateET1_SJ_)
        /*050c*/ 	.word	0x00000000


	//----- nvinfo : EIATTR_REGCOUNT
	.align		4
.L_252:
        /*0510*/ 	.byte	0x04, 0x2f
        /*0512*/ 	.short	(.L_254 - .L_253)
	.align		4
.L_253:
        /*0514*/ 	.word	index@(_ZN2at6native60_GLOBAL__N__fdc43544_27_DistributionRandomKernel_cu_f88cee4443distribution_elementwise_grid_stride_kernelIjLi4EZZZNS0_9templates4cuda21random_from_to_kernelIPNS_17CUDAGeneratorImplEEEvRNS_18TensorIteratorBaseEmlT_ENKUlvE_clEvENKUlvE5_clEvEUlP24curandStatePhilox4_32_10E0_ZNS1_27distribution_nullary_kernelIfj5uint4S7_SF_ZZZS5_IS7_EvS9_mlSA_ENKSB_clEvENKSC_clEvEUljE_EEvS9_T2_RKT3_T4_EUlijE0_EEvlNS_15PhiloxCudaStateET1_SJ_)
        /*0518*/ 	.word	0x00000032


	//----- nvinfo : EIATTR_FRAME_SIZE
	.align		4
.L_254:
        /*051c*/ 	.byte	0x04, 0x11
        /*051e*/ 	.short	(.L_256 - .L_255)
	.align		4
.L_255:
        /*0520*/ 	.word	index@($__internal_105_$__cuda_sm20_rem_u64)
        /*0524*/ 	.word	0x00000000


	//----- nvinfo : EIATTR_FRAME_SIZE
	.align		4
.L_256:
        /*0528*/ 	.byte	0x04, 0x11
        /*052a*/ 	.short	(.L_258 - .L_257)
	.align		4
.L_257:
        /*052c*/ 	.word	index@($__internal_104_$__cuda_sm20_div_s64)
        /*0530*/ 	.word	0x00000000


	//----- nvinfo : EIATTR_FRAME_SIZE
	.align		4
.L_258:
        /*0534*/ 	.byte	0x04, 0x11
        /*0536*/ 	.short	(.L_260 - .L_259)
	.align		4
.L_259:
        /*0538*/ 	.word	index@(_ZN2at6native60_GLOBAL__N__fdc43544_27_DistributionRandomKernel_cu_f88cee4443distribution_elementwise_grid_stride_kernelIjLi4EZZZNS0_9templates4cuda21random_from_to_kernelIPNS_17CUDAGeneratorImplEEEvRNS_18TensorIteratorBaseEmlT_ENKUlvE_clEvENKUlvE5_clEvEUlP24curandStatePhilox4_32_10E0_ZNS1_27distribution_nullary_kernelIfj5uint4S7_SF_ZZZS5_IS7_EvS9_mlSA_ENKSB_clEvENKSC_clEvEUljE_EEvS9_T2_RKT3_T4_EUlijE0_EEvlNS_15PhiloxCudaStateET1_SJ_)
        /*053c*/ 	.word	0x00000000


	//----- nvinfo : EIATTR_REGCOUNT
	.align		4
.L_260:
        /*0540*/ 	.byte	0x04, 0x2f
        /*0542*/ 	.short	(.L_262 - .L_261)
	.align		4
.L_261:
        /*0544*/ 	.word	index@(_ZN2at6native60_GLOBAL__N__fdc43544_27_DistributionRandomKernel_cu_f88cee4443distribution_elementwise_grid_stride_kernelImLi2EZZZNS0_9templates4cuda21random_from_to_kernelIPNS_17CUDAGeneratorImplEEEvRNS_18TensorIteratorBaseEmlT_ENKUlvE_clEvENKUlvE6_clEvEUlP24curandStatePhilox4_32_10E_ZNS1_27distribution_nullary_kernelIbm10ulonglong2S7_SF_ZZZS5_IS7_EvS9_mlSA_ENKSB_clEvENKSC_clEvEUlmE_EEvS9_T2_RKT3_T4_EUlimE_EEvlNS_15PhiloxCudaStateET1_SJ_)
        /*0548*/ 	.word	0x00000038


	//----- nvinfo : EIATTR_FRAME_SIZE
	.align		4
.L_262:
        /*054c*/ 	.byte	0x04, 0x11
        /*054e*/ 	.short	(.L_264 - .L_263)
	.align		4
.L_263:
        /*0550*/ 	.word	index@($__internal_103_$__cuda_sm20_rem_u64)
        /*0554*/ 	.word	0x00000000


	//----- nvinfo : EIATTR_FRAME_SIZE
	.align		4
.L_264:
        /*0558*/ 	.byte	0x04, 0x11
        /*055a*/ 	.short	(.L_266 - .L_265)
	.align		4
.L_265:
        /*055c*/ 	.word	index@($__internal_102_$__cuda_sm20_div_s64)
        /*0560*/ 	.word	0x00000000


	//----- nvinfo : EIATTR_FRAME_SIZE
	.align		4
.L_266:
        /*0564*/ 	.byte	0x04, 0x11
        /*0566*/ 	.short	(.L_268 - .L_267)
	.align		4
.L_267:
        /*0568*/ 	.word	index@(_ZN2at6native60_GLOBAL__N__fdc43544_27_DistributionRandomKernel_cu_f88cee4443distribution_elementwise_grid_stride_kernelImLi2EZZZNS0_9templates4cuda21random_from_to_kernelIPNS_17CUDAGeneratorImplEEEvRNS_18TensorIteratorBaseEmlT_ENKUlvE_clEvENKUlvE6_clEvEUlP24curandStatePhilox4_32_10E_ZNS1_27distribution_nullary_kernelIbm10ulonglong2S7_SF_ZZZS5_IS7_EvS9_mlSA_ENKSB_clEvENKSC_clEvEUlmE_EEvS9_T2_RKT3_T4_EUlimE_EEvlNS_15PhiloxCudaStateET1_SJ_)
        /*056c*/ 	.word	0x00000000


	//----- nvinfo : EIATTR_REGCOUNT
	.align		4
.L_268:
        /*0570*/ 	.byte	0x04, 0x2f
        /*0572*/ 	.short	(.L_270 - .L_269)
	.align		4
.L_269:
        /*0574*/ 	.word	index@(_ZN2at6native60_GLOBAL__N__fdc43544_27_DistributionRandomKernel_cu_f88cee4443distribution_elementwise_grid_stride_kernelImLi2EZZZNS0_9templates4cuda21random_from_to_kernelIPNS_17CUDAGeneratorImplEEEvRNS_18TensorIteratorBaseEmlT_ENKUlvE_clEvENKUlvE6_clEvEUlP24curandStatePhilox4_32_10E_ZNS1_27distribution_nullary_kernelIbm10ulonglong2S7_SF_ZZZS5_IS7_EvS9_mlSA_ENKSB_clEvENKSC_clEvEUlmE_EEvS9_T2_RKT3_T4_EUlimE0_EEvlNS_15PhiloxCudaStateET1_SJ_)
        /*0578*/ 	.word	0x00000030


	//----- nvinfo : EIATTR_FRAME_SIZE
	.align		4
.L_270:
        /*057c*/ 	.byte	0x04, 0x11
        /*057e*/ 	.short	(.L_272 - .L_271)
	.align		4
.L_271:
        /*0580*/ 	.word	index@($__internal_101_$__cuda_sm20_rem_u64)
        /*0584*/ 	.word	0x00000000


	//----- nvinfo : EIATTR_FRAME_SIZE
	.align		4
.L_272:
        /*0588*/ 	.byte	0x04, 0x11
        /*058a*/ 	.short	(.L_274 - .L_273)
	.align		4
.L_273:
        /*058c*/ 	.word	index@($__internal_100_$__cuda_sm20_div_s64)
        /*0590*/ 	.word	0x00000000


	//----- nvinfo : EIATTR_FRAME_SIZE
	.align		4
.L_274:
        /*0594*/ 	.byte	0x04, 0x11
        /*0596*/ 	.short	(.L_276 - .L_275)
	.align		4
.L_275:
        /*0598*/ 	.word	index@(_ZN2at6native60_GLOBAL__N__fdc43544_27_DistributionRandomKernel_cu_f88cee4443distribution_elementwise_grid_stride_kernelImLi2EZZZNS0_9templates4cuda21random_from_to_kernelIPNS_17CUDAGeneratorImplEEEvRNS_18TensorIteratorBaseEmlT_ENKUlvE_clEvENKUlvE6_clEvEUlP24curandStatePhilox4_32_10E_ZNS1_27distribution_nullary_kernelIbm10ulonglong2S7_SF_ZZZS5_IS7_EvS9_mlSA_ENKSB_clEvENKSC_clEvEUlmE_EEvS9_T2_RKT3_T4_EUlimE0_EEvlNS_15PhiloxCudaStateET1_SJ_)
        /*059c*/ 	.word	0x00000000


	//----- nvinfo : EIATTR_REGCOUNT
	.align		4
.L_276:
        /*05a0*/ 	.byte	0x04, 0x2f
        /*05a2*/ 	.short	(.L_278 - .L_277)
	.align		4
.L_277:
        /*05a4*/ 	.word	index@(_ZN2at6native60_GLOBAL__N__fdc43544_27_DistributionRandomKernel_cu_f88cee4443distribution_elementwise_grid_stride_kernelIjLi4EZZZNS0_9templates4cuda21random_from_to_kernelIPNS_17CUDAGeneratorImplEEEvRNS_18TensorIteratorBaseEmlT_ENKUlvE_clEvENKUlvE6_clEvEUlP24curandStatePhilox4_32_10E0_ZNS1_27distribution_nullary_kernelIbj5uint4S7_SF_ZZZS5_IS7_EvS9_mlSA_ENKSB_clEvENKSC_clEvEUljE_EEvS9_T2_RKT3_T4_EUlijE_EEvlNS_15PhiloxCudaStateET1_SJ_)
        /*05a8*/ 	.word	0x00000038


	//----- nvinfo : EIATTR_FRAME_SIZE
	.align		4
.L_278:
        /*05ac*/ 	.byte	0x04, 0x11
        /*05ae*/ 	.short	(.L_280 - .L_279)
	.align		4
.L_279:
        /*05b0*/ 	.word	index@($__internal_99_$__cuda_sm20_rem_u64)
        /*05b4*/ 	.word	0x00000000


	//----- nvinfo : EIATTR_FRAME_SIZE
	.align		4
.L_280:
        /*05b8*/ 	.byte	0x04, 0x11
        /*05ba*/ 	.short	(.L_282 - .L_281)
	.align		4
.L_281:
        /*05bc*/ 	.word	index@($__internal_98_$__cuda_sm20_div_s64)
        /*05c0*/ 	.word	0x00000000


	//----- nvinfo : EIATTR_FRAME_SIZE
	.align		4
.L_282:
        /*05c4*/ 	.byte	0x04, 0x11
        /*05c6*/ 	.short	(.L_284 - .L_283)
	.align		4
.L_283:
        /*05c8*/ 	.word	index@(_ZN2at6native60_GLOBAL__N__fdc43544_27_DistributionRandomKernel_cu_f88cee4443distribution_elementwise_grid_stride_kernelIjLi4EZZZNS0_9templates4cuda21random_from_to_kernelIPNS_17CUDAGeneratorImplEEEvRNS_18TensorIteratorBaseEmlT_ENKUlvE_clEvENKUlvE6_clEvEUlP24curandStatePhilox4_32_10E0_ZNS1_27distribution_nullary_kernelIbj5uint4S7_SF_ZZZS5_IS7_EvS9_mlSA_ENKSB_clEvENKSC_clEvEUljE_EEvS9_T2_RKT3_T4_EUlijE_EEvlNS_15PhiloxCudaStateET1_SJ_)
        /*05cc*/ 	.word	0x00000000


	//----- nvinfo : EIATTR_REGCOUNT
	.align		4
.L_284:
        /*05d0*/ 	.byte	0x04, 0x2f
        /*05d2*/ 	.short	(.L_286 - .L_285)
	.align		4
.L_285:
        /*05d4*/ 	.word	index@(_ZN2at6native60_GLOBAL__N__fdc43544_27_DistributionRandomKernel_cu_f88cee4443distribution_elementwise_grid_stride_kernelIjLi4EZZZNS0_9templates4cuda21random_from_to_kernelIPNS_17CUDAGeneratorImplEEEvRNS_18TensorIteratorBaseEmlT_ENKUlvE_clEvENKUlvE6_clEvEUlP24curandStatePhilox4_32_10E0_ZNS1_27distribution_nullary_kernelIbj5uint4S7_SF_ZZZS5_IS7_EvS9_mlSA_ENKSB_clEvENKSC_clEvEUljE_EEvS9_T2_RKT3_T4_EUlijE0_EEvlNS_15PhiloxCudaStateET1_SJ_)
        /*05d8*/ 	.word	0x00000032


	//----- nvinfo : EIATTR_FRAME_SIZE
	.align		4
.L_286:
        /*05dc*/ 	.byte	0x04, 0x11
        /*05de*/ 	.short	(.L_288 - .L_287)
	.align		4
.L_287:
        /*05e0*/ 	.word	index@($__internal_97_$__cuda_sm20_rem_u64)
        /*05e4*/ 	.word	0x00000000


	//----- nvinfo : EIATTR_FRAME_SIZE
	.align		4
.L_288:
        /*05e8*/ 	.byte	0x04, 0x11
        /*05ea*/ 	.short	(.L_290 - .L_289)
	.align		4
.L_289:
        /*05ec*/ 	.word	index@($__internal_96_$__cuda_sm20_div_s64)
        /*05f0*/ 	.word	0x00000000


	//----- nvinfo : EIATTR_FRAME_SIZE
	.align		4
.L_290:
        /*05f4*/ 	.byte	0x04, 0x11
        /*05f6*/ 	.short	(.L_292 - .L_291)
	.align		4
.L_291:
        /*05f8*/ 	.word	index@(_ZN2at6native60_GLOBAL__N__fdc43544_27_DistributionRandomKernel_cu_f88cee4443distribution_elementwise_grid_stride_kernelIjLi4EZZZNS0_9templates4cuda21random_from_to_kernelIPNS_17CUDAGeneratorImplEEEvRNS_18TensorIteratorBaseEmlT_ENKUlvE_clEvENKUlvE6_clEvEUlP24curandStatePhilox4_32_10E0_ZNS1_27distribution_nullary_kernelIbj5uint4S7_SF_ZZZS5_IS7_EvS9_mlSA_ENKSB_clEvENKSC_clEvEUljE_EEvS9_T2_RKT3_T4_EUlijE0_EEvlNS_15PhiloxCudaStateET1_SJ_)
        /*05fc*/ 	.word	0x00000000


	//----- nvinfo : EIATTR_REGCOUNT
	.align		4
.L_292:
        /*0600*/ 	.byte	0x04, 0x2f
        /*0602*/ 	.short	(.L_294 - .L_293)
	.align		4
.L_293:
        /*0604*/ 	.word	index@(_ZN2at6native60_GLOBAL__N__fdc43544_27_DistributionRandomKernel_cu_f88cee4443distribution_elementwise_grid_stride_kernelImLi2EZZZNS0_9templates4cuda21random_from_to_kernelIPNS_17CUDAGeneratorImplEEEvRNS_18TensorIteratorBaseEmlT_ENKUlvE_clEvENKUlvE7_clEvEUlP24curandStatePhilox4_32_10E_ZNS1_27distribution_nullary_kernelIN3c104HalfEm10ulonglong2S7_SF_ZZZS5_IS7_EvS9_mlSA_ENKSB_clEvENKSC_clEvEUlmE_EEvS9_T2_RKT3_T4_EUlimE_EEvlNS_15PhiloxCudaStateET1_SL_)
        /*0608*/ 	.word	0x00000038


	//----- nvinfo : EIATTR_FRAME_SIZE
	.align		4
.L_294:
        /*060c*/ 	.byte	0x04, 0x11
        /*060e*/ 	.short	(.L_296 - .L_295)
	.align		4
.L_295:
        /*0610*/ 	.word	index@($__internal_95_$__cuda_sm20_rem_u64)
        /*0614*/ 	.word	0x00000000


	//----- nvinfo : EIATTR_FRAME_SIZE
	.align		4
.L_296:
        /*0618*/ 	.byte	0x04, 0x11
        /*061a*/ 	.short	(.L_298 - .L_297)
	.align		4
.L_297:
        /*061c*/ 	.word	index@($__internal_94_$__cuda_sm20_div_s64)
        /*0620*/ 	.word	0x00000000


	//----- nvinfo : EIATTR_FRAME_SIZE
	.align		4
.L_298:
        /*0624*/ 	.byte	0x04, 0x11
        /*0626*/ 	.short	(.L_300 - .L_299)
	.align		4
.L_299:
        /*0628*/ 	.word	index@(_ZN2at6native60_GLOBAL__N__fdc43544_27_DistributionRandomKernel_cu_f88cee4443distribution_elementwise_grid_stride_kernelImLi2EZZZNS0_9templates4cuda21random_from_to_kernelIPNS_17CUDAGeneratorImplEEEvRNS_18TensorIteratorBaseEmlT_ENKUlvE_clEvENKUlvE7_clEvEUlP24curandStatePhilox4_32_10E_ZNS1_27distribution_nullary_kernelIN3c104HalfEm10ulonglong2S7_SF_ZZZS5_IS7_EvS9_mlSA_ENKSB_clEvENKSC_clEvEUlmE_EEvS9_T2_RKT3_T4_EUlimE_EEvlNS_15PhiloxCudaStateET1_SL_)
        /*062c*/ 	.word	0x00000000


	//----- nvinfo : EIATTR_REGCOUNT
	.align		4
.L_300:
        /*0630*/ 	.byte	0x04, 0x2f
        /*0632*/ 	.short	(.L_302 - .L_301)
	.align		4
.L_301:
        /*0634*/ 	.word	index@(_ZN2at6native60_GLOBAL__N__fdc43544_27_DistributionRandomKernel_cu_f88cee4443distribution_elementwise_grid_stride_kernelImLi2EZZZNS0_9templates4cuda21random_from_to_kernelIPNS_17CUDAGeneratorImplEEEvRNS_18TensorIteratorBaseEmlT_ENKUlvE_clEvENKUlvE7_clEvEUlP24curandStatePhilox4_32_10E_ZNS1_27distribution_nullary_kernelIN3c104HalfEm10ulonglong2S7_SF_ZZZS5_IS7_EvS9_mlSA_ENKSB_clEvENKSC_clEvEUlmE_EEvS9_T2_RKT3_T4_EUlimE0_EEvlNS_15PhiloxCudaStateET1_SL_)
        /*0638*/ 	.word	0x00000030


	//----- nvinfo : EIATTR_FRAME_SIZE
	.align		4
.L_302:
        /*063c*/ 	.byte	0x04, 0x11
        /*063e*/ 	.short	(.L_304 - .L_303)
	.align		4
.L_303:
        /*0640*/ 	.word	index@($__internal_93_$__cuda_sm20_rem_u64)
        /*0644*/ 	.word	0x00000000


	//----- nvinfo : EIATTR_FRAME_SIZE
	.align		4
.L_304:
        /*0648*/ 	.byte	0x04, 0x11
        /*064a*/ 	.short	(.L_306 - .L_305)
	.align		4
.L_305:
        /*064c*/ 	.word	index@($__internal_92_$__cuda_sm20_div_s64)
        /*0650*/ 	.word	0x00000000


	//----- nvinfo : EIATTR_FRAME_SIZE
	.align		4
.L_306:
        /*0654*/ 	.byte	0x04, 0x11
        /*0656*/ 	.short	(.L_308 - .L_307)
	.align		4
.L_307:
        /*0658*/ 	.word	index@(_ZN2at6native60_GLOBAL__N__fdc43544_27_DistributionRandomKernel_cu_f88cee4443distribution_elementwise_grid_stride_kernelImLi2EZZZNS0_9templates4cuda21random_from_to_kernelIPNS_17CUDAGeneratorImplEEEvRNS_18TensorIteratorBaseEmlT_ENKUlvE_clEvENKUlvE7_clEvEUlP24curandStatePhilox4_32_10E_ZNS1_27distribution_nullary_kernelIN3c104HalfEm10ulonglong2S7_SF_ZZZS5_IS7_EvS9_mlSA_ENKSB_clEvENKSC_clEvEUlmE_EEvS9_T2_RKT3_T4_EUlimE0_EEvlNS_15PhiloxCudaStateET1_SL_)
        /*065c*/ 	.word	0x00000000


	//----- nvinfo : EIATTR_REGCOUNT
	.align		4
.L_308:
        /*0660*/ 	.byte	0x04, 0x2f
        /*0662*/ 	.short	(.L_310 - .L_309)
	.align		4
.L_309:
        /*0664*/ 	.word	index@(_ZN2at6native60_GLOBAL__N__fdc43544_27_DistributionRandomKernel_cu_f88cee4443distribution_elementwise_grid_stride_kernelIjLi4EZZZNS0_9templates4cuda21random_from_to_kernelIPNS_17CUDAGeneratorImplEEEvRNS_18TensorIteratorBaseEmlT_ENKUlvE_clEvENKUlvE7_clEvEUlP24curandStatePhilox4_32_10E0_ZNS1_27distribution_nullary_kernelIN3c104HalfEj5uint4S7_SF_ZZZS5_IS7_EvS9_mlSA_ENKSB_clEvENKSC_clEvEUljE_EEvS9_T2_RKT3_T4_EUlijE_EEvlNS_15PhiloxCudaStateET1_SL_)
        /*0668*/ 	.word	0x00000038


	//----- nvinfo : EIATTR_FRAME_SIZE
	.align		4
.L_310:
        /*066c*/ 	.byte	0x04, 0x11
        /*066e*/ 	.short	(.L_312 - .L_311)
	.align		4
.L_311:
        /*0670*/ 	.word	index@($__internal_91_$__cuda_sm20_rem_u64)
        /*0674*/ 	.word	0x00000000


	//----- nvinfo : EIATTR_FRAME_SIZE
	.align		4
.L_312:
        /*0678*/ 	.byte	0x04, 0x11
        /*067a*/ 	.short	(.L_314 - .L_313)
	.align		4
.L_313:
        /*067c*/ 	.word	index@($__internal_90_$__cuda_sm20_div_s64)
        /*0680*/ 	.word	0x00000000


	//----- nvinfo : EIATTR_FRAME_SIZE
	.align		4
.L_314:
        /*0684*/ 	.byte	0x04, 0x11
        /*0686*/ 	.short	(.L_316 - .L_315)
	.align		4
.L_315:
        /*0688*/ 	.word	index@(_ZN2at6native60_GLOBAL__N__fdc43544_27_DistributionRandomKernel_cu_f88cee4443distribution_elementwise_grid_stride_kernelIjLi4EZZZNS0_9templates4cuda21random_from_to_kernelIPNS_17CUDAGeneratorImplEEEvRNS_18TensorIteratorBaseEmlT_ENKUlvE_clEvENKUlvE7_clEvEUlP24curandStatePhilox4_32_10E0_ZNS1_27distribution_nullary_kernelIN3c104HalfEj5uint4S7_SF_ZZZS5_IS7_EvS9_mlSA_ENKSB_clEvENKSC_clEvEUljE_EEvS9_T2_RKT3_T4_EUlijE_EEvlNS_15PhiloxCudaStateET1_SL_)
        /*068c*/ 	.word	0x00000000


	//----- nvinfo : EIATTR_REGCOUNT
	.align		4
.L_316:
        /*0690*/ 	.byte	0x04, 0x2f
        /*0692*/ 	.short	(.L_318 - .L_317)
	.align		4
.L_317:
        /*0694*/ 	.word	index@(_ZN2at6native60_GLOBAL__N__fdc43544_27_DistributionRandomKernel_cu_f88cee4443distribution_elementwise_grid_stride_kernelIjLi4EZZZNS0_9templates4cuda21random_from_to_kernelIPNS_17CUDAGeneratorImplEEEvRNS_18TensorIteratorBaseEmlT_ENKUlvE_clEvENKUlvE7_clEvEUlP24curandStatePhilox4_32_10E0_ZNS1_27distribution_nullary_kernelIN3c104HalfEj5uint4S7_SF_ZZZS5_IS7_EvS9_mlSA_ENKSB_clEvENKSC_clEvEUljE_EEvS9_T2_RKT3_T4_EUlijE0_EEvlNS_15PhiloxCudaStateET1_SL_)
        /*0698*/ 	.word	0x00000032


	//----- nvinfo : EIATTR_FRAME_SIZE
	.align		4
.L_318:
        /*069c*/ 	.byte	0x04, 0x11
        /*069e*/ 	.short	(.L_320 - .L_319)
	.align		4
.L_319:
        /*06a0*/ 	.word	index@($__internal_89_$__cuda_sm20_rem_u64)
        /*06a4*/ 	.word	0x00000000


	//----- nvinfo : EIATTR_FRAME_SIZE
	.align		4
.L_320:
        /*06a8*/ 	.byte	0x04, 0x11
        /*06aa*/ 	.short	(.L_322 - .L_321)
	.align		4
.L_321:
        /*06ac*/ 	.word	index@($__internal_88_$__cuda_sm20_div_s64)
        /*06b0*/ 	.word	0x00000000


	//----- nvinfo : EIATTR_FRAME_SIZE
	.align		4
.L_322:
        /*06b4*/ 	.byte	0x04, 0x11
        /*06b6*/ 	.short	(.L_324 - .L_323)
	.align		4
.L_323:
        /*06b8*/ 	.word	index@(_ZN2at6native60_GLOBAL__N__fdc43544_27_DistributionRandomKernel_cu_f88cee4443distribution_elementwise_grid_stride_kernelIjLi4EZZZNS0_9templates4cuda21random_from_to_kernelIPNS_17CUDAGeneratorImplEEEvRNS_18TensorIteratorBaseEmlT_ENKUlvE_clEvENKUlvE7_clEvEUlP24curandStatePhilox4_32_10E0_ZNS1_27distribution_nullary_kernelIN3c104HalfEj5uint4S7_SF_ZZZS5_IS7_EvS9_mlSA_ENKSB_clEvENKSC_clEvEUljE_EEvS9_T2_RKT3_T4_EUlijE0_EEvlNS_15PhiloxCudaStateET1_SL_)
        /*06bc*/ 	.word	0x00000000


	//----- nvinfo : EIATTR_REGCOUNT
	.align		4
.L_324:
        /*06c0*/ 	.byte	0x04, 0x2f
        /*06c2*/ 	.short	(.L_326 - .L_325)
	.align		4
.L_325:
        /*06c4*/ 	.word	index@(_ZN2at6native60_GLOBAL__N__fdc43544_27_DistributionRandomKernel_cu_f88cee4443distribution_elementwise_grid_stride_kernelImLi2EZZZNS0_9templates4cuda21random_from_to_kernelIPNS_17CUDAGeneratorImplEEEvRNS_18TensorIteratorBaseEmlT_ENKUlvE_clEvENKUlvE8_clEvEUlP24curandStatePhilox4_32_10E_ZNS1_27distribution_nullary_kernelIN3c108BFloat16Em10ulonglong2S7_SF_ZZZS5_IS7_EvS9_mlSA_ENKSB_clEvENKSC_clEvEUlmE_EEvS9_T2_RKT3_T4_EUlimE_EEvlNS_15PhiloxCudaStateET1_SL_)
        /*06c8*/ 	.word	0x00000038


	//----- nvinfo : EIATTR_FRAME_SIZE
	.align		4
.L_326:
        /*06cc*/ 	.byte	0x04, 0x11
        /*06ce*/ 	.short	(.L_328 - .L_327)
	.align		4
.L_327:
        /*06d0*/ 	.word	index@($__internal_87_$__cuda_sm20_rem_u64)
        /*06d4*/ 	.word	0x00000000


	//----- nvinfo : EIATTR_FRAME_SIZE
	.align		4
.L_328:
        /*06d8*/ 	.byte	0x04, 0x11
        /*06da*/ 	.short	(.L_330 - .L_329)
	.align		4
.L_329:
        /*06dc*/ 	.word	index@($__internal_86_$__cuda_sm20_div_s64)
        /*06e0*/ 	.word	0x00000000


	//----- nvinfo : EIATTR_FRAME_SIZE
	.align		4
.L_330:
        /*06e4*/ 	.byte	0x04, 0x11
        /*06e6*/ 	.short	(.L_332 - .L_331)
	.align		4
.L_331:
        /*06e8*/ 	.word	index@(_ZN2at6native60_GLOBAL__N__fdc43544_27_DistributionRandomKernel_cu_f88cee4443distribution_elementwise_grid_stride_kernelImLi2EZZZNS0_9templates4cuda21random_from_to_kernelIPNS_17CUDAGeneratorImplEEEvRNS_18TensorIteratorBaseEmlT_ENKUlvE_clEvENKUlvE8_clEvEUlP24curandStatePhilox4_32_10E_ZNS1_27distribution_nullary_kernelIN3c108BFloat16Em10ulonglong2S7_SF_ZZZS5_IS7_EvS9_mlSA_ENKSB_clEvENKSC_clEvEUlmE_EEvS9_T2_RKT3_T4_EUlimE_EEvlNS_15PhiloxCudaStateET1_SL_)
        /*06ec*/ 	.word	0x00000000


	//----- nvinfo : EIATTR_REGCOUNT
	.align		4
.L_332:
        /*06f0*/ 	.byte	0x04, 0x2f
        /*06f2*/ 	.short	(.L_334 - .L_333)
	.align		4
.L_333:
        /*06f4*/ 	.word	index@(_ZN2at6native60_GLOBAL__N__fdc43544_27_DistributionRandomKernel_cu_f88cee4443distribution_elementwise_grid_stride_kernelImLi2EZZZNS0_9templates4cuda21random_from_to_kernelIPNS_17CUDAGeneratorImplEEEvRNS_18TensorIteratorBaseEmlT_ENKUlvE_clEvENKUlvE8_clEvEUlP24curandStatePhilox4_32_10E_ZNS1_27distribution_nullary_kernelIN3c108BFloat16Em10ulonglong2S7_SF_ZZZS5_IS7_EvS9_mlSA_ENKSB_clEvENKSC_clEvEUlmE_EEvS9_T2_RKT3_T4_EUlimE0_EEvlNS_15PhiloxCudaStateET1_SL_)
        /*06f8*/ 	.word	0x00000030


	//----- nvinfo : EIATTR_FRAME_SIZE
	.align		4
.L_334:
        /*06fc*/ 	.byte	0x04, 0x11
        /*06fe*/ 	.short	(.L_336 - .L_335)
	.align		4
.L_335:
        /*0700*/ 	.word	index@($__internal_85_$__cuda_sm20_rem_u64)
        /*0704*/ 	.word	0x00000000


	//----- nvinfo : EIATTR_FRAME_SIZE
	.align		4
.L_336:
        /*0708*/ 	.byte	0x04, 0x11
        /*070a*/ 	.short	(.L_338 - .L_337)
	.align		4
.L_337:
        /*070c*/ 	.word	index@($__internal_84_$__cuda_sm20_div_s64)
        /*0710*/ 	.word	0x00000000


	//----- nvinfo : EIATTR_FRAME_SIZE
	.align		4
.L_338:
        /*0714*/ 	.byte	0x04, 0x11
        /*0716*/ 	.short	(.L_340 - .L_339)
	.align		4
.L_339:
        /*0718*/ 	.word	index@(_ZN2at6native60_GLOBAL__N__fdc43544_27_DistributionRandomKernel_cu_f88cee4443distribution_elementwise_grid_stride_kernelImLi2EZZZNS0_9templates4cuda21random_from_to_kernelIPNS_17CUDAGeneratorImplEEEvRNS_18TensorIteratorBaseEmlT_ENKUlvE_clEvENKUlvE8_clEvEUlP24curandStatePhilox4_32_10E_ZNS1_27distribution_nullary_kernelIN3c108BFloat16Em10ulonglong2S7_SF_ZZZS5_IS7_EvS9_mlSA_ENKSB_clEvENKSC_clEvEUlmE_EEvS9_T2_RKT3_T4_EUlimE0_EEvlNS_15PhiloxCudaStateET1_SL_)
        /*071c*/ 	.word	0x00000000


	//----- nvinfo : EIATTR_REGCOUNT
	.align		4
.L_340:
        /*0720*/ 	.byte	0x04, 0x2f
        /*0722*/ 	.short	(.L_342 - .L_341)
	.align		4
.L_341:
        /*0724*/ 	.word	index@(_ZN2at6native60_GLOBAL__N__fdc43544_27_DistributionRandomKernel_cu_f88cee4443distribution_elementwise_grid_stride_kernelIjLi4EZZZNS0_9templates4cuda21random_from_to_kernelIPNS_17CUDAGeneratorImplEEEvRNS_18TensorIteratorBaseEmlT_ENKUlvE_clEvENKUlvE8_clEvEUlP24curandStatePhilox4_32_10E0_ZNS1_27distribution_nullary_kernelIN3c108BFloat16Ej5uint4S7_SF_ZZZS5_IS7_EvS9_mlSA_ENKSB_clEvENKSC_clEvEUljE_EEvS9_T2_RKT3_T4_EUlijE_EEvlNS_15PhiloxCudaStateET1_SL_)
        /*0728*/ 	.word	0x00000038


	//----- nvinfo : EIATTR_FRAME_SIZE
	.align		4
.L_342:
        /*072c*/ 	.byte	0x04, 0x11
        /*072e*/ 	.short	(.L_344 - .L_343)
	.align		4
.L_343:
        /*0730*/ 	.word	index@($__internal_83_$__cuda_sm20_rem_u64)
        /*0734*/ 	.word	0x00000000


	//----- nvinfo : EIATTR_FRAME_SIZE
	.align		4
.L_344:
        /*0738*/ 	.byte	0x04, 0x11
        /*073a*/ 	.short	(.L_346 - .L_345)
	.align		4
.L_345:
        /*073c*/ 	.word	index@($__internal_82_$__cuda_sm20_div_s64)
        /*0740*/ 	.word	0x00000000


	//----- nvinfo : EIATTR_FRAME_SIZE
	.align		4
.L_346:
        /*0744*/ 	.byte	0x04, 0x11
        /*0746*/ 	.short	(.L_348 - .L_347)
	.align		4
.L_347:
        /*0748*/ 	.word	index@(_ZN2at6native60_GLOBAL__N__fdc43544_27_DistributionRandomKernel_cu_f88cee4443distribution_elementwise_grid_stride_kernelIjLi4EZZZNS0_9templates4cuda21random_from_to_kernelIPNS_17CUDAGeneratorImplEEEvRNS_18TensorIteratorBaseEmlT_ENKUlvE_clEvENKUlvE8_clEvEUlP24curandStatePhilox4_32_10E0_ZNS1_27distribution_nullary_kernelIN3c108BFloat16Ej5uint4S7_SF_ZZZS5_IS7_EvS9_mlSA_ENKSB_clEvENKSC_clEvEUljE_EEvS9_T2_RKT3_T4_EUlijE_EEvlNS_15PhiloxCudaStateET1_SL_)
        /*074c*/ 	.word	0x00000000


	//----- nvinfo : EIATTR_REGCOUNT
	.align		4
.L_348:
        /*0750*/ 	.byte	0x04, 0x2f
        /*0752*/ 	.short	(.L_350 - .L_349)
	.align		4
.L_349:
        /*0754*/ 	.word	index@(_ZN2at6native60_GLOBAL__N__fdc43544_27_DistributionRandomKernel_cu_f88cee4443distribution_elementwise_grid_stride_kernelIjLi4EZZZNS0_9templates4cuda21random_from_to_kernelIPNS_17CUDAGeneratorImplEEEvRNS_18TensorIteratorBaseEmlT_ENKUlvE_clEvENKUlvE8_clEvEUlP24curandStatePhilox4_32_10E0_ZNS1_27distribution_nullary_kernelIN3c108BFloat16Ej5uint4S7_SF_ZZZS5_IS7_EvS9_mlSA_ENKSB_clEvENKSC_clEvEUljE_EEvS9_T2_RKT3_T4_EUlijE0_EEvlNS_15PhiloxCudaStateET1_SL_)
        /*0758*/ 	.word	0x00000032


	//----- nvinfo : EIATTR_FRAME_SIZE
	.align		4
.L_350:
        /*075c*/ 	.byte	0x04, 0x11
        /*075e*/ 	.short	(.L_352 - .L_351)
	.align		4
.L_351:
        /*0760*/ 	.word	index@($__internal_81_$__cuda_sm20_rem_u64)
        /*0764*/ 	.word	0x00000000


	//----- nvinfo : EIATTR_FRAME_SIZE
	.align		4
.L_352:
        /*0768*/ 	.byte	0x04, 0x11
        /*076a*/ 	.short	(.L_354 - .L_353)
	.align		4
.L_353:
        /*076c*/ 	.word	index@($__internal_80_$__cuda_sm20_div_s64)
        /*0770*/ 	.word	0x00000000


	//----- nvinfo : EIATTR_FRAME_SIZE
	.align		4
.L_354:
        /*0774*/ 	.byte	0x04, 0x11
        /*0776*/ 	.short	(.L_356 - .L_355)
	.align		4
.L_355:
        /*0778*/ 	.word	index@(_ZN2at6native60_GLOBAL__N__fdc43544_27_DistributionRandomKernel_cu_f88cee4443distribution_elementwise_grid_stride_kernelIjLi4EZZZNS0_9templates4cuda21random_from_to_kernelIPNS_17CUDAGeneratorImplEEEvRNS_18TensorIteratorBaseEmlT_ENKUlvE_clEvENKUlvE8_clEvEUlP24curandStatePhilox4_32_10E0_ZNS1_27distribution_nullary_kernelIN3c108BFloat16Ej5uint4S7_SF_ZZZS5_IS7_EvS9_mlSA_ENKSB_clEvENKSC_clEvEUljE_EEvS9_T2_RKT3_T4_EUlijE0_EEvlNS_15PhiloxCudaStateET1_SL_)
        /*077c*/ 	.word	0x00000000


	//----- nvinfo : EIATTR_REGCOUNT
	.align		4
.L_356:
        /*0780*/ 	.byte	0x04, 0x2f
        /*0782*/ 	.short	(.L_358 - .L_357)
	.align		4
.L_357:
        /*0784*/ 	.word	index@(_ZN2at6native60_GLOBAL__N__fdc43544_27_DistributionRandomKernel_cu_f88cee4443distribution_elementwise_grid_stride_kernelImLi2EZZZNS0_9templates4cuda21random_from_to_kernelIPNS_17CUDAGeneratorImplEEEvRNS_18TensorIteratorBaseEmlT_ENKUlvE_clEvENKUlvE9_clEvEUlP24curandStatePhilox4_32_10E_ZNS1_27distribution_nullary_kernelItm10ulonglong2S7_SF_ZZZS5_IS7_EvS9_mlSA_ENKSB_clEvENKSC_clEvEUlmE_EEvS9_T2_RKT3_T4_EUlimE_EEvlNS_15PhiloxCudaStateET1_SJ_)
        /*0788*/ 	.word	0x00000038


	//----- nvinfo : EIATTR_FRAME_SIZE
	.align		4
.L_358:
        /*078c*/ 	.byte	0x04, 0x11
        /*078e*/ 	.short	(.L_360 - .L_359)
	.align		4
.L_359:
        /*0790*/ 	.word	index@($__internal_79_$__cuda_sm20_rem_u64)
        /*0794*/ 	.word	0x00000000


	//----- nvinfo : EIATTR_FRAME_SIZE
	.align		4
.L_360:
        /*0798*/ 	.byte	0x04, 0x11
        /*079a*/ 	.short	(.L_362 - .L_361)
	.align		4
.L_361:
        /*079c*/ 	.word	index@($__internal_78_$__cuda_sm20_div_s64)
        /*07a0*/ 	.word	0x00000000


	//----- nvinfo : EIATTR_FRAME_SIZE
	.align		4
.L_362:
        /*07a4*/ 	.byte	0x04, 0x11
        /*07a6*/ 	.short	(.L_364 - .L_363)
	.align		4
.L_363:
        /*07a8*/ 	.word	index@(_ZN2at6native60_GLOBAL__N__fdc43544_27_DistributionRandomKernel_cu_f88cee4443distribution_elementwise_grid_stride_kernelImLi2EZZZNS0_9templates4cuda21random_from_to_kernelIPNS_17CUDAGeneratorImplEEEvRNS_18TensorIteratorBaseEmlT_ENKUlvE_clEvENKUlvE9_clEvEUlP24curandStatePhilox4_32_10E_ZNS1_27distribution_nullary_kernelItm10ulonglong2S7_SF_ZZZS5_IS7_EvS9_mlSA_ENKSB_clEvENKSC_clEvEUlmE_EEvS9_T2_RKT3_T4_EUlimE_EEvlNS_15PhiloxCudaStateET1_SJ_)
        /*07ac*/ 	.word	0x00000000


	//----- nvinfo : EIATTR_REGCOUNT
	.align		4
.L_364:
        /*07b0*/ 	.byte	0x04, 0x2f
        /*07b2*/ 	.short	(.L_366 - .L_365)
	.align		4
.L_365:
        /*07b4*/ 	.word	index@(_ZN2at6native60_GLOBAL__N__fdc43544_27_DistributionRandomKernel_cu_f88cee4443distribution_elementwise_grid_stride_kernelImLi2EZZZNS0_9templates4cuda21random_from_to_kernelIPNS_17CUDAGeneratorImplEEEvRNS_18TensorIteratorBaseEmlT_ENKUlvE_clEvENKUlvE9_clEvEUlP24curandStatePhilox4_32_10E_ZNS1_27distribution_nullary_kernelItm10ulonglong2S7_SF_ZZZS5_IS7_EvS9_mlSA_ENKSB_clEvENKSC_clEvEUlmE_EEvS9_T2_RKT3_T4_EUlimE0_EEvlNS_15PhiloxCudaStateET1_SJ_)
        /*07b8*/ 	.word	0x00000030


	//----- nvinfo : EIATTR_FRAME_SIZE
	.align		4
.L_366:
        /*07bc*/ 	.byte	0x04, 0x11
        /*07be*/ 	.short	(.L_368 - .L_367)
	.align		4
.L_367:
        /*07c0*/ 	.word	index@($__internal_77_$__cuda_sm20_rem_u64)
        /*07c4*/ 	.word	0x00000000


	//----- nvinfo : EIATTR_FRAME_SIZE
	.align		4
.L_368:
        /*07c8*/ 	.byte	0x04, 0x11
        /*07ca*/ 	.short	(.L_370 - .L_369)
	.align		4
.L_369:
        /*07cc*/ 	.word	index@($__internal_76_$__cuda_sm20_div_s64)
        /*07d0*/ 	.word	0x00000000


	//----- nvinfo : EIATTR_FRAME_SIZE
	.align		4
.L_370:
        /*07d4*/ 	.byte	0x04, 0x11
        /*07d6*/ 	.short	(.L_372 - .L_371)
	.align		4
.L_371:
        /*07d8*/ 	.word	index@(_ZN2at6native60_GLOBAL__N__fdc43544_27_DistributionRandomKernel_cu_f88cee4443distribution_elementwise_grid_stride_kernelImLi2EZZZNS0_9templates4cuda21random_from_to_kernelIPNS_17CUDAGeneratorImplEEEvRNS_18TensorIteratorBaseEmlT_ENKUlvE_clEvENKUlvE9_clEvEUlP24curandStatePhilox4_32_10E_ZNS1_27distribution_nullary_kernelItm10ulonglong2S7_SF_ZZZS5_IS7_EvS9_mlSA_ENKSB_clEvENKSC_clEvEUlmE_EEvS9_T2_RKT3_T4_EUlimE0_EEvlNS_15PhiloxCudaStateET1_SJ_)
        /*07dc*/ 	.word	0x00000000


	//----- nvinfo : EIATTR_REGCOUNT
	.align		4
.L_372:
        /*07e0*/ 	.byte	0x04, 0x2f
        /*07e2*/ 	.short	(.L_374 - .L_373)
	.align		4
.L_373:
        /*07e4*/ 	.word	index@(_ZN2at6native60_GLOBAL__N__fdc43544_27_DistributionRandomKernel_cu_f88cee4443distribution_elementwise_grid_stride_kernelIjLi4EZZZNS0_9templates4cuda21random_from_to_kernelIPNS_17CUDAGeneratorImplEEEvRNS_18TensorIteratorBaseEmlT_ENKUlvE_clEvENKUlvE9_clEvEUlP24curandStatePhilox4_32_10E0_ZNS1_27distribution_nullary_kernelItj5uint4S7_SF_ZZZS5_IS7_EvS9_mlSA_ENKSB_clEvENKSC_clEvEUljE_EEvS9_T2_RKT3_T4_EUlijE_EEvlNS_15PhiloxCudaStateET1_SJ_)
        /*07e8*/ 	.word	0x00000038


	//----- nvinfo : EIATTR_FRAME_SIZE
	.align		4
.L_374:
        /*07ec*/ 	.byte	0x04, 0x11
        /*07ee*/ 	.short	(.L_376 - .L_375)
	.align		4
.L_375:
        /*07f0*/ 	.word	index@($__internal_75_$__cuda_sm20_rem_u64)
        /*07f4*/ 	.word	0x00000000


	//----- nvinfo : EIATTR_FRAME_SIZE
	.align		4
.L_376:
        /*07f8*/ 	.byte	0x04, 0x11
        /*07fa*/ 	.short	(.L_378 - .L_377)
	.align		4
.L_377:
        /*07fc*/ 	.word	index@($__internal_74_$__cuda_sm20_div_s64)
        /*0800*/ 	.word	0x00000000


	//----- nvinfo : EIATTR_FRAME_SIZE
	.align		4
.L_378:
        /*0804*/ 	.byte	0x04, 0x11
        /*0806*/ 	.short	(.L_380 - .L_379)
	.align		4
.L_379:
        /*0808*/ 	.word	index@(_ZN2at6native60_GLOBAL__N__fdc43544_27_DistributionRandomKernel_cu_f88cee4443distribution_elementwise_grid_stride_kernelIjLi4EZZZNS0_9templates4cuda21random_from_to_kernelIPNS_17CUDAGeneratorImplEEEvRNS_18TensorIteratorBaseEmlT_ENKUlvE_clEvENKUlvE9_clEvEUlP24curandStatePhilox4_32_10E0_ZNS1_27distribution_nullary_kernelItj5uint4S7_SF_ZZZS5_IS7_EvS9_mlSA_ENKSB_clEvENKSC_clEvEUljE_EEvS9_T2_RKT3_T4_EUlijE_EEvlNS_15PhiloxCudaStateET1_SJ_)
        /*080c*/ 	.word	0x00000000


	//----- nvinfo : EIATTR_REGCOUNT
	.align		4
.L_380:
        /*0810*/ 	.byte	0x04, 0x2f
        /*0812*/ 	.short	(.L_382 - .L_381)
	.align		4
.L_381:
        /*0814*/ 	.word	index@(_ZN2at6native60_GLOBAL__N__fdc43544_27_DistributionRandomKernel_cu_f88cee4443distribution_elementwise_grid_stride_kernelIjLi4EZZZNS0_9templates4cuda21random_from_to_kernelIPNS_17CUDAGeneratorImplEEEvRNS_18TensorIteratorBaseEmlT_ENKUlvE_clEvENKUlvE9_clEvEUlP24curandStatePhilox4_32_10E0_ZNS1_27distribution_nullary_kernelItj5uint4S7_SF_ZZZS5_IS7_EvS9_mlSA_ENKSB_clEvENKSC_clEvEUljE_EEvS9_T2_RKT3_T4_EUlijE0_EEvlNS_15PhiloxCudaStateET1_SJ_)
        /*0818*/ 	.word	0x00000032


	//----- nvinfo : EIATTR_FRAME_SIZE
	.align		4
.L_382:
        /*081c*/ 	.byte	0x04, 0x11
        /*081e*/ 	.short	(.L_384 - .L_383)
	.align		4
.L_383:
        /*0820*/ 	.word	index@($__internal_73_$__cuda_sm20_rem_u64)
        /*0824*/ 	.word	0x00000000


	//----- nvinfo : EIATTR_FRAME_SIZE
	.align		4
.L_384:
        /*0828*/ 	.byte	0x04, 0x11
        /*082a*/ 	.short	(.L_386 - .L_385)
	.align		4
.L_385:
        /*082c*/ 	.word	index@($__internal_72_$__cuda_sm20_div_s64)
        /*0830*/ 	.word	0x00000000


	//----- nvinfo : EIATTR_FRAME_SIZE
	.align		4
.L_386:
        /*0834*/ 	.byte	0x04, 0x11
        /*0836*/ 	.short	(.L_388 - .L_387)
	.align		4
.L_387:
        /*0838*/ 	.word	index@(_ZN2at6native60_GLOBAL__N__fdc43544_27_DistributionRandomKernel_cu_f88cee4443distribution_elementwise_grid_stride_kernelIjLi4EZZZNS0_9templates4cuda21random_from_to_kernelIPNS_17CUDAGeneratorImplEEEvRNS_18TensorIteratorBaseEmlT_ENKUlvE_clEvENKUlvE9_clEvEUlP24curandStatePhilox4_32_10E0_ZNS1_27distribution_nullary_kernelItj5uint4S7_SF_ZZZS5_IS7_EvS9_mlSA_ENKSB_clEvENKSC_clEvEUljE_EEvS9_T2_RKT3_T4_EUlijE0_EEvlNS_15PhiloxCudaStateET1_SJ_)
        /*083c*/ 	.word	0x00000000


	//----- nvinfo : EIATTR_REGCOUNT
	.align		4
.L_388:
        /*0840*/ 	.byte	0x04, 0x2f
        /*0842*/ 	.short	(.L_390 - .L_389)
	.align		4
.L_389:
        /*0844*/ 	.word	index@(_ZN2at6native60_GLOBAL__N__fdc43544_27_DistributionRandomKernel_cu_f88cee4443distribution_elementwise_grid_stride_kernelImLi2EZZZNS0_9templates4cuda21random_from_to_kernelIPNS_17CUDAGeneratorImplEEEvRNS_18TensorIteratorBaseEmlT_ENKUlvE_clEvENKUlvE10_clEvEUlP24curandStatePhilox4_32_10E_ZNS1_27distribution_nullary_kernelIjm10ulonglong2S7_SF_ZZZS5_IS7_EvS9_mlSA_ENKSB_clEvENKSC_clEvEUlmE_EEvS9_T2_RKT3_T4_EUlimE_EEvlNS_15PhiloxCudaStateET1_SJ_)
        /*0848*/ 	.word	0x00000038


	//----- nvinfo : EIATTR_FRAME_SIZE
	.align		4
.L_390:
        /*084c*/ 	.byte	0x04, 0x11
        /*084e*/ 	.short	(.L_392 - .L_391)
	.align		4
.L_391:
        /*0850*/ 	.word	index@($__internal_71_$__cuda_sm20_rem_u64)
        /*0854*/ 	.word	0x00000000


	//----- nvinfo : EIATTR_FRAME_SIZE
	.align		4
.L_392:
        /*0858*/ 	.byte	0x04, 0x11
        /*085a*/ 	.short	(.L_394 - .L_393)
	.align		4
.L_393:
        /*085c*/ 	.word	index@($__internal_70_$__cuda_sm20_div_s64)
        /*0860*/ 	.word	0x00000000


	//----- nvinfo : EIATTR_FRAME_SIZE
	.align		4
.L_394:
        /*0864*/ 	.byte	0x04, 0x11
        /*0866*/ 	.short	(.L_396 - .L_395)
	.align		4
.L_395:
        /*0868*/ 	.word	index@(_ZN2at6native60_GLOBAL__N__fdc43544_27_DistributionRandomKernel_cu_f88cee4443distribution_elementwise_grid_stride_kernelImLi2EZZZNS0_9templates4cuda21random_from_to_kernelIPNS_17CUDAGeneratorImplEEEvRNS_18TensorIteratorBaseEmlT_ENKUlvE_clEvENKUlvE10_clEvEUlP24curandStatePhilox4_32_10E_ZNS1_27distribution_nullary_kernelIjm10ulonglong2S7_SF_ZZZS5_IS7_EvS9_mlSA_ENKSB_clEvENKSC_clEvEUlmE_EEvS9_T2_RKT3_T4_EUlimE_EEvlNS_15PhiloxCudaStateET1_SJ_)
        /*086c*/ 	.word	0x00000000


	//----- nvinfo : EIATTR_REGCOUNT
	.align		4
.L_396:
        /*0870*/ 	.byte	0x04, 0x2f
        /*0872*/ 	.short	(.L_398 - .L_397)
	.align		4
.L_397:
        /*0874*/ 	.word	index@(_ZN2at6native60_GLOBAL__N__fdc43544_27_DistributionRandomKernel_cu_f88cee4443distribution_elementwise_grid_stride_kernelImLi2EZZZNS0_9templates4cuda21random_from_to_kernelIPNS_17CUDAGeneratorImplEEEvRNS_18TensorIteratorBaseEmlT_ENKUlvE_clEvENKUlvE10_clEvEUlP24curandStatePhilox4_32_10E_ZNS1_27distribution_nullary_kernelIjm10ulonglong2S7_SF_ZZZS5_IS7_EvS9_mlSA_ENKSB_clEvENKSC_clEvEUlmE_EEvS9_T2_RKT3_T4_EUlimE0_EEvlNS_15PhiloxCudaStateET1_SJ_)
        /*0878*/ 	.word	0x00000030


	//----- nvinfo : EIATTR_FRAME_SIZE
	.align		4
.L_398:
        /*087c*/ 	.byte	0x04, 0x11
        /*087e*/ 	.short	(.L_400 - .L_399)
	.align		4
.L_399:
        /*0880*/ 	.word	index@($__internal_69_$__cuda_sm20_rem_u64)
        /*0884*/ 	.word	0x00000000


	//----- nvinfo : EIATTR_FRAME_SIZE
	.align		4
.L_400:
        /*0888*/ 	.byte	0x04, 0x11
        /*088a*/ 	.short	(.L_402 - .L_401)
	.align		4
.L_401:
        /*088c*/ 	.word	index@($__internal_68_$__cuda_sm20_div_s64)
        /*0890*/ 	.word	0x00000000


	//----- nvinfo : EIATTR_FRAME_SIZE
	.align		4
.L_402:
        /*0894*/ 	.byte	0x04, 0x11
        /*0896*/ 	.short	(.L_404 - .L_403)
	.align		4
.L_403:
        /*0898*/ 	.word	index@(_ZN2at6native60_GLOBAL__N__fdc43544_27_DistributionRandomKernel_cu_f88cee4443distribution_elementwise_grid_stride_kernelImLi2EZZZNS0_9templates4cuda21random_from_to_kernelIPNS_17CUDAGeneratorImplEEEvRNS_18TensorIteratorBaseEmlT_ENKUlvE_clEvENKUlvE10_clEvEUlP24curandStatePhilox4_32_10E_ZNS1_27distribution_nullary_kernelIjm10ulonglong2S7_SF_ZZZS5_IS7_EvS9_mlSA_ENKSB_clEvENKSC_clEvEUlmE_EEvS9_T2_RKT3_T4_EUlimE0_EEvlNS_15PhiloxCudaStateET1_SJ_)
        /*089c*/ 	.word	0x00000000


	//----- nvinfo : EIATTR_REGCOUNT
	.align		4
.L_404:
        /*08a0*/ 	.byte	0x04, 0x2f
        /*08a2*/ 	.short	(.L_406 - .L_405)
	.align		4
.L_405:
        /*08a4*/ 	.word	index@(_ZN2at6native60_GLOBAL__N__fdc43544_27_DistributionRandomKernel_cu_f88cee4443distribution_elementwise_grid_stride_kernelIjLi4EZZZNS0_9templates4cuda21random_from_to_kernelIPNS_17CUDAGeneratorImplEEEvRNS_18TensorIteratorBaseEmlT_ENKUlvE_clEvENKUlvE10_clEvEUlP24curandStatePhilox4_32_10E0_ZNS1_27distribution_nullary_kernelIjj5uint4S7_SF_ZZZS5_IS7_EvS9_mlSA_ENKSB_clEvENKSC_clEvEUljE_EEvS9_T2_RKT3_T4_EUlijE_EEvlNS_15PhiloxCudaStateET1_SJ_)
        /*08a8*/ 	.word	0x00000038


	//----- nvinfo : EIATTR_FRAME_SIZE
	.align		4
.L_406:
        /*08ac*/ 	.byte	0x04, 0x11
        /*08ae*/ 	.short	(.L_408 - .L_407)
	.align		4
.L_407:
        /*08b0*/ 	.word	index@($__internal_67_$__cuda_sm20_rem_u64)
        /*08b4*/ 	.word	0x00000000


	//----- nvinfo : EIATTR_FRAME_SIZE
	.align		4
.L_408:
        /*08b8*/ 	.byte	0x04, 0x11
        /*08ba*/ 	.short	(.L_410 - .L_409)
	.align		4
.L_409:
        /*08bc*/ 	.word	index@($__internal_66_$__cuda_sm20_div_s64)
        /*08c0*/ 	.word	0x00000000


	//----- nvinfo : EIATTR_FRAME_SIZE
	.align		4
.L_410:
        /*08c4*/ 	.byte	0x04, 0x11
        /*08c6*/ 	.short	(.L_412 - .L_411)
	.align		4
.L_411:
        /*08c8*/ 	.word	index@(_ZN2at6native60_GLOBAL__N__fdc43544_27_DistributionRandomKernel_cu_f88cee4443distribution_elementwise_grid_stride_kernelIjLi4EZZZNS0_9templates4cuda21random_from_to_kernelIPNS_17CUDAGeneratorImplEEEvRNS_18TensorIteratorBaseEmlT_ENKUlvE_clEvENKUlvE10_clEvEUlP24curandStatePhilox4_32_10E0_ZNS1_27distribution_nullary_kernelIjj5uint4S7_SF_ZZZS5_IS7_EvS9_mlSA_ENKSB_clEvENKSC_clEvEUljE_EEvS9_T2_RKT3_T4_EUlijE_EEvlNS_15PhiloxCudaStateET1_SJ_)
        /*08cc*/ 	.word	0x00000000


	//----- nvinfo : EIATTR_REGCOUNT
	.align		4
.L_412:
        /*08d0*/ 	.byte	0x04, 0x2f
        /*08d2*/ 	.short	(.L_414 - .L_413)
	.align		4
.L_413:
        /*08d4*/ 	.word	index@(_ZN2at6native60_GLOBAL__N__fdc43544_27_DistributionRandomKernel_cu_f88cee4443distribution_elementwise_grid_stride_kernelIjLi4EZZZNS0_9templates4cuda21random_from_to_kernelIPNS_17CUDAGeneratorImplEEEvRNS_18TensorIteratorBaseEmlT_ENKUlvE_clEvENKUlvE10_clEvEUlP24curandStatePhilox4_32_10E0_ZNS1_27distribution_nullary_kernelIjj5uint4S7_SF_ZZZS5_IS7_EvS9_mlSA_ENKSB_clEvENKSC_clEvEUljE_EEvS9_T2_RKT3_T4_EUlijE0_EEvlNS_15PhiloxCudaStateET1_SJ_)
        /*08d8*/ 	.word	0x00000032


	//----- nvinfo : EIATTR_FRAME_SIZE
	.align		4
.L_414:
        /*08dc*/ 	.byte	0x04, 0x11
        /*08de*/ 	.short	(.L_416 - .L_415)
	.align		4
.L_415:
        /*08e0*/ 	.word	index@($__internal_65_$__cuda_sm20_rem_u64)
        /*08e4*/ 	.word	0x00000000


	//----- nvinfo : EIATTR_FRAME_SIZE
	.align		4
.L_416:
        /*08e8*/ 	.byte	0x04, 0x11
        /*08ea*/ 	.short	(.L_418 - .L_417)
	.align		4
.L_417:
        /*08ec*/ 	.word	index@($__internal_64_$__cuda_sm20_div_s64)
        /*08f0*/ 	.word	0x00000000


	//----- nvinfo : EIATTR_FRAME_SIZE
	.align		4
.L_418:
        /*08f4*/ 	.byte	0x04, 0x11
        /*08f6*/ 	.short	(.L_420 - .L_419)
	.align		4
.L_419:
        /*08f8*/ 	.word	index@(_ZN2at6native60_GLOBAL__N__fdc43544_27_DistributionRandomKernel_cu_f88cee4443distribution_elementwise_grid_stride_kernelIjLi4EZZZNS0_9templates4cuda21random_from_to_kernelIPNS_17CUDAGeneratorImplEEEvRNS_18TensorIteratorBaseEmlT_ENKUlvE_clEvENKUlvE10_clEvEUlP24curandStatePhilox4_32_10E0_ZNS1_27distribution_nullary_kernelIjj5uint4S7_SF_ZZZS5_IS7_EvS9_mlSA_ENKSB_clEvENKSC_clEvEUljE_EEvS9_T2_RKT3_T4_EUlijE0_EEvlNS_15PhiloxCudaStateET1_SJ_)
        /*08fc*/ 	.word	0x00000000


	//----- nvinfo : EIATTR_REGCOUNT
	.align		4
.L_420:
        /*0900*/ 	.byte	0x04, 0x2f
        /*0902*/ 	.short	(.L_422 - .L_421)
	.align		4
.L_421:
        /*0904*/ 	.word	index@(_ZN2at6native60_GLOBAL__N__fdc43544_27_DistributionRandomKernel_cu_f88cee4443distribution_elementwise_grid_stride_kernelImLi2EZZZNS0_9templates4cuda21random_from_to_kernelIPNS_17CUDAGeneratorImplEEEvRNS_18TensorIteratorBaseEmlT_ENKUlvE_clEvENKUlvE11_clEvEUlP24curandStatePhilox4_32_10E_ZNS1_27distribution_nullary_kernelImm10ulonglong2S7_SF_ZZZS5_IS7_EvS9_mlSA_ENKSB_clEvENKSC_clEvEUlmE_EEvS9_T2_RKT3_T4_EUlimE_EEvlNS_15PhiloxCudaStateET1_SJ_)
        /*0908*/ 	.word	0x00000038


	//----- nvinfo : EIATTR_FRAME_SIZE
	.align		4
.L_422:
        /*090c*/ 	.byte	0x04, 0x11
        /*090e*/ 	.short	(.L_424 - .L_423)
	.align		4
.L_423:
        /*0910*/ 	.word	index@($__internal_63_$__cuda_sm20_rem_u64)
        /*0914*/ 	.word	0x00000000


	//----- nvinfo : EIATTR_FRAME_SIZE
	.align		4
.L_424:
        /*0918*/ 	.byte	0x04, 0x11
        /*091a*/ 	.short	(.L_426 - .L_425)
	.align		4
.L_425:
        /*091c*/ 	.word	index@($__internal_62_$__cuda_sm20_div_s64)
        /*0920*/ 	.word	0x00000000


	//----- nvinfo : EIATTR_FRAME_SIZE
	.align		4
.L_426:
        /*0924*/ 	.byte	0x04, 0x11
        /*0926*/ 	.short	(.L_428 - .L_427)
	.align		4
.L_427:
        /*0928*/ 	.word	index@(_ZN2at6native60_GLOBAL__N__fdc43544_27_DistributionRandomKernel_cu_f88cee4443distribution_elementwise_grid_stride_kernelImLi2EZZZNS0_9templates4cuda21random_from_to_kernelIPNS_17CUDAGeneratorImplEEEvRNS_18TensorIteratorBaseEmlT_ENKUlvE_clEvENKUlvE11_clEvEUlP24curandStatePhilox4_32_10E_ZNS1_27distribution_nullary_kernelImm10ulonglong2S7_SF_ZZZS5_IS7_EvS9_mlSA_ENKSB_clEvENKSC_clEvEUlmE_EEvS9_T2_RKT3_T4_EUlimE_EEvlNS_15PhiloxCudaStateET1_SJ_)
        /*092c*/ 	.word	0x00000000


	//----- nvinfo : EIATTR_REGCOUNT
	.align		4
.L_428:
        /*0930*/ 	.byte	0x04, 0x2f
        /*0932*/ 	.short	(.L_430 - .L_429)
	.align		4
.L_429:
        /*0934*/ 	.word	index@(_ZN2at6native60_GLOBAL__N__fdc43544_27_DistributionRandomKernel_cu_f88cee4443distribution_elementwise_grid_stride_kernelImLi2EZZZNS0_9templates4cuda21random_from_to_kernelIPNS_17CUDAGeneratorImplEEEvRNS_18TensorIteratorBaseEmlT_ENKUlvE_clEvENKUlvE11_clEvEUlP24curandStatePhilox4_32_10E_ZNS1_27distribution_nullary_kernelImm10ulonglong2S7_SF_ZZZS5_IS7_EvS9_mlSA_ENKSB_clEvENKSC_clEvEUlmE_EEvS9_T2_RKT3_T4_EUlimE0_EEvlNS_15PhiloxCudaStateET1_SJ_)
        /*0938*/ 	.word	0x00000030


	//----- nvinfo : EIATTR_FRAME_SIZE
	.align		4
.L_430:
        /*093c*/ 	.byte	0x04, 0x11
        /*093e*/ 	.short	(.L_432 - .L_431)
	.align		4
.L_431:
        /*0940*/ 	.word	index@($__internal_61_$__cuda_sm20_rem_u64)
        /*0944*/ 	.word	0x00000000


	//----- nvinfo : EIATTR_FRAME_SIZE
	.align		4
.L_432:
        /*0948*/ 	.byte	0x04, 0x11
        /*094a*/ 	.short	(.L_434 - .L_433)
	.align		4
.L_433:
        /*094c*/ 	.word	index@($__internal_60_$__cuda_sm20_div_s64)
        /*0950*/ 	.word	0x00000000


	//----- nvinfo : EIATTR_FRAME_SIZE
	.align		4
.L_434:
        /*0954*/ 	.byte	0x04, 0x11
        /*0956*/ 	.short	(.L_436 - .L_435)
	.align		4
.L_435:
        /*0958*/ 	.word	index@(_ZN2at6native60_GLOBAL__N__fdc43544_27_DistributionRandomKernel_cu_f88cee4443distribution_elementwise_grid_stride_kernelImLi2EZZZNS0_9templates4cuda21random_from_to_kernelIPNS_17CUDAGeneratorImplEEEvRNS_18TensorIteratorBaseEmlT_ENKUlvE_clEvENKUlvE11_clEvEUlP24curandStatePhilox4_32_10E_ZNS1_27distribution_nullary_kernelImm10ulonglong2S7_SF_ZZZS5_IS7_EvS9_mlSA_ENKSB_clEvENKSC_clEvEUlmE_EEvS9_T2_RKT3_T4_EUlimE0_EEvlNS_15PhiloxCudaStateET1_SJ_)
        /*095c*/ 	.word	0x00000000


	//----- nvinfo : EIATTR_REGCOUNT
	.align		4
.L_436:
        /*0960*/ 	.byte	0x04, 0x2f
        /*0962*/ 	.short	(.L_438 - .L_437)
	.align		4
.L_437:
        /*0964*/ 	.word	index@(_ZN2at6native60_GLOBAL__N__fdc43544_27_DistributionRandomKernel_cu_f88cee4443distribution_elementwise_grid_stride_kernelIjLi4EZZZNS0_9templates4cuda21random_from_to_kernelIPNS_17CUDAGeneratorImplEEEvRNS_18TensorIteratorBaseEmlT_ENKUlvE_clEvENKUlvE11_clEvEUlP24curandStatePhilox4_32_10E0_ZNS1_27distribution_nullary_kernelImj5uint4S7_SF_ZZZS5_IS7_EvS9_mlSA_ENKSB_clEvENKSC_clEvEUljE_EEvS9_T2_RKT3_T4_EUlijE_EEvlNS_15PhiloxCudaStateET1_SJ_)
        /*0968*/ 	.word	0x00000038


	//----- nvinfo : EIATTR_FRAME_SIZE
	.align		4
.L_438:
        /*096c*/ 	.byte	0x04, 0x11
        /*096e*/ 	.short	(.L_440 - .L_439)
	.align		4
.L_439:
        /*0970*/ 	.word	index@($__internal_59_$__cuda_sm20_rem_u64)
        /*0974*/ 	.word	0x00000000


	//----- nvinfo : EIATTR_FRAME_SIZE
	.align		4
.L_440:
        /*0978*/ 	.byte	0x04, 0x11
        /*097a*/ 	.short	(.L_442 - .L_441)
	.align		4
.L_441:
        /*097c*/ 	.word	index@($__internal_58_$__cuda_sm20_div_s64)
        /*0980*/ 	.word	0x00000000


	//----- nvinfo : EIATTR_FRAME_SIZE
	.align		4
.L_442:
        /*0984*/ 	.byte	0x04, 0x11
        /*0986*/ 	.short	(.L_444 - .L_443)
	.align		4
.L_443:
        /*0988*/ 	.word	index@(_ZN2at6native60_GLOBAL__N__fdc43544_27_DistributionRandomKernel_cu_f88cee4443distribution_elementwise_grid_stride_kernelIjLi4EZZZNS0_9templates4cuda21random_from_to_kernelIPNS_17CUDAGeneratorImplEEEvRNS_18TensorIteratorBaseEmlT_ENKUlvE_clEvENKUlvE11_clEvEUlP24curandStatePhilox4_32_10E0_ZNS1_27distribution_nullary_kernelImj5uint4S7_SF_ZZZS5_IS7_EvS9_mlSA_ENKSB_clEvENKSC_clEvEUljE_EEvS9_T2_RKT3_T4_EUlijE_EEvlNS_15PhiloxCudaStateET1_SJ_)
        /*098c*/ 	.word	0x00000000


	//----- nvinfo : EIATTR_REGCOUNT
	.align		4
.L_444:
        /*0990*/ 	.byte	0x04, 0x2f
        /*0992*/ 	.short	(.L_446 - .L_445)
	.align		4
.L_445:
        /*0994*/ 	.word	index@(_ZN2at6native60_GLOBAL__N__fdc43544_27_DistributionRandomKernel_cu_f88cee4443distribution_elementwise_grid_stride_kernelIjLi4EZZZNS0_9templates4cuda21random_from_to_kernelIPNS_17CUDAGeneratorImplEEEvRNS_18TensorIteratorBaseEmlT_ENKUlvE_clEvENKUlvE11_clEvEUlP24curandStatePhilox4_32_10E0_ZNS1_27distribution_nullary_kernelImj5uint4S7_SF_ZZZS5_IS7_EvS9_mlSA_ENKSB_clEvENKSC_clEvEUljE_EEvS9_T2_RKT3_T4_EUlijE0_EEvlNS_15PhiloxCudaStateET1_SJ_)
        /*0998*/ 	.word	0x00000032


	//----- nvinfo : EIATTR_FRAME_SIZE
	.align		4
.L_446:
        /*099c*/ 	.byte	0x04, 0x11
        /*099e*/ 	.short	(.L_448 - .L_447)
	.align		4
.L_447:
        /*09a0*/ 	.word	index@($__internal_57_$__cuda_sm20_rem_u64)
        /*09a4*/ 	.word	0x00000000


	//----- nvinfo : EIATTR_FRAME_SIZE
	.align		4
.L_448:
        /*09a8*/ 	.byte	0x04, 0x11
        /*09aa*/ 	.short	(.L_450 - .L_449)
	.align		4
.L_449:
        /*09ac*/ 	.word	index@($__internal_56_$__cuda_sm20_div_s64)
        /*09b0*/ 	.word	0x00000000


	//----- nvinfo : EIATTR_FRAME_SIZE
	.align		4
.L_450:
        /*09b4*/ 	.byte	0x04, 0x11
        /*09b6*/ 	.short	(.L_452 - .L_451)
	.align		4
.L_451:
        /*09b8*/ 	.word	index@(_ZN2at6native60_GLOBAL__N__fdc43544_27_DistributionRandomKernel_cu_f88cee4443distribution_elementwise_grid_stride_kernelIjLi4EZZZNS0_9templates4cuda21random_from_to_kernelIPNS_17CUDAGeneratorImplEEEvRNS_18TensorIteratorBaseEmlT_ENKUlvE_clEvENKUlvE11_clEvEUlP24curandStatePhilox4_32_10E0_ZNS1_27distribution_nullary_kernelImj5uint4S7_SF_ZZZS5_IS7_EvS9_mlSA_ENKSB_clEvENKSC_clEvEUljE_EEvS9_T2_RKT3_T4_EUlijE0_EEvlNS_15PhiloxCudaStateET1_SJ_)
        /*09bc*/ 	.word	0x00000000


	//----- nvinfo : EIATTR_REGCOUNT
	.align		4
.L_452:
        /*09c0*/ 	.byte	0x04, 0x2f
        /*09c2*/ 	.short	(.L_454 - .L_453)
	.align		4
.L_453:
        /*09c4*/ 	.word	index@(_ZN2at6native60_GLOBAL__N__fdc43544_27_DistributionRandomKernel_cu_f88cee4443distribution_elementwise_grid_stride_kernelImLi2EZZZNS0_9templates4cuda32random_full_64_bits_range_kernelIPNS_17CUDAGeneratorImplEEEvRNS_18TensorIteratorBaseET_ENKUlvE_clEvENKUlvE_clEvEUlP24curandStatePhilox4_32_10E_ZNS1_27distribution_nullary_kernelIhm10ulonglong2S7_SF_ZZZS5_IS7_EvS9_SA_ENKSB_clEvENKSC_clEvEUlmE_EEvS9_T2_RKT3_T4_EUlimE_EEvlNS_15PhiloxCudaStateET1_SJ_)
        /*09c8*/ 	.word	0x0000002e


	//----- nvinfo : EIATTR_FRAME_SIZE
	.align		4
.L_454:
        /*09cc*/ 	.byte	0x04, 0x11
        /*09ce*/ 	.short	(.L_456 - .L_455)
	.align		4
.L_455:
        /*09d0*/ 	.word	index@($__internal_55_$__cuda_sm20_div_s64)
        /*09d4*/ 	.word	0x00000000


	//----- nvinfo : EIATTR_FRAME_SIZE
	.align		4
.L_456:
        /*09d8*/ 	.byte	0x04, 0x11
        /*09da*/ 	.short	(.L_458 - .L_457)
	.align		4
.L_457:
        /*09dc*/ 	.word	index@(_ZN2at6native60_GLOBAL__N__fdc43544_27_DistributionRandomKernel_cu_f88cee4443distribution_elementwise_grid_stride_kernelImLi2EZZZNS0_9templates4cuda32random_full_64_bits_range_kernelIPNS_17CUDAGeneratorImplEEEvRNS_18TensorIteratorBaseET_ENKUlvE_clEvENKUlvE_clEvEUlP24curandStatePhilox4_32_10E_ZNS1_27distribution_nullary_kernelIhm10ulonglong2S7_SF_ZZZS5_IS7_EvS9_SA_ENKSB_clEvENKSC_clEvEUlmE_EEvS9_T2_RKT3_T4_EUlimE_EEvlNS_15PhiloxCudaStateET1_SJ_)
        /*09e0*/ 	.word	0x00000000


	//----- nvinfo : EIATTR_REGCOUNT
	.align		4
.L_458:
        /*09e4*/ 	.byte	0x04, 0x2f
        /*09e6*/ 	.short	(.L_460 - .L_459)
	.align		4
.L_459:
        /*09e8*/ 	.word	index@(_ZN2at6native60_GLOBAL__N__fdc43544_27_DistributionRandomKernel_cu_f88cee4443distribution_elementwise_grid_stride_kernelImLi2EZZZNS0_9templates4cuda32random_full_64_bits_range_kernelIPNS_17CUDAGeneratorImplEEEvRNS_18TensorIteratorBaseET_ENKUlvE_clEvENKUlvE_clEvEUlP24curandStatePhilox4_32_10E_ZNS1_27distribution_nullary_kernelIhm10ulonglong2S7_SF_ZZZS5_IS7_EvS9_SA_ENKSB_clEvENKSC_clEvEUlmE_EEvS9_T2_RKT3_T4_EUlimE0_EEvlNS_15PhiloxCudaStateET1_SJ_)
        /*09ec*/ 	.word	0x00000026


	//----- nvinfo : EIATTR_FRAME_SIZE
	.align		4
.L_460:
        /*09f0*/ 	.byte	0x04, 0x11
        /*09f2*/ 	.short	(.L_462 - .L_461)
	.align		4
.L_461:
        /*09f4*/ 	.word	index@($__internal_54_$__cuda_sm20_div_s64)
        /*09f8*/ 	.word	0x00000000


	//----- nvinfo : EIATTR_FRAME_SIZE
	.align		4
.L_462:
        /*09fc*/ 	.byte	0x04, 0x11
        /*09fe*/ 	.short	(.L_464 - .L_463)
	.align		4
.L_463:
        /*0a00*/ 	.word	index@(_ZN2at6native60_GLOBAL__N__fdc43544_27_DistributionRandomKernel_cu_f88cee4443distribution_elementwise_grid_stride_kernelImLi2EZZZNS0_9templates4cuda32random_full_64_bits_range_kernelIPNS_17CUDAGeneratorImplEEEvRNS_18TensorIteratorBaseET_ENKUlvE_clEvENKUlvE_clEvEUlP24curandStatePhilox4_32_10E_ZNS1_27distribution_nullary_kernelIhm10ulonglong2S7_SF_ZZZS5_IS7_EvS9_SA_ENKSB_clEvENKSC_clEvEUlmE_EEvS9_T2_RKT3_T4_EUlimE0_EEvlNS_15PhiloxCudaStateET1_SJ_)
        /*0a04*/ 	.word	0x00000000


	//----- nvinfo : EIATTR_REGCOUNT
	.align		4
.L_464:
        /*0a08*/ 	.byte	0x04, 0x2f
        /*0a0a*/ 	.short	(.L_466 - .L_465)
	.align		4
.L_465:
        /*0a0c*/ 	.word	index@(_ZN2at6native60_GLOBAL__N__fdc43544_27_DistributionRandomKernel_cu_f88cee4443distribution_elementwise_grid_stride_kernelImLi2EZZZNS0_9templates4cuda32random_full_64_bits_range_kernelIPNS_17CUDAGeneratorImplEEEvRNS_18TensorIteratorBaseET_ENKUlvE_clEvENKUlvE0_clEvEUlP24curandStatePhilox4_32_10E_ZNS1_27distribution_nullary_kernelIam10ulonglong2S7_SF_ZZZS5_IS7_EvS9_SA_ENKSB_clEvENKSC_clEvEUlmE_EEvS9_T2_RKT3_T4_EUlimE_EEvlNS_15PhiloxCudaStateET1_SJ_)
        /*0a10*/ 	.word	0x0000002e


	//----- nvinfo : EIATTR_FRAME_SIZE
	.align		4
.L_466:
        /*0a14*/ 	.byte	0x04, 0x11
        /*0a16*/ 	.short	(.L_468 - .L_467)
	.align		4
.L_467:
        /*0a18*/ 	.word	index@($__internal_53_$__cuda_sm20_div_s64)
        /*0a1c*/ 	.word	0x00000000


	//----- nvinfo : EIATTR_FRAME_SIZE
	.align		4
.L_468:
        /*0a20*/ 	.byte	0x04, 0x11
        /*0a22*/ 	.short	(.L_470 - .L_469)
	.align		4
.L_469:
        /*0a24*/ 	.word	index@(_ZN2at6native60_GLOBAL__N__fdc43544_27_DistributionRandomKernel_cu_f88cee4443distribution_elementwise_grid_stride_kernelImLi2EZZZNS0_9templates4cuda32random_full_64_bits_range_kernelIPNS_17CUDAGeneratorImplEEEvRNS_18TensorIteratorBaseET_ENKUlvE_clEvENKUlvE0_clEvEUlP24curandStatePhilox4_32_10E_ZNS1_27distribution_nullary_kernelIam10ulonglong2S7_SF_ZZZS5_IS7_EvS9_SA_ENKSB_clEvENKSC_clEvEUlmE_EEvS9_T2_RKT3_T4_EUlimE_EEvlNS_15PhiloxCudaStateET1_SJ_)
        /*0a28*/ 	.word	0x00000000


	//----- nvinfo : EIATTR_REGCOUNT
	.align		4
.L_470:
        /*0a2c*/ 	.byte	0x04, 0x2f
        /*0a2e*/ 	.short	(.L_472 - .L_471)
	.align		4
.L_471:
        /*0a30*/ 	.word	index@(_ZN2at6native60_GLOBAL__N__fdc43544_27_DistributionRandomKernel_cu_f88cee4443distribution_elementwise_grid_stride_kernelImLi2EZZZNS0_9templates4cuda32random_full_64_bits_range_kernelIPNS_17CUDAGeneratorImplEEEvRNS_18TensorIteratorBaseET_ENKUlvE_clEvENKUlvE0_clEvEUlP24curandStatePhilox4_32_10E_ZNS1_27distribution_nullary_kernelIam10ulonglong2S7_SF_ZZZS5_IS7_EvS9_SA_ENKSB_clEvENKSC_clEvEUlmE_EEvS9_T2_RKT3_T4_EUlimE0_EEvlNS_15PhiloxCudaStateET1_SJ_)
        /*0a34*/ 	.word	0x00000026


	//----- nvinfo : EIATTR_FRAME_SIZE
	.align		4
.L_472:
        /*0a38*/ 	.byte	0x04, 0x11
        /*0a3a*/ 	.short	(.L_474 - .L_473)
	.align		4
.L_473:
        /*0a3c*/ 	.word	index@($__internal_52_$__cuda_sm20_div_s64)
        /*0a40*/ 	.word	0x00000000


	//----- nvinfo : EIATTR_FRAME_SIZE
	.align		4
.L_474:
        /*0a44*/ 	.byte	0x04, 0x11
        /*0a46*/ 	.short	(.L_476 - .L_475)
	.align		4
.L_475:
        /*0a48*/ 	.word	index@(_ZN2at6native60_GLOBAL__N__fdc43544_27_DistributionRandomKernel_cu_f88cee4443distribution_elementwise_grid_stride_kernelImLi2EZZZNS0_9templates4cuda32random_full_64_bits_range_kernelIPNS_17CUDAGeneratorImplEEEvRNS_18TensorIteratorBaseET_ENKUlvE_clEvENKUlvE0_clEvEUlP24curandStatePhilox4_32_10E_ZNS1_27distribution_nullary_kernelIam10ulonglong2S7_SF_ZZZS5_IS7_EvS9_SA_ENKSB_clEvENKSC_clEvEUlmE_EEvS9_T2_RKT3_T4_EUlimE0_EEvlNS_15PhiloxCudaStateET1_SJ_)
        /*0a4c*/ 	.word	0x00000000


	//----- nvinfo : EIATTR_REGCOUNT
	.align		4
.L_476:
        /*0a50*/ 	.byte	0x04, 0x2f
        /*0a52*/ 	.short	(.L_478 - .L_477)
	.align		4
.L_477:
        /*0a54*/ 	.word	index@(_ZN2at6native60_GLOBAL__N__fdc43544_27_DistributionRandomKernel_cu_f88cee4443distribution_elementwise_grid_stride_kernelImLi2EZZZNS0_9templates4cuda32random_full_64_bits_range_kernelIPNS_17CUDAGeneratorImplEEEvRNS_18TensorIteratorBaseET_ENKUlvE_clEvENKUlvE1_clEvEUlP24curandStatePhilox4_32_10E_ZNS1_27distribution_nullary_kernelIim10ulonglong2S7_SF_ZZZS5_IS7_EvS9_SA_ENKSB_clEvENKSC_clEvEUlmE_EEvS9_T2_RKT3_T4_EUlimE_EEvlNS_15PhiloxCudaStateET1_SJ_)
        /*0a58*/ 	.word	0x0000002e


	//----- nvinfo : EIATTR_FRAME_SIZE
	.align		4
.L_478:
        /*0a5c*/ 	.byte	0x04, 0x11
        /*0a5e*/ 	.short	(.L_480 - .L_479)
	.align		4
.L_479:
        /*0a60*/ 	.word	index@($__internal_51_$__cuda_sm20_div_s64)
        /*0a64*/ 	.word	0x00000000


	//----- nvinfo : EIATTR_FRAME_SIZE
	.align		4
.L_480:
        /*0a68*/ 	.byte	0x04, 0x11
        /*0a6a*/ 	.short	(.L_482 - .L_481)
	.align		4
.L_481:
        /*0a6c*/ 	.word	index@(_ZN2at6native60_GLOBAL__N__fdc43544_27_DistributionRandomKernel_cu_f88cee4443distribution_elementwise_grid_stride_kernelImLi2EZZZNS0_9templates4cuda32random_full_64_bits_range_kernelIPNS_17CUDAGeneratorImplEEEvRNS_18TensorIteratorBaseET_ENKUlvE_clEvENKUlvE1_clEvEUlP24curandStatePhilox4_32_10E_ZNS1_27distribution_nullary_kernelIim10ulonglong2S7_SF_ZZZS5_IS7_EvS9_SA_ENKSB_clEvENKSC_clEvEUlmE_EEvS9_T2_RKT3_T4_EUlimE_EEvlNS_15PhiloxCudaStateET1_SJ_)
        /*0a70*/ 	.word	0x00000000


	//----- nvinfo : EIATTR_REGCOUNT
	.align		4
.L_482:
        /*0a74*/ 	.byte	0x04, 0x2f
        /*0a76*/ 	.short	(.L_484 - .L_483)
	.align		4
.L_483:
        /*0a78*/ 	.word	index@(_ZN2at6native60_GLOBAL__N__fdc43544_27_DistributionRandomKernel_cu_f88cee4443distribution_elementwise_grid_stride_kernelImLi2EZZZNS0_9templates4cuda32random_full_64_bits_range_kernelIPNS_17CUDAGeneratorImplEEEvRNS_18TensorIteratorBaseET_ENKUlvE_clEvENKUlvE1_clEvEUlP24curandStatePhilox4_32_10E_ZNS1_27distribution_nullary_kernelIim10ulonglong2S7_SF_ZZZS5_IS7_EvS9_SA_ENKSB_clEvENKSC_clEvEUlmE_EEvS9_T2_RKT3_T4_EUlimE0_EEvlNS_15PhiloxCudaStateET1_SJ_)
        /*0a7c*/ 	.word	0x00000026


	//----- nvinfo : EIATTR_FRAME_SIZE
	.align		4
.L_484:
        /*0a80*/ 	.byte	0x04, 0x11
        /*0a82*/ 	.short	(.L_486 - .L_485)
	.align		4
.L_485:
        /*0a84*/ 	.word	index@($__internal_50_$__cuda_sm20_div_s64)
        /*0a88*/ 	.word	0x00000000


	//----- nvinfo : EIATTR_FRAME_SIZE
	.align		4
.L_486:
        /*0a8c*/ 	.byte	0x04, 0x11
        /*0a8e*/ 	.short	(.L_488 - .L_487)
	.align		4
.L_487:
        /*0a90*/ 	.word	index@(_ZN2at6native60_GLOBAL__N__fdc43544_27_DistributionRandomKernel_cu_f88cee4443distribution_elementwise_grid_stride_kernelImLi2EZZZNS0_9templates4cuda32random_full_64_bits_range_kernelIPNS_17CUDAGeneratorImplEEEvRNS_18TensorIteratorBaseET_ENKUlvE_clEvENKUlvE1_clEvEUlP24curandStatePhilox4_32_10E_ZNS1_27distribution_nullary_kernelIim10ulonglong2S7_SF_ZZZS5_IS7_EvS9_SA_ENKSB_clEvENKSC_clEvEUlmE_EEvS9_T2_RKT3_T4_EUlimE0_EEvlNS_15PhiloxCudaStateET1_SJ_)
        /*0a94*/ 	.word	0x00000000


	//----- nvinfo : EIATTR_REGCOUNT
	.align		4
.L_488:
        /*0a98*/ 	.byte	0x04, 0x2f
        /*0a9a*/ 	.short	(.L_490 - .L_489)
	.align		4
.L_489:
        /*0a9c*/ 	.word	index@(_ZN2at6native60_GLOBAL__N__fdc43544_27_DistributionRandomKernel_cu_f88cee4443distribution_elementwise_grid_stride_kernelImLi2EZZZNS0_9templates4cuda32random_full_64_bits_range_kernelIPNS_17CUDAGeneratorImplEEEvRNS_18TensorIteratorBaseET_ENKUlvE_clEvENKUlvE2_clEvEUlP24curandStatePhilox4_32_10E_ZNS1_27distribution_nullary_kernelIlm10ulonglong2S7_SF_ZZZS5_IS7_EvS9_SA_ENKSB_clEvENKSC_clEvEUlmE_EEvS9_T2_RKT3_T4_EUlimE_EEvlNS_15PhiloxCudaStateET1_SJ_)
        /*0aa0*/ 	.word	0x00000030


	//----- nvinfo : EIATTR_FRAME_SIZE
	.align		4
.L_490:
        /*0aa4*/ 	.byte	0x04, 0x11
        /*0aa6*/ 	.short	(.L_492 - .L_491)
	.align		4
.L_491:
        /*0aa8*/ 	.word	index@($__internal_49_$__cuda_sm20_div_s64)
        /*0aac*/ 	.word	0x00000000


	//----- nvinfo : EIATTR_FRAME_SIZE
	.align		4
.L_492:
        /*0ab0*/ 	.byte	0x04, 0x11
        /*0ab2*/ 	.short	(.L_494 - .L_493)
	.align		4
.L_493:
        /*0ab4*/ 	.word	index@(_ZN2at6native60_GLOBAL__N__fdc43544_27_DistributionRandomKernel_cu_f88cee4443distribution_elementwise_grid_stride_kernelImLi2EZZZNS0_9templates4cuda32random_full_64_bits_range_kernelIPNS_17CUDAGeneratorImplEEEvRNS_18TensorIteratorBaseET_ENKUlvE_clEvENKUlvE2_clEvEUlP24curandStatePhilox4_32_10E_ZNS1_27distribution_nullary_kernelIlm10ulonglong2S7_SF_ZZZS5_IS7_EvS9_SA_ENKSB_clEvENKSC_clEvEUlmE_EEvS9_T2_RKT3_T4_EUlimE_EEvlNS_15PhiloxCudaStateET1_SJ_)
        /*0ab8*/ 	.word	0x00000000


	//----- nvinfo : EIATTR_REGCOUNT
	.align		4
.L_494:
        /*0abc*/ 	.byte	0x04, 0x2f
        /*0abe*/ 	.short	(.L_496 - .L_495)
	.align		4
.L_495:
        /*0ac0*/ 	.word	index@(_ZN2at6native60_GLOBAL__N__fdc43544_27_DistributionRandomKernel_cu_f88cee4443distribution_elementwise_grid_stride_kernelImLi2EZZZNS0_9templates4cuda32random_full_64_bits_range_kernelIPNS_17CUDAGeneratorImplEEEvRNS_18TensorIteratorBaseET_ENKUlvE_clEvENKUlvE2_clEvEUlP24curandStatePhilox4_32_10E_ZNS1_27distribution_nullary_kernelIlm10ulonglong2S7_SF_ZZZS5_IS7_EvS9_SA_ENKSB_clEvENKSC_clEvEUlmE_EEvS9_T2_RKT3_T4_EUlimE0_EEvlNS_15PhiloxCudaStateET1_SJ_)
        /*0ac4*/ 	.word	0x0000002a


	//----- nvinfo : EIATTR_FRAME_SIZE
	.align		4
.L_496:
        /*0ac8*/ 	.byte	0x04, 0x11
        /*0aca*/ 	.short	(.L_498 - .L_497)
	.align		4
.L_497:
        /*0acc*/ 	.word	index@($__internal_48_$__cuda_sm20_div_s64)
        /*0ad0*/ 	.word	0x00000000


	//----- nvinfo : EIATTR_FRAME_SIZE
	.align		4
.L_498:
        /*0ad4*/ 	.byte	0x04, 0x11
        /*0ad6*/ 	.short	(.L_500 - .L_499)
	.align		4
.L_499:
        /*0ad8*/ 	.word	index@(_ZN2at6native60_GLOBAL__N__fdc43544_27_DistributionRandomKernel_cu_f88cee4443distribution_elementwise_grid_stride_kernelImLi2EZZZNS0_9templates4cuda32random_full_64_bits_range_kernelIPNS_17CUDAGeneratorImplEEEvRNS_18TensorIteratorBaseET_ENKUlvE_clEvENKUlvE2_clEvEUlP24curandStatePhilox4_32_10E_ZNS1_27distribution_nullary_kernelIlm10ulonglong2S7_SF_ZZZS5_IS7_EvS9_SA_ENKSB_clEvENKSC_clEvEUlmE_EEvS9_T2_RKT3_T4_EUlimE0_EEvlNS_15PhiloxCudaStateET1_SJ_)
        /*0adc*/ 	.word	0x00000000


	//----- nvinfo : EIATTR_REGCOUNT
	.align		4
.L_500:
        /*0ae0*/ 	.byte	0x04, 0x2f
        /*0ae2*/ 	.short	(.L_502 - .L_501)
	.align		4
.L_501:
        /*0ae4*/ 	.word	index@(_ZN2at6native60_GLOBAL__N__fdc43544_27_DistributionRandomKernel_cu_f88cee4443distribution_elementwise_grid_stride_kernelImLi2EZZZNS0_9templates4cuda32random_full_64_bits_range_kernelIPNS_17CUDAGeneratorImplEEEvRNS_18TensorIteratorBaseET_ENKUlvE_clEvENKUlvE3_clEvEUlP24curandStatePhilox4_32_10E_ZNS1_27distribution_nullary_kernelIsm10ulonglong2S7_SF_ZZZS5_IS7_EvS9_SA_ENKSB_clEvENKSC_clEvEUlmE_EEvS9_T2_RKT3_T4_EUlimE_EEvlNS_15PhiloxCudaStateET1_SJ_)
        /*0ae8*/ 	.word	0x0000002e


	//----- nvinfo : EIATTR_FRAME_SIZE
	.align		4
.L_502:
        /*0aec*/ 	.byte	0x04, 0x11
        /*0aee*/ 	.short	(.L_504 - .L_503)
	.align		4
.L_503:
        /*0af0*/ 	.word	index@($__internal_47_$__cuda_sm20_div_s64)
        /*0af4*/ 	.word	0x00000000


	//----- nvinfo : EIATTR_FRAME_SIZE
	.align		4
.L_504:
        /*0af8*/ 	.byte	0x04, 0x11
        /*0afa*/ 	.short	(.L_506 - .L_505)
	.align		4
.L_505:
        /*0afc*/ 	.word	index@(_ZN2at6native60_GLOBAL__N__fdc43544_27_DistributionRandomKernel_cu_f88cee4443distribution_elementwise_grid_stride_kernelImLi2EZZZNS0_9templates4cuda32random_full_64_bits_range_kernelIPNS_17CUDAGeneratorImplEEEvRNS_18TensorIteratorBaseET_ENKUlvE_clEvENKUlvE3_clEvEUlP24curandStatePhilox4_32_10E_ZNS1_27distribution_nullary_kernelIsm10ulonglong2S7_SF_ZZZS5_IS7_EvS9_SA_ENKSB_clEvENKSC_clEvEUlmE_EEvS9_T2_RKT3_T4_EUlimE_EEvlNS_15PhiloxCudaStateET1_SJ_)
        /*0b00*/ 	.word	0x00000000


	//----- nvinfo : EIATTR_REGCOUNT
	.align		4
.L_506:
        /*0b04*/ 	.byte	0x04, 0x2f
        /*0b06*/ 	.short	(.L_508 - .L_507)
	.align		4
.L_507:
        /*0b08*/ 	.word	index@(_ZN2at6native60_GLOBAL__N__fdc43544_27_DistributionRandomKernel_cu_f88cee4443distribution_elementwise_grid_stride_kernelImLi2EZZZNS0_9templates4cuda32random_full_64_bits_range_kernelIPNS_17CUDAGeneratorImplEEEvRNS_18TensorIteratorBaseET_ENKUlvE_clEvENKUlvE3_clEvEUlP24curandStatePhilox4_32_10E_ZNS1_27distribution_nullary_kernelIsm10ulonglong2S7_SF_ZZZS5_IS7_EvS9_SA_ENKSB_clEvENKSC_clEvEUlmE_EEvS9_T2_RKT3_T4_EUlimE0_EEvlNS_15PhiloxCudaStateET1_SJ_)
        /*0b0c*/ 	.word	0x00000026


	//----- nvinfo : EIATTR_FRAME_SIZE
	.align		4
.L_508:
        /*0b10*/ 	.byte	0x04, 0x11
        /*0b12*/ 	.short	(.L_510 - .L_509)
	.align		4
.L_509:
        /*0b14*/ 	.word	index@($__internal_46_$__cuda_sm20_div_s64)
        /*0b18*/ 	.word	0x00000000


	//----- nvinfo : EIATTR_FRAME_SIZE
	.align		4
.L_510:
        /*0b1c*/ 	.byte	0x04, 0x11
        /*0b1e*/ 	.short	(.L_512 - .L_511)
	.align		4
.L_511:
        /*0b20*/ 	.word	index@(_ZN2at6native60_GLOBAL__N__fdc43544_27_DistributionRandomKernel_cu_f88cee4443distribution_elementwise_grid_stride_kernelImLi2EZZZNS0_9templates4cuda32random_full_64_bits_range_kernelIPNS_17CUDAGeneratorImplEEEvRNS_18TensorIteratorBaseET_ENKUlvE_clEvENKUlvE3_clEvEUlP24curandStatePhilox4_32_10E_ZNS1_27distribution_nullary_kernelIsm10ulonglong2S7_SF_ZZZS5_IS7_EvS9_SA_ENKSB_clEvENKSC_clEvEUlmE_EEvS9_T2_RKT3_T4_EUlimE0_EEvlNS_15PhiloxCudaStateET1_SJ_)
        /*0b24*/ 	.word	0x00000000


	//----- nvinfo : EIATTR_REGCOUNT
	.align		4
.L_512:
        /*0b28*/ 	.byte	0x04, 0x2f
        /*0b2a*/ 	.short	(.L_514 - .L_513)
	.align		4
.L_513:
        /*0b2c*/ 	.word	index@(_ZN2at6native60_GLOBAL__N__fdc43544_27_DistributionRandomKernel_cu_f88cee4443distribution_elementwise_grid_stride_kernelImLi2EZZZNS0_9templates4cuda32random_full_64_bits_range_kernelIPNS_17CUDAGeneratorImplEEEvRNS_18TensorIteratorBaseET_ENKUlvE_clEvENKUlvE4_clEvEUlP24curandStatePhilox4_32_10E_ZNS1_27distribution_nullary_kernelIdm10ulonglong2S7_SF_ZZZS5_IS7_EvS9_SA_ENKSB_clEvENKSC_clEvEUlmE_EEvS9_T2_RKT3_T4_EUlimE_EEvlNS_15PhiloxCudaStateET1_SJ_)
        /*0b30*/ 	.word	0x00000032


	//----- nvinfo : EIATTR_FRAME_SIZE
	.align		4
.L_514:
        /*0b34*/ 	.byte	0x04, 0x11
        /*0b36*/ 	.short	(.L_516 - .L_515)
	.align		4
.L_515:
        /*0b38*/ 	.word	index@($__internal_45_$__cuda_sm20_div_s64)
        /*0b3c*/ 	.word	0x00000000


	//----- nvinfo : EIATTR_FRAME_SIZE
	.align		4
.L_516:
        /*0b40*/ 	.byte	0x04, 0x11
        /*0b42*/ 	.short	(.L_518 - .L_517)
	.align		4
.L_517:
        /*0b44*/ 	.word	index@(_ZN2at6native60_GLOBAL__N__fdc43544_27_DistributionRandomKernel_cu_f88cee4443distribution_elementwise_grid_stride_kernelImLi2EZZZNS0_9templates4cuda32random_full_64_bits_range_kernelIPNS_17CUDAGeneratorImplEEEvRNS_18TensorIteratorBaseET_ENKUlvE_clEvENKUlvE4_clEvEUlP24curandStatePhilox4_32_10E_ZNS1_27distribution_nullary_kernelIdm10ulonglong2S7_SF_ZZZS5_IS7_EvS9_SA_ENKSB_clEvENKSC_clEvEUlmE_EEvS9_T2_RKT3_T4_EUlimE_EEvlNS_15PhiloxCudaStateET1_SJ_)
        /*0b48*/ 	.word	0x00000000


	//----- nvinfo : EIATTR_REGCOUNT
	.align		4
.L_518:
        /*0b4c*/ 	.byte	0x04, 0x2f
        /*0b4e*/ 	.short	(.L_520 - .L_519)
	.align		4
.L_519:
        /*0b50*/ 	.word	index@(_ZN2at6native60_GLOBAL__N__fdc43544_27_DistributionRandomKernel_cu_f88cee4443distribution_elementwise_grid_stride_kernelImLi2EZZZNS0_9templates4cuda32random_full_64_bits_range_kernelIPNS_17CUDAGeneratorImplEEEvRNS_18TensorIteratorBaseET_ENKUlvE_clEvENKUlvE4_clEvEUlP24curandStatePhilox4_32_10E_ZNS1_27distribution_nullary_kernelIdm10ulonglong2S7_SF_ZZZS5_IS7_EvS9_SA_ENKSB_clEvENKSC_clEvEUlmE_EEvS9_T2_RKT3_T4_EUlimE0_EEvlNS_15PhiloxCudaStateET1_SJ_)
        /*0b54*/ 	.word	0x0000002a


	//----- nvinfo : EIATTR_FRAME_SIZE
	.align		4
.L_520:
        /*0b58*/ 	.byte	0x04, 0x11
        /*0b5a*/ 	.short	(.L_522 - .L_521)
	.align		4
.L_521:
        /*0b5c*/ 	.word	index@($__internal_44_$__cuda_sm20_div_s64)
        /*0b60*/ 	.word	0x00000000


	//----- nvinfo : EIATTR_FRAME_SIZE
	.align		4
.L_522:
        /*0b64*/ 	.byte	0x04, 0x11
        /*0b66*/ 	.short	(.L_524 - .L_523)
	.align		4
.L_523:
        /*0b68*/ 	.word	index@(_ZN2at6native60_GLOBAL__N__fdc43544_27_DistributionRandomKernel_cu_f88cee4443distribution_elementwise_grid_stride_kernelImLi2EZZZNS0_9templates4cuda32random_full_64_bits_range_kernelIPNS_17CUDAGeneratorImplEEEvRNS_18TensorIteratorBaseET_ENKUlvE_clEvENKUlvE4_clEvEUlP24curandStatePhilox4_32_10E_ZNS1_27distribution_nullary_kernelIdm10ulonglong2S7_SF_ZZZS5_IS7_EvS9_SA_ENKSB_clEvENKSC_clEvEUlmE_EEvS9_T2_RKT3_T4_EUlimE0_EEvlNS_15PhiloxCudaStateET1_SJ_)
        /*0b6c*/ 	.word	0x00000000


	//----- nvinfo : EIATTR_REGCOUNT
	.align		4
.L_524:
        /*0b70*/ 	.byte	0x04, 0x2f
        /*0b72*/ 	.short	(.L_526 - .L_525)
	.align		4
.L_525:
        /*0b74*/ 	.word	index@(_ZN2at6native60_GLOBAL__N__fdc43544_27_DistributionRandomKernel_cu_f88cee4443distribution_elementwise_grid_stride_kernelImLi2EZZZNS0_9templates4cuda32random_full_64_bits_range_kernelIPNS_17CUDAGeneratorImplEEEvRNS_18TensorIteratorBaseET_ENKUlvE_clEvENKUlvE5_clEvEUlP24curandStatePhilox4_32_10E_ZNS1_27distribution_nullary_kernelIfm10ulonglong2S7_SF_ZZZS5_IS7_EvS9_SA_ENKSB_clEvENKSC_clEvEUlmE_EEvS9_T2_RKT3_T4_EUlimE_EEvlNS_15PhiloxCudaStateET1_SJ_)
        /*0b78*/ 	.word	0x00000034


	//----- nvinfo : EIATTR_FRAME_SIZE
	.align		4
.L_526:
        /*0b7c*/ 	.byte	0x04, 0x11
        /*0b7e*/ 	.short	(.L_528 - .L_527)
	.align		4
.L_527:
        /*0b80*/ 	.word	index@($__internal_43_$__cuda_sm20_div_s64)
        /*0b84*/ 	.word	0x00000000


	//----- nvinfo : EIATTR_FRAME_SIZE
	.align		4
.L_528:
        /*0b88*/ 	.byte	0x04, 0x11
        /*0b8a*/ 	.short	(.L_530 - .L_529)
	.align		4
.L_529:
        /*0b8c*/ 	.word	index@(_ZN2at6native60_GLOBAL__N__fdc43544_27_DistributionRandomKernel_cu_f88cee4443distribution_elementwise_grid_stride_kernelImLi2EZZZNS0_9templates4cuda32random_full_64_bits_range_kernelIPNS_17CUDAGeneratorImplEEEvRNS_18TensorIteratorBaseET_ENKUlvE_clEvENKUlvE5_clEvEUlP24curandStatePhilox4_32_10E_ZNS1_27distribution_nullary_kernelIfm10ulonglong2S7_SF_ZZZS5_IS7_EvS9_SA_ENKSB_clEvENKSC_clEvEUlmE_EEvS9_T2_RKT3_T4_EUlimE_EEvlNS_15PhiloxCudaStateET1_SJ_)
        /*0b90*/ 	.word	0x00000000


	//----- nvinfo : EIATTR_REGCOUNT
	.align		4
.L_530:
        /*0b94*/ 	.byte	0x04, 0x2f
        /*0b96*/ 	.short	(.L_532 - .L_531)
	.align		4
.L_531:
        /*0b98*/ 	.word	index@(_ZN2at6native60_GLOBAL__N__fdc43544_27_DistributionRandomKernel_cu_f88cee4443distribution_elementwise_grid_stride_kernelImLi2EZZZNS0_9templates4cuda32random_full_64_bits_range_kernelIPNS_17CUDAGeneratorImplEEEvRNS_18TensorIteratorBaseET_ENKUlvE_clEvENKUlvE5_clEvEUlP24curandStatePhilox4_32_10E_ZNS1_27distribution_nullary_kernelIfm10ulonglong2S7_SF_ZZZS5_IS7_EvS9_SA_ENKSB_clEvENKSC_clEvEUlmE_EEvS9_T2_RKT3_T4_EUlimE0_EEvlNS_15PhiloxCudaStateET1_SJ_)
        /*0b9c*/ 	.word	0x0000002a


	//----- nvinfo : EIATTR_FRAME_SIZE
	.align		4
.L_532:
        /*0ba0*/ 	.byte	0x04, 0x11
        /*0ba2*/ 	.short	(.L_534 - .L_533)
	.align		4
.L_533:
        /*0ba4*/ 	.word	index@($__internal_42_$__cuda_sm20_div_s64)
        /*0ba8*/ 	.word	0x00000000


	//----- nvinfo : EIATTR_FRAME_SIZE
	.align		4
.L_534:
        /*0bac*/ 	.byte	0x04, 0x11
        /*0bae*/ 	.short	(.L_536 - .L_535)
	.align		4
.L_535:
        /*0bb0*/ 	.word	index@(_ZN2at6native60_GLOBAL__N__fdc43544_27_DistributionRandomKernel_cu_f88cee4443distribution_elementwise_grid_stride_kernelImLi2EZZZNS0_9templates4cuda32random_full_64_bits_range_kernelIPNS_17CUDAGeneratorImplEEEvRNS_18TensorIteratorBaseET_ENKUlvE_clEvENKUlvE5_clEvEUlP24curandStatePhilox4_32_10E_ZNS1_27distribution_nullary_kernelIfm10ulonglong2S7_SF_ZZZS5_IS7_EvS9_SA_ENKSB_clEvENKSC_clEvEUlmE_EEvS9_T2_RKT3_T4_EUlimE0_EEvlNS_15PhiloxCudaStateET1_SJ_)
        /*0bb4*/ 	.word	0x00000000


	//----- nvinfo : EIATTR_REGCOUNT
	.align		4
.L_536:
        /*0bb8*/ 	.byte	0x04, 0x2f
        /*0bba*/ 	.short	(.L_538 - .L_537)
	.align		4
.L_537:
        /*0bbc*/ 	.word	index@(_ZN2at6native60_GLOBAL__N__fdc43544_27_DistributionRandomKernel_cu_f88cee4443distribution_elementwise_grid_stride_kernelImLi2EZZZNS0_9templates4cuda32random_full_64_bits_range_kernelIPNS_17CUDAGeneratorImplEEEvRNS_18TensorIteratorBaseET_ENKUlvE_clEvENKUlvE6_clEvEUlP24curandStatePhilox4_32_10E_ZNS1_27distribution_nullary_kernelIN3c108BFloat16Em10ulonglong2S7_SF_ZZZS5_IS7_EvS9_SA_ENKSB_clEvENKSC_clEvEUlmE_EEvS9_T2_RKT3_T4_EUlimE_EEvlNS_15PhiloxCudaStateET1_SL_)
        /*0bc0*/ 	.word	0x00000034


	//----- nvinfo : EIATTR_FRAME_SIZE
	.align		4
.L_538:
        /*0bc4*/ 	.byte	0x04, 0x11
        /*0bc6*/ 	.short	(.L_540 - .L_539)
	.align		4
.L_539:
        /*0bc8*/ 	.word	index@($__internal_41_$__cuda_sm20_div_s64)
        /*0bcc*/ 	.word	0x00000000


	//----- nvinfo : EIATTR_FRAME_SIZE
	.align		4
.L_540:
        /*0bd0*/ 	.byte	0x04, 0x11
        /*0bd2*/ 	.short	(.L_542 - .L_541)
	.align		4
.L_541:
        /*0bd4*/ 	.word	index@(_ZN2at6native60_GLOBAL__N__fdc43544_27_DistributionRandomKernel_cu_f88cee4443distribution_elementwise_grid_stride_kernelImLi2EZZZNS0_9templates4cuda32random_full_64_bits_range_kernelIPNS_17CUDAGeneratorImplEEEvRNS_18TensorIteratorBaseET_ENKUlvE_clEvENKUlvE6_clEvEUlP24curandStatePhilox4_32_10E_ZNS1_27distribution_nullary_kernelIN3c108BFloat16Em10ulonglong2S7_SF_ZZZS5_IS7_EvS9_SA_ENKSB_clEvENKSC_clEvEUlmE_EEvS9_T2_RKT3_T4_EUlimE_EEvlNS_15PhiloxCudaStateET1_SL_)
        /*0bd8*/ 	.word	0x00000000


	//----- nvinfo : EIATTR_REGCOUNT
	.align		4
.L_542:
        /*0bdc*/ 	.byte	0x04, 0x2f
        /*0bde*/ 	.short	(.L_544 - .L_543)
	.align		4
.L_543:
        /*0be0*/ 	.word	index@(_ZN2at6native60_GLOBAL__N__fdc43544_27_DistributionRandomKernel_cu_f88cee4443distribution_elementwise_grid_stride_kernelImLi2EZZZNS0_9templates4cuda32random_full_64_bits_range_kernelIPNS_17CUDAGeneratorImplEEEvRNS_18TensorIteratorBaseET_ENKUlvE_clEvENKUlvE6_clEvEUlP24curandStatePhilox4_32_10E_ZNS1_27distribution_nullary_kernelIN3c108BFloat16Em10ulonglong2S7_SF_ZZZS5_IS7_EvS9_SA_ENKSB_clEvENKSC_clEvEUlmE_EEvS9_T2_RKT3_T4_EUlimE0_EEvlNS_15PhiloxCudaStateET1_SL_)
        /*0be4*/ 	.word	0x0000002a


	//----- nvinfo : EIATTR_FRAME_SIZE
	.align		4
.L_544:
        /*0be8*/ 	.byte	0x04, 0x11
        /*0bea*/ 	.short	(.L_546 - .L_545)
	.align		4
.L_545:
        /*0bec*/ 	.word	index@($__internal_40_$__cuda_sm20_div_s64)
        /*0bf0*/ 	.word	0x00000000


	//----- nvinfo : EIATTR_FRAME_SIZE
	.align		4
.L_546:
        /*0bf4*/ 	.byte	0x04, 0x11
        /*0bf6*/ 	.short	(.L_548 - .L_547)
	.align		4
.L_547:
        /*0bf8*/ 	.word	index@(_ZN2at6native60_GLOBAL__N__fdc43544_27_DistributionRandomKernel_cu_f88cee4443distribution_elementwise_grid_stride_kernelImLi2EZZZNS0_9templates4cuda32random_full_64_bits_range_kernelIPNS_17CUDAGeneratorImplEEEvRNS_18TensorIteratorBaseET_ENKUlvE_clEvENKUlvE6_clEvEUlP24curandStatePhilox4_32_10E_ZNS1_27distribution_nullary_kernelIN3c108BFloat16Em10ulonglong2S7_SF_ZZZS5_IS7_EvS9_SA_ENKSB_clEvENKSC_clEvEUlmE_EEvS9_T2_RKT3_T4_EUlimE0_EEvlNS_15PhiloxCudaStateET1_SL_)
        /*0bfc*/ 	.word	0x00000000


	//----- nvinfo : EIATTR_REGCOUNT
	.align		4
.L_548:
        /*0c00*/ 	.byte	0x04, 0x2f
        /*0c02*/ 	.short	(.L_550 - .L_549)
	.align		4
.L_549:
        /*0c04*/ 	.word	index@(_ZN2at6native60_GLOBAL__N__fdc43544_27_DistributionRandomKernel_cu_f88cee4443distribution_elementwise_grid_stride_kernelImLi2EZZZNS0_9templates4cuda13random_kernelIPNS_17CUDAGeneratorImplEEEvRNS_18TensorIteratorBaseET_ENKUlvE_clEvENKUlvE_clEvEUlP24curandStatePhilox4_32_10E_ZNS1_27distribution_nullary_kernelIhm10ulonglong2S7_SF_ZZZS5_IS7_EvS9_SA_ENKSB_clEvENKSC_clEvEUlmE_EEvS9_T2_RKT3_T4_EUlimE_EEvlNS_15PhiloxCudaStateET1_SJ_)
        /*0c08*/ 	.word	0x0000002e


	//----- nvinfo : EIATTR_FRAME_SIZE
	.align		4
.L_550:
        /*0c0c*/ 	.byte	0x04, 0x11
        /*0c0e*/ 	.short	(.L_552 - .L_551)
	.align		4
.L_551:
        /*0c10*/ 	.word	index@($__internal_39_$__cuda_sm20_div_s64)
        /*0c14*/ 	.word	0x00000000


	//----- nvinfo : EIATTR_FRAME_SIZE
	.align		4
.L_552:
        /*0c18*/ 	.byte	0x04, 0x11
        /*0c1a*/ 	.short	(.L_554 - .L_553)
	.align		4
.L_553:
        /*0c1c*/ 	.word	index@(_ZN2at6native60_GLOBAL__N__fdc43544_27_DistributionRandomKernel_cu_f88cee4443distribution_elementwise_grid_stride_kernelImLi2EZZZNS0_9templates4cuda13random_kernelIPNS_17CUDAGeneratorImplEEEvRNS_18TensorIteratorBaseET_ENKUlvE_clEvENKUlvE_clEvEUlP24curandStatePhilox4_32_10E_ZNS1_27distribution_nullary_kernelIhm10ulonglong2S7_SF_ZZZS5_IS7_EvS9_SA_ENKSB_clEvENKSC_clEvEUlmE_EEvS9_T2_RKT3_T4_EUlimE_EEvlNS_15PhiloxCudaStateET1_SJ_)
        /*0c20*/ 	.word	0x00000000


	//----- nvinfo : EIATTR_REGCOUNT
	.align		4
.L_554:
        /*0c24*/ 	.byte	0x04, 0x2f
        /*0c26*/ 	.short	(.L_556 - .L_555)
	.align		4
.L_555:
        /*0c28*/ 	.word	index@(_ZN2at6native60_GLOBAL__N__fdc43544_27_DistributionRandomKernel_cu_f88cee4443distribution_elementwise_grid_stride_kernelImLi2EZZZNS0_9templates4cuda13random_kernelIPNS_17CUDAGeneratorImplEEEvRNS_18TensorIteratorBaseET_ENKUlvE_clEvENKUlvE_clEvEUlP24curandStatePhilox4_32_10E_ZNS1_27distribution_nullary_kernelIhm10ulonglong2S7_SF_ZZZS5_IS7_EvS9_SA_ENKSB_clEvENKSC_clEvEUlmE_EEvS9_T2_RKT3_T4_EUlimE0_EEvlNS_15PhiloxCudaStateET1_SJ_)
        /*0c2c*/ 	.word	0x00000026


	//----- nvinfo : EIATTR_FRAME_SIZE
	.align		4
.L_556:
        /*0c30*/ 	.byte	0x04, 0x11
        /*0c32*/ 	.short	(.L_558 - .L_557)
	.align		4
.L_557:
        /*0c34*/ 	.word	index@($__internal_38_$__cuda_sm20_div_s64)
        /*0c38*/ 	.word	0x00000000


	//----- nvinfo : EIATTR_FRAME_SIZE
	.align		4
.L_558:
        /*0c3c*/ 	.byte	0x04, 0x11
        /*0c3e*/ 	.short	(.L_560 - .L_559)
	.align		4
.L_559:
        /*0c40*/ 	.word	index@(_ZN2at6native60_GLOBAL__N__fdc43544_27_DistributionRandomKernel_cu_f88cee4443distribution_elementwise_grid_stride_kernelImLi2EZZZNS0_9templates4cuda13random_kernelIPNS_17CUDAGeneratorImplEEEvRNS_18TensorIteratorBaseET_ENKUlvE_clEvENKUlvE_clEvEUlP24curandStatePhilox4_32_10E_ZNS1_27distribution_nullary_kernelIhm10ulonglong2S7_SF_ZZZS5_IS7_EvS9_SA_ENKSB_clEvENKSC_clEvEUlmE_EEvS9_T2_RKT3_T4_EUlimE0_EEvlNS_15PhiloxCudaStateET1_SJ_)
        /*0c44*/ 	.word	0x00000000


	//----- nvinfo : EIATTR_REGCOUNT
	.align		4
.L_560:
        /*0c48*/ 	.byte	0x04, 0x2f
        /*0c4a*/ 	.short	(.L_562 - .L_561)
	.align		4
.L_561:
        /*0c4c*/ 	.word	index@(_ZN2at6native60_GLOBAL__N__fdc43544_27_DistributionRandomKernel_cu_f88cee4443distribution_elementwise_grid_stride_kernelIjLi4EZZZNS0_9templates4cuda13random_kernelIPNS_17CUDAGeneratorImplEEEvRNS_18TensorIteratorBaseET_ENKUlvE_clEvENKUlvE_clEvEUlP24curandStatePhilox4_32_10E0_ZNS1_27distribution_nullary_kernelIhj5uint4S7_SF_ZZZS5_IS7_EvS9_SA_ENKSB_clEvENKSC_clEvEUljE_EEvS9_T2_RKT3_T4_EUlijE_EEvlNS_15PhiloxCudaStateET1_SJ_)
        /*0c50*/ 	.word	0x00000038


	//----- nvinfo : EIATTR_FRAME_SIZE
	.align		4
.L_562:
        /*0c54*/ 	.byte	0x04, 0x11
        /*0c56*/ 	.short	(.L_564 - .L_563)
	.align		4
.L_563:
        /*0c58*/ 	.word	index@($__internal_37_$__cuda_sm20_div_s64)
        /*0c5c*/ 	.word	0x00000000


	//----- nvinfo : EIATTR_FRAME_SIZE
	.align		4
.L_564:
        /*0c60*/ 	.byte	0x04, 0x11
        /*0c62*/ 	.short	(.L_566 - .L_565)
	.align		4
.L_565:
        /*0c64*/ 	.word	index@(_ZN2at6native60_GLOBAL__N__fdc43544_27_DistributionRandomKernel_cu_f88cee4443distribution_elementwise_grid_stride_kernelIjLi4EZZZNS0_9templates4cuda13random_kernelIPNS_17CUDAGeneratorImplEEEvRNS_18TensorIteratorBaseET_ENKUlvE_clEvENKUlvE_clEvEUlP24curandStatePhilox4_32_10E0_ZNS1_27distribution_nullary_kernelIhj5uint4S7_SF_ZZZS5_IS7_EvS9_SA_ENKSB_clEvENKSC_clEvEUljE_EEvS9_T2_RKT3_T4_EUlijE_EEvlNS_15PhiloxCudaStateET1_SJ_)
        /*0c68*/ 	.word	0x00000000


	//----- nvinfo : EIATTR_REGCOUNT
	.align		4
.L_566:
        /*0c6c*/ 	.byte	0x04, 0x2f
        /*0c6e*/ 	.short	(.L_568 - .L_567)
	.align		4
.L_567:
        /*0c70*/ 	.word	index@(_ZN2at6native60_GLOBAL__N__fdc43544_27_DistributionRandomKernel_cu_f88cee4443distribution_elementwise_grid_stride_kernelIjLi4EZZZNS0_9templates4cuda13random_kernelIPNS_17CUDAGeneratorImplEEEvRNS_18TensorIteratorBaseET_ENKUlvE_clEvENKUlvE_clEvEUlP24curandStatePhilox4_32_10E0_ZNS1_27distribution_nullary_kernelIhj5uint4S7_SF_ZZZS5_IS7_EvS9_SA_ENKSB_clEvENKSC_clEvEUljE_EEvS9_T2_RKT3_T4_EUlijE0_EEvlNS_15PhiloxCudaStateET1_SJ_)
        /*0c74*/ 	.word	0x00000028


	//----- nvinfo : EIATTR_FRAME_SIZE
	.align		4
.L_568:
        /*0c78*/ 	.byte	0x04, 0x11
        /*0c7a*/ 	.short	(.L_570 - .L_569)
	.align		4
.L_569:
        /*0c7c*/ 	.word	index@($__internal_36_$__cuda_sm20_div_s64)
        /*0c80*/ 	.word	0x00000000


	//----- nvinfo : EIATTR_FRAME_SIZE
	.align		4
.L_570:
        /*0c84*/ 	.byte	0x04, 0x11
        /*0c86*/ 	.short	(.L_572 - .L_571)
	.align		4
.L_571:
        /*0c88*/ 	.word	index@(_ZN2at6native60_GLOBAL__N__fdc43544_27_DistributionRandomKernel_cu_f88cee4443distribution_elementwise_grid_stride_kernelIjLi4EZZZNS0_9templates4cuda13random_kernelIPNS_17CUDAGeneratorImplEEEvRNS_18TensorIteratorBaseET_ENKUlvE_clEvENKUlvE_clEvEUlP24curandStatePhilox4_32_10E0_ZNS1_27distribution_nullary_kernelIhj5uint4S7_SF_ZZZS5_IS7_EvS9_SA_ENKSB_clEvENKSC_clEvEUljE_EEvS9_T2_RKT3_T4_EUlijE0_EEvlNS_15PhiloxCudaStateET1_SJ_)
        /*0c8c*/ 	.word	0x00000000


	//----- nvinfo : EIATTR_REGCOUNT
	.align		4
.L_572:
        /*0c90*/ 	.byte	0x04, 0x2f
        /*0c92*/ 	.short	(.L_574 - .L_573)
	.align		4
.L_573:
        /*0c94*/ 	.word	index@(_ZN2at6native60_GLOBAL__N__fdc43544_27_DistributionRandomKernel_cu_f88cee4443distribution_elementwise_grid_stride_kernelImLi2EZZZNS0_9templates4cuda13random_kernelIPNS_17CUDAGeneratorImplEEEvRNS_18TensorIteratorBaseET_ENKUlvE_clEvENKUlvE0_clEvEUlP24curandStatePhilox4_32_10E_ZNS1_27distribution_nullary_kernelIam10ulonglong2S7_SF_ZZZS5_IS7_EvS9_SA_ENKSB_clEvENKSC_clEvEUlmE_EEvS9_T2_RKT3_T4_EUlimE_EEvlNS_15PhiloxCudaStateET1_SJ_)
        /*0c98*/ 	.word	0x00000030


	//----- nvinfo : EIATTR_FRAME_SIZE
	.align		4
.L_574:
        /*0c9c*/ 	.byte	0x04, 0x11
        /*0c9e*/ 	.short	(.L_576 - .L_575)
	.align		4
.L_575:
        /*0ca0*/ 	.word	index@($__internal_35_$__cuda_sm20_div_s64)
        /*0ca4*/ 	.word	0x00000000


	//----- nvinfo : EIATTR_FRAME_SIZE
	.align		4
.L_576:
        /*0ca8*/ 	.byte	0x04, 0x11
        /*0caa*/ 	.short	(.L_578 - .L_577)
	.align		4
.L_577:
        /*0cac*/ 	.word	index@(_ZN2at6native60_GLOBAL__N__fdc43544_27_DistributionRandomKernel_cu_f88cee4443distribution_elementwise_grid_stride_kernelImLi2EZZZNS0_9templates4cuda13random_kernelIPNS_17CUDAGeneratorImplEEEvRNS_18TensorIteratorBaseET_ENKUlvE_clEvENKUlvE0_clEvEUlP24curandStatePhilox4_32_10E_ZNS1_27distribution_nullary_kernelIam10ulonglong2S7_SF_ZZZS5_IS7_EvS9_SA_ENKSB_clEvENKSC_clEvEUlmE_EEvS9_T2_RKT3_T4_EUlimE_EEvlNS_15PhiloxCudaStateET1_SJ_)
        /*0cb0*/ 	.word	0x00000000


	//----- nvinfo : EIATTR_REGCOUNT
	.align		4
.L_578:
        /*0cb4*/ 	.byte	0x04, 0x2f
        /*0cb6*/ 	.short	(.L_580 - .L_579)
	.align		4
.L_579:
        /*0cb8*/ 	.word	index@(_ZN2at6native60_GLOBAL__N__fdc43544_27_DistributionRandomKernel_cu_f88cee4443distribution_elementwise_grid_stride_kernelImLi2EZZZNS0_9templates4cuda13random_kernelIPNS_17CUDAGeneratorImplEEEvRNS_18TensorIteratorBaseET_ENKUlvE_clEvENKUlvE0_clEvEUlP24curandStatePhilox4_32_10E_ZNS1_27distribution_nullary_kernelIam10ulonglong2S7_SF_ZZZS5_IS7_EvS9_SA_ENKSB_clEvENKSC_clEvEUlmE_EEvS9_T2_RKT3_T4_EUlimE0_EEvlNS_15PhiloxCudaStateET1_SJ_)
        /*0cbc*/ 	.word	0x00000026


	//----- nvinfo : EIATTR_FRAME_SIZE
	.align		4
.L_580:
        /*0cc0*/ 	.byte	0x04, 0x11
        /*0cc2*/ 	.short	(.L_582 - .L_581)
	.align		4
.L_581:
        /*0cc4*/ 	.word	index@($__internal_34_$__cuda_sm20_div_s64)
        /*0cc8*/ 	.word	0x00000000


	//----- nvinfo : EIATTR_FRAME_SIZE
	.align		4
.L_582:
        /*0ccc*/ 	.byte	0x04, 0x11
        /*0cce*/ 	.short	(.L_584 - .L_583)
	.align		4
.L_583:
        /*0cd0*/ 	.word	index@(_ZN2at6native60_GLOBAL__N__fdc43544_27_DistributionRandomKernel_cu_f88cee4443distribution_elementwise_grid_stride_kernelImLi2EZZZNS0_9templates4cuda13random_kernelIPNS_17CUDAGeneratorImplEEEvRNS_18TensorIteratorBaseET_ENKUlvE_clEvENKUlvE0_clEvEUlP24curandStatePhilox4_32_10E_ZNS1_27distribution_nullary_kernelIam10ulonglong2S7_SF_ZZZS5_IS7_EvS9_SA_ENKSB_clEvENKSC_clEvEUlmE_EEvS9_T2_RKT3_T4_EUlimE0_EEvlNS_15PhiloxCudaStateET1_SJ_)
        /*0cd4*/ 	.word	0x00000000


	//----- nvinfo : EIATTR_REGCOUNT
	.align		4
.L_584:
        /*0cd8*/ 	.byte	0x04, 0x2f
        /*0cda*/ 	.short	(.L_586 - .L_585)
	.align		4
.L_585:
        /*0cdc*/ 	.word	index@(_ZN2at6native60_GLOBAL__N__fdc43544_27_DistributionRandomKernel_cu_f88cee4443distribution_elementwise_grid_stride_kernelIjLi4EZZZNS0_9templates4cuda13random_kernelIPNS_17CUDAGeneratorImplEEEvRNS_18TensorIteratorBaseET_ENKUlvE_clEvENKUlvE0_clEvEUlP24curandStatePhilox4_32_10E0_ZNS1_27distribution_nullary_kernelIaj5uint4S7_SF_ZZZS5_IS7_EvS9_SA_ENKSB_clEvENKSC_clEvEUljE_EEvS9_T2_RKT3_T4_EUlijE_EEvlNS_15PhiloxCudaStateET1_SJ_)
        /*0ce0*/ 	.word	0x00000038


	//----- nvinfo : EIATTR_FRAME_SIZE
	.align		4
.L_586:
        /*0ce4*/ 	.byte	0x04, 0x11
        /*0ce6*/ 	.short	(.L_588 - .L_587)
	.align		4
.L_587:
        /*0ce8*/ 	.word	index@($__internal_33_$__cuda_sm20_div_s64)
        /*0cec*/ 	.word	0x00000000


	//----- nvinfo : EIATTR_FRAME_SIZE
	.align		4
.L_588:
        /*0cf0*/ 	.byte	0x04, 0x11
        /*0cf2*/ 	.short	(.L_590 - .L_589)
	.align		4
.L_589:
        /*0cf4*/ 	.word	index@(_ZN2at6native60_GLOBAL__N__fdc43544_27_DistributionRandomKernel_cu_f88cee4443distribution_elementwise_grid_stride_kernelIjLi4EZZZNS0_9templates4cuda13random_kernelIPNS_17CUDAGeneratorImplEEEvRNS_18TensorIteratorBaseET_ENKUlvE_clEvENKUlvE0_clEvEUlP24curandStatePhilox4_32_10E0_ZNS1_27distribution_nullary_kernelIaj5uint4S7_SF_ZZZS5_IS7_EvS9_SA_ENKSB_clEvENKSC_clEvEUljE_EEvS9_T2_RKT3_T4_EUlijE_EEvlNS_15PhiloxCudaStateET1_SJ_)
        /*0cf8*/ 	.word	0x00000000


	//----- nvinfo : EIATTR_REGCOUNT
	.align		4
.L_590:
        /*0cfc*/ 	.byte	0x04, 0x2f
        /*0cfe*/ 	.short	(.L_592 - .L_591)
	.align		4
.L_591:
        /*0d00*/ 	.word	index@(_ZN2at6native60_GLOBAL__N__fdc43544_27_DistributionRandomKernel_cu_f88cee4443distribution_elementwise_grid_stride_kernelIjLi4EZZZNS0_9templates4cuda13random_kernelIPNS_17CUDAGeneratorImplEEEvRNS_18TensorIteratorBaseET_ENKUlvE_clEvENKUlvE0_clEvEUlP24curandStatePhilox4_32_10E0_ZNS1_27distribution_nullary_kernelIaj5uint4S7_SF_ZZZS5_IS7_EvS9_SA_ENKSB_clEvENKSC_clEvEUljE_EEvS9_T2_RKT3_T4_EUlijE0_EEvlNS_15PhiloxCudaStateET1_SJ_)
        /*0d04*/ 	.word	0x00000028


	//----- nvinfo : EIATTR_FRAME_SIZE
	.align		4
.L_592:
        /*0d08*/ 	.byte	0x04, 0x11
        /*0d0a*/ 	.short	(.L_594 - .L_593)
	.align		4
.L_593:
        /*0d0c*/ 	.word	index@($__internal_32_$__cuda_sm20_div_s64)
        /*0d10*/ 	.word	0x00000000


	//----- nvinfo : EIATTR_FRAME_SIZE
	.align		4
.L_594:
        /*0d14*/ 	.byte	0x04, 0x11
        /*0d16*/ 	.short	(.L_596 - .L_595)
	.align		4
.L_595:
        /*0d18*/ 	.word	index@(_ZN2at6native60_GLOBAL__N__fdc43544_27_DistributionRandomKernel_cu_f88cee4443distribution_elementwise_grid_stride_kernelIjLi4EZZZNS0_9templates4cuda13random_kernelIPNS_17CUDAGeneratorImplEEEvRNS_18TensorIteratorBaseET_ENKUlvE_clEvENKUlvE0_clEvEUlP24curandStatePhilox4_32_10E0_ZNS1_27distribution_nullary_kernelIaj5uint4S7_SF_ZZZS5_IS7_EvS9_SA_ENKSB_clEvENKSC_clEvEUljE_EEvS9_T2_RKT3_T4_EUlijE0_EEvlNS_15PhiloxCudaStateET1_SJ_)
        /*0d1c*/ 	.word	0x00000000


	//----- nvinfo : EIATTR_REGCOUNT
	.align		4
.L_596:
        /*0d20*/ 	.byte	0x04, 0x2f
        /*0d22*/ 	.short	(.L_598 - .L_597)
	.align		4
.L_597:
        /*0d24*/ 	.word	index@(_ZN2at6native60_GLOBAL__N__fdc43544_27_DistributionRandomKernel_cu_f88cee4443distribution_elementwise_grid_stride_kernelImLi2EZZZNS0_9templates4cuda13random_kernelIPNS_17CUDAGeneratorImplEEEvRNS_18TensorIteratorBaseET_ENKUlvE_clEvENKUlvE1_clEvEUlP24curandStatePhilox4_32_10E_ZNS1_27distribution_nullary_kernelIim10ulonglong2S7_SF_ZZZS5_IS7_EvS9_SA_ENKSB_clEvENKSC_clEvEUlmE_EEvS9_T2_RKT3_T4_EUlimE_EEvlNS_15PhiloxCudaStateET1_SJ_)
        /*0d28*/ 	.word	0x00000030


	//----- nvinfo : EIATTR_FRAME_SIZE
	.align		4
.L_598:
        /*0d2c*/ 	.byte	0x04, 0x11
        /*0d2e*/ 	.short	(.L_600 - .L_599)
	.align		4
.L_599:
        /*0d30*/ 	.word	index@($__internal_31_$__cuda_sm20_div_s64)
        /*0d34*/ 	.word	0x00000000


	//----- nvinfo : EIATTR_FRAME_SIZE
	.align		4
.L_600:
        /*0d38*/ 	.byte	0x04, 0x11
        /*0d3a*/ 	.short	(.L_602 - .L_601)
	.align		4
.L_601:
        /*0d3c*/ 	.word	index@(_ZN2at6native60_GLOBAL__N__fdc43544_27_DistributionRandomKernel_cu_f88cee4443distribution_elementwise_grid_stride_kernelImLi2EZZZNS0_9templates4cuda13random_kernelIPNS_17CUDAGeneratorImplEEEvRNS_18TensorIteratorBaseET_ENKUlvE_clEvENKUlvE1_clEvEUlP24curandStatePhilox4_32_10E_ZNS1_27distribution_nullary_kernelIim10ulonglong2S7_SF_ZZZS5_IS7_EvS9_SA_ENKSB_clEvENKSC_clEvEUlmE_EEvS9_T2_RKT3_T4_EUlimE_EEvlNS_15PhiloxCudaStateET1_SJ_)
        /*0d40*/ 	.word	0x00000000


	//----- nvinfo : EIATTR_REGCOUNT
	.align		4
.L_602:
        /*0d44*/ 	.byte	0x04, 0x2f
        /*0d46*/ 	.short	(.L_604 - .L_603)
	.align		4
.L_603:
        /*0d48*/ 	.word	index@(_ZN2at6native60_GLOBAL__N__fdc43544_27_DistributionRandomKernel_cu_f88cee4443distribution_elementwise_grid_stride_kernelImLi2EZZZNS0_9templates4cuda13random_kernelIPNS_17CUDAGeneratorImplEEEvRNS_18TensorIteratorBaseET_ENKUlvE_clEvENKUlvE1_clEvEUlP24curandStatePhilox4_32_10E_ZNS1_27distribution_nullary_kernelIim10ulonglong2S7_SF_ZZZS5_IS7_EvS9_SA_ENKSB_clEvENKSC_clEvEUlmE_EEvS9_T2_RKT3_T4_EUlimE0_EEvlNS_15PhiloxCudaStateET1_SJ_)
        /*0d4c*/ 	.word	0x00000026


	//----- nvinfo : EIATTR_FRAME_SIZE
	.align		4
.L_604:
        /*0d50*/ 	.byte	0x04, 0x11
        /*0d52*/ 	.short	(.L_606 - .L_605)
	.align		4
.L_605:
        /*0d54*/ 	.word	index@($__internal_30_$__cuda_sm20_div_s64)
        /*0d58*/ 	.word	0x00000000


	//----- nvinfo : EIATTR_FRAME_SIZE
	.align		4
.L_606:
        /*0d5c*/ 	.byte	0x04, 0x11
        /*0d5e*/ 	.short	(.L_608 - .L_607)
	.align		4
.L_607:
        /*0d60*/ 	.word	index@(_ZN2at6native60_GLOBAL__N__fdc43544_27_DistributionRandomKernel_cu_f88cee4443distribution_elementwise_grid_stride_kernelImLi2EZZZNS0_9templates4cuda13random_kernelIPNS_17CUDAGeneratorImplEEEvRNS_18TensorIteratorBaseET_ENKUlvE_clEvENKUlvE1_clEvEUlP24curandStatePhilox4_32_10E_ZNS1_27distribution_nullary_kernelIim10ulonglong2S7_SF_ZZZS5_IS7_EvS9_SA_ENKSB_clEvENKSC_clEvEUlmE_EEvS9_T2_RKT3_T4_EUlimE0_EEvlNS_15PhiloxCudaStateET1_SJ_)
        /*0d64*/ 	.word	0x00000000


	//----- nvinfo : EIATTR_REGCOUNT
	.align		4
.L_608:
        /*0d68*/ 	.byte	0x04, 0x2f
        /*0d6a*/ 	.short	(.L_610 - .L_609)
	.align		4
.L_609:
        /*0d6c*/ 	.word	index@(_ZN2at6native60_GLOBAL__N__fdc43544_27_DistributionRandomKernel_cu_f88cee4443distribution_elementwise_grid_stride_kernelIjLi4EZZZNS0_9templates4cuda13random_kernelIPNS_17CUDAGeneratorImplEEEvRNS_18TensorIteratorBaseET_ENKUlvE_clEvENKUlvE1_clEvEUlP24curandStatePhilox4_32_10E0_ZNS1_27distribution_nullary_kernelIij5uint4S7_SF_ZZZS5_IS7_EvS9_SA_ENKSB_clEvENKSC_clEvEUljE_EEvS9_T2_RKT3_T4_EUlijE_EEvlNS_15PhiloxCudaStateET1_SJ_)
        /*0d70*/ 	.word	0x00000038


	//----- nvinfo : EIATTR_FRAME_SIZE
	.align		4
.L_610:
        /*0d74*/ 	.byte	0x04, 0x11
        /*0d76*/ 	.short	(.L_612 - .L_611)
	.align		4
.L_611:
        /*0d78*/ 	.word	index@($__internal_29_$__cuda_sm20_div_s64)
        /*0d7c*/ 	.word	0x00000000


	//----- nvinfo : EIATTR_FRAME_SIZE
	.align		4
.L_612:
        /*0d80*/ 	.byte	0x04, 0x11
        /*0d82*/ 	.short	(.L_614 - .L_613)
	.align		4
.L_613:
        /*0d84*/ 	.word	index@(_ZN2at6native60_GLOBAL__N__fdc43544_27_DistributionRandomKernel_cu_f88cee4443distribution_elementwise_grid_stride_kernelIjLi4EZZZNS0_9templates4cuda13random_kernelIPNS_17CUDAGeneratorImplEEEvRNS_18TensorIteratorBaseET_ENKUlvE_clEvENKUlvE1_clEvEUlP24curandStatePhilox4_32_10E0_ZNS1_27distribution_nullary_kernelIij5uint4S7_SF_ZZZS5_IS7_EvS9_SA_ENKSB_clEvENKSC_clEvEUljE_EEvS9_T2_RKT3_T4_EUlijE_EEvlNS_15PhiloxCudaStateET1_SJ_)
        /*0d88*/ 	.word	0x00000000


	//----- nvinfo : EIATTR_REGCOUNT
	.align		4
.L_614:
        /*0d8c*/ 	.byte	0x04, 0x2f
        /*0d8e*/ 	.short	(.L_616 - .L_615)
	.align		4
.L_615:
        /*0d90*/ 	.word	index@(_ZN2at6native60_GLOBAL__N__fdc43544_27_DistributionRandomKernel_cu_f88cee4443distribution_elementwise_grid_stride_kernelIjLi4EZZZNS0_9templates4cuda13random_kernelIPNS_17CUDAGeneratorImplEEEvRNS_18TensorIteratorBaseET_ENKUlvE_clEvENKUlvE1_clEvEUlP24curandStatePhilox4_32_10E0_ZNS1_27distribution_nullary_kernelIij5uint4S7_SF_ZZZS5_IS7_EvS9_SA_ENKSB_clEvENKSC_clEvEUljE_EEvS9_T2_RKT3_T4_EUlijE0_EEvlNS_15PhiloxCudaStateET1_SJ_)
        /*0d94*/ 	.word	0x00000028


	//----- nvinfo : EIATTR_FRAME_SIZE
	.align		4
.L_616:
        /*0d98*/ 	.byte	0x04, 0x11
        /*0d9a*/ 	.short	(.L_618 - .L_617)
	.align		4
.L_617:
        /*0d9c*/ 	.word	index@($__internal_28_$__cuda_sm20_div_s64)
        /*0da0*/ 	.word	0x00000000


	//----- nvinfo : EIATTR_FRAME_SIZE
	.align		4
.L_618:
        /*0da4*/ 	.byte	0x04, 0x11
        /*0da6*/ 	.short	(.L_620 - .L_619)
	.align		4
.L_619:
        /*0da8*/ 	.word	index@(_ZN2at6native60_GLOBAL__N__fdc43544_27_DistributionRandomKernel_cu_f88cee4443distribution_elementwise_grid_stride_kernelIjLi4EZZZNS0_9templates4cuda13random_kernelIPNS_17CUDAGeneratorImplEEEvRNS_18TensorIteratorBaseET_ENKUlvE_clEvENKUlvE1_clEvEUlP24curandStatePhilox4_32_10E0_ZNS1_27distribution_nullary_kernelIij5uint4S7_SF_ZZZS5_IS7_EvS9_SA_ENKSB_clEvENKSC_clEvEUljE_EEvS9_T2_RKT3_T4_EUlijE0_EEvlNS_15PhiloxCudaStateET1_SJ_)
        /*0dac*/ 	.word	0x00000000


	//----- nvinfo : EIATTR_REGCOUNT
	.align		4
.L_620:
        /*0db0*/ 	.byte	0x04, 0x2f
        /*0db2*/ 	.short	(.L_622 - .L_621)
	.align		4
.L_621:
        /*0db4*/ 	.word	index@(_ZN2at6native60_GLOBAL__N__fdc43544_27_DistributionRandomKernel_cu_f88cee4443distribution_elementwise_grid_stride_kernelImLi2EZZZNS0_9templates4cuda13random_kernelIPNS_17CUDAGeneratorImplEEEvRNS_18TensorIteratorBaseET_ENKUlvE_clEvENKUlvE2_clEvEUlP24curandStatePhilox4_32_10E_ZNS1_27distribution_nullary_kernelIlm10ulonglong2S7_SF_ZZZS5_IS7_EvS9_SA_ENKSB_clEvENKSC_clEvEUlmE_EEvS9_T2_RKT3_T4_EUlimE_EEvlNS_15PhiloxCudaStateET1_SJ_)
        /*0db8*/ 	.word	0x00000032


	//----- nvinfo : EIATTR_FRAME_SIZE
	.align		4
.L_622:
        /*0dbc*/ 	.byte	0x04, 0x11
        /*0dbe*/ 	.short	(.L_624 - .L_623)
	.align		4
.L_623:
        /*0dc0*/ 	.word	index@($__internal_27_$__cuda_sm20_div_s64)
        /*0dc4*/ 	.word	0x00000000


	//----- nvinfo : EIATTR_FRAME_SIZE
	.align		4
.L_624:
        /*0dc8*/ 	.byte	0x04, 0x11
        /*0dca*/ 	.short	(.L_626 - .L_625)
	.align		4
.L_625:
        /*0dcc*/ 	.word	index@(_ZN2at6native60_GLOBAL__N__fdc43544_27_DistributionRandomKernel_cu_f88cee4443distribution_elementwise_grid_stride_kernelImLi2EZZZNS0_9templates4cuda13random_kernelIPNS_17CUDAGeneratorImplEEEvRNS_18TensorIteratorBaseET_ENKUlvE_clEvENKUlvE2_clEvEUlP24curandStatePhilox4_32_10E_ZNS1_27distribution_nullary_kernelIlm10ulonglong2S7_SF_ZZZS5_IS7_EvS9_SA_ENKSB_clEvENKSC_clEvEUlmE_EEvS9_T2_RKT3_T4_EUlimE_EEvlNS_15PhiloxCudaStateET1_SJ_)
        /*0dd0*/ 	.word	0x00000000


	//----- nvinfo : EIATTR_REGCOUNT
	.align		4
.L_626:
        /*0dd4*/ 	.byte	0x04, 0x2f
        /*0dd6*/ 	.short	(.L_628 - .L_627)
	.align		4
.L_627:
        /*0dd8*/ 	.word	index@(_ZN2at6native60_GLOBAL__N__fdc43544_27_DistributionRandomKernel_cu_f88cee4443distribution_elementwise_grid_stride_kernelImLi2EZZZNS0_9templates4cuda13random_kernelIPNS_17CUDAGeneratorImplEEEvRNS_18TensorIteratorBaseET_ENKUlvE_clEvENKUlvE2_clEvEUlP24curandStatePhilox4_32_10E_ZNS1_27distribution_nullary_kernelIlm10ulonglong2S7_SF_ZZZS5_IS7_EvS9_SA_ENKSB_clEvENKSC_clEvEUlmE_EEvS9_T2_RKT3_T4_EUlimE0_EEvlNS_15PhiloxCudaStateET1_SJ_)
        /*0ddc*/ 	.word	0x0000002a


	//----- nvinfo : EIATTR_FRAME_SIZE
	.align		4
.L_628:
        /*0de0*/ 	.byte	0x04, 0x11
        /*0de2*/ 	.short	(.L_630 - .L_629)
	.align		4
.L_629:
        /*0de4*/ 	.word	index@($__internal_26_$__cuda_sm20_div_s64)
        /*0de8*/ 	.word	0x00000000


	//----- nvinfo : EIATTR_FRAME_SIZE
	.align		4
.L_630:
        /*0dec*/ 	.byte	0x04, 0x11
        /*0dee*/ 	.short	(.L_632 - .L_631)
	.align		4
.L_631:
        /*0df0*/ 	.word	index@(_ZN2at6native60_GLOBAL__N__fdc43544_27_DistributionRandomKernel_cu_f88cee4443distribution_elementwise_grid_stride_kernelImLi2EZZZNS0_9templates4cuda13random_kernelIPNS_17CUDAGeneratorImplEEEvRNS_18TensorIteratorBaseET_ENKUlvE_clEvENKUlvE2_clEvEUlP24curandStatePhilox4_32_10E_ZNS1_27distribution_nullary_kernelIlm10ulonglong2S7_SF_ZZZS5_IS7_EvS9_SA_ENKSB_clEvENKSC_clEvEUlmE_EEvS9_T2_RKT3_T4_EUlimE0_EEvlNS_15PhiloxCudaStateET1_SJ_)
        /*0df4*/ 	.word	0x00000000


	//----- nvinfo : EIATTR_REGCOUNT
	.align		4
.L_632:
        /*0df8*/ 	.byte	0x04, 0x2f
        /*0dfa*/ 	.short	(.L_634 - .L_633)
	.align		4
.L_633:
        /*0dfc*/ 	.word	index@(_ZN2at6native60_GLOBAL__N__fdc43544_27_DistributionRandomKernel_cu_f88cee4443distribution_elementwise_grid_stride_kernelIjLi4EZZZNS0_9templates4cuda13random_kernelIPNS_17CUDAGeneratorImplEEEvRNS_18TensorIteratorBaseET_ENKUlvE_clEvENKUlvE2_clEvEUlP24curandStatePhilox4_32_10E0_ZNS1_27distribution_nullary_kernelIlj5uint4S7_SF_ZZZS5_IS7_EvS9_SA_ENKSB_clEvENKSC_clEvEUljE_EEvS9_T2_RKT3_T4_EUlijE_EEvlNS_15PhiloxCudaStateET1_SJ_)
        /*0e00*/ 	.word	0x00000038


	//----- nvinfo : EIATTR_FRAME_SIZE
	.align		4
.L_634:
        /*0e04*/ 	.byte	0x04, 0x11
        /*0e06*/ 	.short	(.L_636 - .L_635)
	.align		4
.L_635:
        /*0e08*/ 	.word	index@($__internal_25_$__cuda_sm20_div_s64)
        /*0e0c*/ 	.word	0x00000000


	//----- nvinfo : EIATTR_FRAME_SIZE
	.align		4
.L_636:
        /*0e10*/ 	.byte	0x04, 0x11
        /*0e12*/ 	.short	(.L_638 - .L_637)
	.align		4
.L_637:
        /*0e14*/ 	.word	index@(_ZN2at6native60_GLOBAL__N__fdc43544_27_DistributionRandomKernel_cu_f88cee4443distribution_elementwise_grid_stride_kernelIjLi4EZZZNS0_9templates4cuda13random_kernelIPNS_17CUDAGeneratorImplEEEvRNS_18TensorIteratorBaseET_ENKUlvE_clEvENKUlvE2_clEvEUlP24curandStatePhilox4_32_10E0_ZNS1_27distribution_nullary_kernelIlj5uint4S7_SF_ZZZS5_IS7_EvS9_SA_ENKSB_clEvENKSC_clEvEUljE_EEvS9_T2_RKT3_T4_EUlijE_EEvlNS_15PhiloxCudaStateET1_SJ_)
        /*0e18*/ 	.word	0x00000000


	//----- nvinfo : EIATTR_REGCOUNT
	.align		4
.L_638:
        /*0e1c*/ 	.byte	0x04, 0x2f
        /*0e1e*/ 	.short	(.L_640 - .L_639)
	.align		4
.L_639:
        /*0e20*/ 	.word	index@(_ZN2at6native60_GLOBAL__N__fdc43544_27_DistributionRandomKernel_cu_f88cee4443distribution_elementwise_grid_stride_kernelIjLi4EZZZNS0_9templates4cuda13random_kernelIPNS_17CUDAGeneratorImplEEEvRNS_18TensorIteratorBaseET_ENKUlvE_clEvENKUlvE2_clEvEUlP24curandStatePhilox4_32_10E0_ZNS1_27distribution_nullary_kernelIlj5uint4S7_SF_ZZZS5_IS7_EvS9_SA_ENKSB_clEvENKSC_clEvEUljE_EEvS9_T2_RKT3_T4_EUlijE0_EEvlNS_15PhiloxCudaStateET1_SJ_)
        /*0e24*/ 	.word	0x0000002a


	//----- nvinfo : EIATTR_FRAME_SIZE
	.align		4
.L_640:
        /*0e28*/ 	.byte	0x04, 0x11
        /*0e2a*/ 	.short	(.L_642 - .L_641)
	.align		4
.L_641:
        /*0e2c*/ 	.word	index@($__internal_24_$__cuda_sm20_div_s64)
        /*0e30*/ 	.word	0x00000000


	//----- nvinfo : EIATTR_FRAME_SIZE
	.align		4
.L_642:
        /*0e34*/ 	.byte	0x04, 0x11
        /*0e36*/ 	.short	(.L_644 - .L_643)
	.align		4
.L_643:
        /*0e38*/ 	.word	index@(_ZN2at6native60_GLOBAL__N__fdc43544_27_DistributionRandomKernel_cu_f88cee4443distribution_elementwise_grid_stride_kernelIjLi4EZZZNS0_9templates4cuda13random_kernelIPNS_17CUDAGeneratorImplEEEvRNS_18TensorIteratorBaseET_ENKUlvE_clEvENKUlvE2_clEvEUlP24curandStatePhilox4_32_10E0_ZNS1_27distribution_nullary_kernelIlj5uint4S7_SF_ZZZS5_IS7_EvS9_SA_ENKSB_clEvENKSC_clEvEUljE_EEvS9_T2_RKT3_T4_EUlijE0_EEvlNS_15PhiloxCudaStateET1_SJ_)
        /*0e3c*/ 	.word	0x00000000


	//----- nvinfo : EIATTR_REGCOUNT
	.align		4
.L_644:
        /*0e40*/ 	.byte	0x04, 0x2f
        /*0e42*/ 	.short	(.L_646 - .L_645)
	.align		4
.L_645:
        /*0e44*/ 	.word	index@(_ZN2at6native60_GLOBAL__N__fdc43544_27_DistributionRandomKernel_cu_f88cee4443distribution_elementwise_grid_stride_kernelImLi2EZZZNS0_9templates4cuda13random_kernelIPNS_17CUDAGeneratorImplEEEvRNS_18TensorIteratorBaseET_ENKUlvE_clEvENKUlvE3_clEvEUlP24curandStatePhilox4_32_10E_ZNS1_27distribution_nullary_kernelIsm10ulonglong2S7_SF_ZZZS5_IS7_EvS9_SA_ENKSB_clEvENKSC_clEvEUlmE_EEvS9_T2_RKT3_T4_EUlimE_EEvlNS_15PhiloxCudaStateET1_SJ_)
        /*0e48*/ 	.word	0x00000030


	//----- nvinfo : EIATTR_FRAME_SIZE
	.align		4
.L_646:
        /*0e4c*/ 	.byte	0x04, 0x11
        /*0e4e*/ 	.short	(.L_648 - .L_647)
	.align		4
.L_647:
        /*0e50*/ 	.word	index@($__internal_23_$__cuda_sm20_div_s64)
        /*0e54*/ 	.word	0x00000000


	//----- nvinfo : EIATTR_FRAME_SIZE
	.align		4
.L_648:
        /*0e58*/ 	.byte	0x04, 0x11
        /*0e5a*/ 	.short	(.L_650 - .L_649)
	.align		4
.L_649:
        /*0e5c*/ 	.word	index@(_ZN2at6native60_GLOBAL__N__fdc43544_27_DistributionRandomKernel_cu_f88cee4443distribution_elementwise_grid_stride_kernelImLi2EZZZNS0_9templates4cuda13random_kernelIPNS_17CUDAGeneratorImplEEEvRNS_18TensorIteratorBaseET_ENKUlvE_clEvENKUlvE3_clEvEUlP24curandStatePhilox4_32_10E_ZNS1_27distribution_nullary_kernelIsm10ulonglong2S7_SF_ZZZS5_IS7_EvS9_SA_ENKSB_clEvENKSC_clEvEUlmE_EEvS9_T2_RKT3_T4_EUlimE_EEvlNS_15PhiloxCudaStateET1_SJ_)
        /*0e60*/ 	.word	0x00000000


	//----- nvinfo : EIATTR_REGCOUNT
	.align		4
.L_650:
        /*0e64*/ 	.byte	0x04, 0x2f
        /*0e66*/ 	.short	(.L_652 - .L_651)
	.align		4
.L_651:
        /*0e68*/ 	.word	index@(_ZN2at6native60_GLOBAL__N__fdc43544_27_DistributionRandomKernel_cu_f88cee4443distribution_elementwise_grid_stride_kernelImLi2EZZZNS0_9templates4cuda13random_kernelIPNS_17CUDAGeneratorImplEEEvRNS_18TensorIteratorBaseET_ENKUlvE_clEvENKUlvE3_clEvEUlP24curandStatePhilox4_32_10E_ZNS1_27distribution_nullary_kernelIsm10ulonglong2S7_SF_ZZZS5_IS7_EvS9_SA_ENKSB_clEvENKSC_clEvEUlmE_EEvS9_T2_RKT3_T4_EUlimE0_EEvlNS_15PhiloxCudaStateET1_SJ_)
        /*0e6c*/ 	.word	0x00000026


	//----- nvinfo : EIATTR_FRAME_SIZE
	.align		4
.L_652:
        /*0e70*/ 	.byte	0x04, 0x11
        /*0e72*/ 	.short	(.L_654 - .L_653)
	.align		4
.L_653:
        /*0e74*/ 	.word	index@($__internal_22_$__cuda_sm20_div_s64)
        /*0e78*/ 	.word	0x00000000


	//----- nvinfo : EIATTR_FRAME_SIZE
	.align		4
.L_654:
        /*0e7c*/ 	.byte	0x04, 0x11
        /*0e7e*/ 	.short	(.L_656 - .L_655)
	.align		4
.L_655:
        /*0e80*/ 	.word	index@(_ZN2at6native60_GLOBAL__N__fdc43544_27_DistributionRandomKernel_cu_f88cee4443distribution_elementwise_grid_stride_kernelImLi2EZZZNS0_9templates4cuda13random_kernelIPNS_17CUDAGeneratorImplEEEvRNS_18TensorIteratorBaseET_ENKUlvE_clEvENKUlvE3_clEvEUlP24curandStatePhilox4_32_10E_ZNS1_27distribution_nullary_kernelIsm10ulonglong2S7_SF_ZZZS5_IS7_EvS9_SA_ENKSB_clEvENKSC_clEvEUlmE_EEvS9_T2_RKT3_T4_EUlimE0_EEvlNS_15PhiloxCudaStateET1_SJ_)
        /*0e84*/ 	.word	0x00000000


	//----- nvinfo : EIATTR_REGCOUNT
	.align		4
.L_656:
        /*0e88*/ 	.byte	0x04, 0x2f
        /*0e8a*/ 	.short	(.L_658 - .L_657)
	.align		4
.L_657:
        /*0e8c*/ 	.word	index@(_ZN2at6native60_GLOBAL__N__fdc43544_27_DistributionRandomKernel_cu_f88cee4443distribution_elementwise_grid_stride_kernelIjLi4EZZZNS0_9templates4cuda13random_kernelIPNS_17CUDAGeneratorImplEEEvRNS_18TensorIteratorBaseET_ENKUlvE_clEvENKUlvE3_clEvEUlP24curandStatePhilox4_32_10E0_ZNS1_27distribution_nullary_kernelIsj5uint4S7_SF_ZZZS5_IS7_EvS9_SA_ENKSB_clEvENKSC_clEvEUljE_EEvS9_T2_RKT3_T4_EUlijE_EEvlNS_15PhiloxCudaStateET1_SJ_)
        /*0e90*/ 	.word	0x00000038


	//----- nvinfo : EIATTR_FRAME_SIZE
	.align		4
.L_658:
        /*0e94*/ 	.byte	0x04, 0x11
        /*0e96*/ 	.short	(.L_660 - .L_659)
	.align		4
.L_659:
        /*0e98*/ 	.word	index@($__internal_21_$__cuda_sm20_div_s64)
        /*0e9c*/ 	.word	0x00000000


	//----- nvinfo : EIATTR_FRAME_SIZE
	.align		4
.L_660:
        /*0ea0*/ 	.byte	0x04, 0x11
        /*0ea2*/ 	.short	(.L_662 - .L_661)
	.align		4
.L_661:
        /*0ea4*/ 	.word	index@(_ZN2at6native60_GLOBAL__N__fdc43544_27_DistributionRandomKernel_cu_f88cee4443distribution_elementwise_grid_stride_kernelIjLi4EZZZNS0_9templates4cuda13random_kernelIPNS_17CUDAGeneratorImplEEEvRNS_18TensorIteratorBaseET_ENKUlvE_clEvENKUlvE3_clEvEUlP24curandStatePhilox4_32_10E0_ZNS1_27distribution_nullary_kernelIsj5uint4S7_SF_ZZZS5_IS7_EvS9_SA_ENKSB_clEvENKSC_clEvEUljE_EEvS9_T2_RKT3_T4_EUlijE_EEvlNS_15PhiloxCudaStateET1_SJ_)
        /*0ea8*/ 	.word	0x00000000


	//----- nvinfo : EIATTR_REGCOUNT
	.align		4
.L_662:
        /*0eac*/ 	.byte	0x04, 0x2f
        /*0eae*/ 	.short	(.L_664 - .L_663)
	.align		4
.L_663:
        /*0eb0*/ 	.word	index@(_ZN2at6native60_GLOBAL__N__fdc43544_27_DistributionRandomKernel_cu_f88cee4443distribution_elementwise_grid_stride_kernelIjLi4EZZZNS0_9templates4cuda13random_kernelIPNS_17CUDAGeneratorImplEEEvRNS_18TensorIteratorBaseET_ENKUlvE_clEvENKUlvE3_clEvEUlP24curandStatePhilox4_32_10E0_ZNS1_27distribution_nullary_kernelIsj5uint4S7_SF_ZZZS5_IS7_EvS9_SA_ENKSB_clEvENKSC_clEvEUljE_EEvS9_T2_RKT3_T4_EUlijE0_EEvlNS_15PhiloxCudaStateET1_SJ_)
        /*0eb4*/ 	.word	0x00000028


	//----- nvinfo : EIATTR_FRAME_SIZE
	.align		4
.L_664:
        /*0eb8*/ 	.byte	0x04, 0x11
        /*0eba*/ 	.short	(.L_666 - .L_665)
	.align		4
.L_665:
        /*0ebc*/ 	.word	index@($__internal_20_$__cuda_sm20_div_s64)
        /*0ec0*/ 	.word	0x00000000


	//----- nvinfo : EIATTR_FRAME_SIZE
	.align		4
.L_666:
        /*0ec4*/ 	.byte	0x04, 0x11
        /*0ec6*/ 	.short	(.L_668 - .L_667)
	.align		4
.L_667:
        /*0ec8*/ 	.word	index@(_ZN2at6native60_GLOBAL__N__fdc43544_27_DistributionRandomKernel_cu_f88cee4443distribution_elementwise_grid_stride_kernelIjLi4EZZZNS0_9templates4cuda13random_kernelIPNS_17CUDAGeneratorImplEEEvRNS_18TensorIteratorBaseET_ENKUlvE_clEvENKUlvE3_clEvEUlP24curandStatePhilox4_32_10E0_ZNS1_27distribution_nullary_kernelIsj5uint4S7_SF_ZZZS5_IS7_EvS9_SA_ENKSB_clEvENKSC_clEvEUljE_EEvS9_T2_RKT3_T4_EUlijE0_EEvlNS_15PhiloxCudaStateET1_SJ_)
        /*0ecc*/ 	.word	0x00000000


	//----- nvinfo : EIATTR_REGCOUNT
	.align		4
.L_668:
        /*0ed0*/ 	.byte	0x04, 0x2f
        /*0ed2*/ 	.short	(.L_670 - .L_669)
	.align		4
.L_669:
        /*0ed4*/ 	.word	index@(_ZN2at6native60_GLOBAL__N__fdc43544_27_DistributionRandomKernel_cu_f88cee4443distribution_elementwise_grid_stride_kernelImLi2EZZZNS0_9templates4cuda13random_kernelIPNS_17CUDAGeneratorImplEEEvRNS_18TensorIteratorBaseET_ENKUlvE_clEvENKUlvE4_clEvEUlP24curandStatePhilox4_32_10E_ZNS1_27distribution_nullary_kernelIdm10ulonglong2S7_SF_ZZZS5_IS7_EvS9_SA_ENKSB_clEvENKSC_clEvEUlmE_EEvS9_T2_RKT3_T4_EUlimE_EEvlNS_15PhiloxCudaStateET1_SJ_)
        /*0ed8*/ 	.word	0x00000034


	//----- nvinfo : EIATTR_FRAME_SIZE
	.align		4
.L_670:
        /*0edc*/ 	.byte	0x04, 0x11
        /*0ede*/ 	.short	(.L_672 - .L_671)
	.align		4
.L_671:
        /*0ee0*/ 	.word	index@($__internal_19_$__cuda_sm20_div_s64)
        /*0ee4*/ 	.word	0x00000000


	//----- nvinfo : EIATTR_FRAME_SIZE
	.align		4
.L_672:
        /*0ee8*/ 	.byte	0x04, 0x11
        /*0eea*/ 	.short	(.L_674 - .L_673)
	.align		4
.L_673:
        /*0eec*/ 	.word	index@(_ZN2at6native60_GLOBAL__N__fdc43544_27_DistributionRandomKernel_cu_f88cee4443distribution_elementwise_grid_stride_kernelImLi2EZZZNS0_9templates4cuda13random_kernelIPNS_17CUDAGeneratorImplEEEvRNS_18TensorIteratorBaseET_ENKUlvE_clEvENKUlvE4_clEvEUlP24curandStatePhilox4_32_10E_ZNS1_27distribution_nullary_kernelIdm10ulonglong2S7_SF_ZZZS5_IS7_EvS9_SA_ENKSB_clEvENKSC_clEvEUlmE_EEvS9_T2_RKT3_T4_EUlimE_EEvlNS_15PhiloxCudaStateET1_SJ_)
        /*0ef0*/ 	.word	0x00000000


	//----- nvinfo : EIATTR_REGCOUNT
	.align		4
.L_674:
        /*0ef4*/ 	.byte	0x04, 0x2f
        /*0ef6*/ 	.short	(.L_676 - .L_675)
	.align		4
.L_675:
        /*0ef8*/ 	.word	index@(_ZN2at6native60_GLOBAL__N__fdc43544_27_DistributionRandomKernel_cu_f88cee4443distribution_elementwise_grid_stride_kernelImLi2EZZZNS0_9templates4cuda13random_kernelIPNS_17CUDAGeneratorImplEEEvRNS_18TensorIteratorBaseET_ENKUlvE_clEvENKUlvE4_clEvEUlP24curandStatePhilox4_32_10E_ZNS1_27distribution_nullary_kernelIdm10ulonglong2S7_SF_ZZZS5_IS7_EvS9_SA_ENKSB_clEvENKSC_clEvEUlmE_EEvS9_T2_RKT3_T4_EUlimE0_EEvlNS_15PhiloxCudaStateET1_SJ_)
        /*0efc*/ 	.word	0x0000002c


	//----- nvinfo : EIATTR_FRAME_SIZE
	.align		4
.L_676:
        /*0f00*/ 	.byte	0x04, 0x11
        /*0f02*/ 	.short	(.L_678 - .L_677)
	.align		4
.L_677:
        /*0f04*/ 	.word	index@($__internal_18_$__cuda_sm20_div_s64)
        /*0f08*/ 	.word	0x00000000


	//----- nvinfo : EIATTR_FRAME_SIZE
	.align		4
.L_678:
        /*0f0c*/ 	.byte	0x04, 0x11
        /*0f0e*/ 	.short	(.L_680 - .L_679)
	.align		4
.L_679:
        /*0f10*/ 	.word	index@(_ZN2at6native60_GLOBAL__N__fdc43544_27_DistributionRandomKernel_cu_f88cee4443distribution_elementwise_grid_stride_kernelImLi2EZZZNS0_9templates4cuda13random_kernelIPNS_17CUDAGeneratorImplEEEvRNS_18TensorIteratorBaseET_ENKUlvE_clEvENKUlvE4_clEvEUlP24curandStatePhilox4_32_10E_ZNS1_27distribution_nullary_kernelIdm10ulonglong2S7_SF_ZZZS5_IS7_EvS9_SA_ENKSB_clEvENKSC_clEvEUlmE_EEvS9_T2_RKT3_T4_EUlimE0_EEvlNS_15PhiloxCudaStateET1_SJ_)
        /*0f14*/ 	.word	0x00000000


	//----- nvinfo : EIATTR_REGCOUNT
	.align		4
.L_680:
        /*0f18*/ 	.byte	0x04, 0x2f
        /*0f1a*/ 	.short	(.L_682 - .L_681)
	.align		4
.L_681:
        /*0f1c*/ 	.word	index@(_ZN2at6native60_GLOBAL__N__fdc43544_27_DistributionRandomKernel_cu_f88cee4443distribution_elementwise_grid_stride_kernelIjLi4EZZZNS0_9templates4cuda13random_kernelIPNS_17CUDAGeneratorImplEEEvRNS_18TensorIteratorBaseET_ENKUlvE_clEvENKUlvE4_clEvEUlP24curandStatePhilox4_32_10E0_ZNS1_27distribution_nullary_kernelIdj5uint4S7_SF_ZZZS5_IS7_EvS9_SA_ENKSB_clEvENKSC_clEvEUljE_EEvS9_T2_RKT3_T4_EUlijE_EEvlNS_15PhiloxCudaStateET1_SJ_)
        /*0f20*/ 	.word	0x0000003b


	//----- nvinfo : EIATTR_FRAME_SIZE
	.align		4
.L_682:
        /*0f24*/ 	.byte	0x04, 0x11
        /*0f26*/ 	.short	(.L_684 - .L_683)
	.align		4
.L_683:
        /*0f28*/ 	.word	index@($__internal_17_$__cuda_sm20_div_s64)
        /*0f2c*/ 	.word	0x00000000


	//----- nvinfo : EIATTR_FRAME_SIZE
	.align		4
.L_684:
        /*0f30*/ 	.byte	0x04, 0x11
        /*0f32*/ 	.short	(.L_686 - .L_685)
	.align		4
.L_685:
        /*0f34*/ 	.word	index@(_ZN2at6native60_GLOBAL__N__fdc43544_27_DistributionRandomKernel_cu_f88cee4443distribution_elementwise_grid_stride_kernelIjLi4EZZZNS0_9templates4cuda13random_kernelIPNS_17CUDAGeneratorImplEEEvRNS_18TensorIteratorBaseET_ENKUlvE_clEvENKUlvE4_clEvEUlP24curandStatePhilox4_32_10E0_ZNS1_27distribution_nullary_kernelIdj5uint4S7_SF_ZZZS5_IS7_EvS9_SA_ENKSB_clEvENKSC_clEvEUljE_EEvS9_T2_RKT3_T4_EUlijE_EEvlNS_15PhiloxCudaStateET1_SJ_)
        /*0f38*/ 	.word	0x00000000


	//----- nvinfo : EIATTR_REGCOUNT
	.align		4
.L_686:
        /*0f3c*/ 	.byte	0x04, 0x2f
        /*0f3e*/ 	.short	(.L_688 - .L_687)
	.align		4
.L_687:
        /*0f40*/ 	.word	index@(_ZN2at6native60_GLOBAL__N__fdc43544_27_DistributionRandomKernel_cu_f88cee4443distribution_elementwise_grid_stride_kernelIjLi4EZZZNS0_9templates4cuda13random_kernelIPNS_17CUDAGeneratorImplEEEvRNS_18TensorIteratorBaseET_ENKUlvE_clEvENKUlvE4_clEvEUlP24curandStatePhilox4_32_10E0_ZNS1_27distribution_nullary_kernelIdj5uint4S7_SF_ZZZS5_IS7_EvS9_SA_ENKSB_clEvENKSC_clEvEUljE_EEvS9_T2_RKT3_T4_EUlijE0_EEvlNS_15PhiloxCudaStateET1_SJ_)
        /*0f44*/ 	.word	0x0000002a


	//----- nvinfo : EIATTR_FRAME_SIZE
	.align		4
.L_688:
        /*0f48*/ 	.byte	0x04, 0x11
        /*0f4a*/ 	.short	(.L_690 - .L_689)
	.align		4
.L_689:
        /*0f4c*/ 	.word	index@($__internal_16_$__cuda_sm20_div_s64)
        /*0f50*/ 	.word	0x00000000


	//----- nvinfo : EIATTR_FRAME_SIZE
	.align		4
.L_690:
        /*0f54*/ 	.byte	0x04, 0x11
        /*0f56*/ 	.short	(.L_692 - .L_691)
	.align		4
.L_691:
        /*0f58*/ 	.word	index@(_ZN2at6native60_GLOBAL__N__fdc43544_27_DistributionRandomKernel_cu_f88cee4443distribution_elementwise_grid_stride_kernelIjLi4EZZZNS0_9templates4cuda13random_kernelIPNS_17CUDAGeneratorImplEEEvRNS_18TensorIteratorBaseET_ENKUlvE_clEvENKUlvE4_clEvEUlP24curandStatePhilox4_32_10E0_ZNS1_27distribution_nullary_kernelIdj5uint4S7_SF_ZZZS5_IS7_EvS9_SA_ENKSB_clEvENKSC_clEvEUljE_EEvS9_T2_RKT3_T4_EUlijE0_EEvlNS_15PhiloxCudaStateET1_SJ_)
        /*0f5c*/ 	.word	0x00000000


	//----- nvinfo : EIATTR_REGCOUNT
	.align		4
.L_692:
        /*0f60*/ 	.byte	0x04, 0x2f
        /*0f62*/ 	.short	(.L_694 - .L_693)
	.align		4
.L_693:
        /*0f64*/ 	.word	index@(_ZN2at6native60_GLOBAL__N__fdc43544_27_DistributionRandomKernel_cu_f88cee4443distribution_elementwise_grid_stride_kernelImLi2EZZZNS0_9templates4cuda13random_kernelIPNS_17CUDAGeneratorImplEEEvRNS_18TensorIteratorBaseET_ENKUlvE_clEvENKUlvE5_clEvEUlP24curandStatePhilox4_32_10E_ZNS1_27distribution_nullary_kernelIfm10ulonglong2S7_SF_ZZZS5_IS7_EvS9_SA_ENKSB_clEvENKSC_clEvEUlmE_EEvS9_T2_RKT3_T4_EUlimE_EEvlNS_15PhiloxCudaStateET1_SJ_)
        /*0f68*/ 	.word	0x00000036


	//----- nvinfo : EIATTR_FRAME_SIZE
	.align		4
.L_694:
        /*0f6c*/ 	.byte	0x04, 0x11
        /*0f6e*/ 	.short	(.L_696 - .L_695)
	.align		4
.L_695:
        /*0f70*/ 	.word	index@($__internal_15_$__cuda_sm20_div_s64)
        /*0f74*/ 	.word	0x00000000


	//----- nvinfo : EIATTR_FRAME_SIZE
	.align		4
.L_696:
        /*0f78*/ 	.byte	0x04, 0x11
        /*0f7a*/ 	.short	(.L_698 - .L_697)
	.align		4
.L_697:
        /*0f7c*/ 	.word	index@(_ZN2at6native60_GLOBAL__N__fdc43544_27_DistributionRandomKernel_cu_f88cee4443distribution_elementwise_grid_stride_kernelImLi2EZZZNS0_9templates4cuda13random_kernelIPNS_17CUDAGeneratorImplEEEvRNS_18TensorIteratorBaseET_ENKUlvE_clEvENKUlvE5_clEvEUlP24curandStatePhilox4_32_10E_ZNS1_27distribution_nullary_kernelIfm10ulonglong2S7_SF_ZZZS5_IS7_EvS9_SA_ENKSB_clEvENKSC_clEvEUlmE_EEvS9_T2_RKT3_T4_EUlimE_EEvlNS_15PhiloxCudaStateET1_SJ_)
        /*0f80*/ 	.word	0x00000000


	//----- nvinfo : EIATTR_REGCOUNT
	.align		4
.L_698:
        /*0f84*/ 	.byte	0x04, 0x2f
        /*0f86*/ 	.short	(.L_700 - .L_699)
	.align		4
.L_699:
        /*0f88*/ 	.word	index@(_ZN2at6native60_GLOBAL__N__fdc43544_27_DistributionRandomKernel_cu_f88cee4443distribution_elementwise_grid_stride_kernelImLi2EZZZNS0_9templates4cuda13random_kernelIPNS_17CUDAGeneratorImplEEEvRNS_18TensorIteratorBaseET_ENKUlvE_clEvENKUlvE5_clEvEUlP24curandStatePhilox4_32_10E_ZNS1_27distribution_nullary_kernelIfm10ulonglong2S7_SF_ZZZS5_IS7_EvS9_SA_ENKSB_clEvENKSC_clEvEUlmE_EEvS9_T2_RKT3_T4_EUlimE0_EEvlNS_15PhiloxCudaStateET1_SJ_)
        /*0f8c*/ 	.word	0x0000002c


	//----- nvinfo : EIATTR_FRAME_SIZE
	.align		4
.L_700:
        /*0f90*/ 	.byte	0x04, 0x11
        /*0f92*/ 	.short	(.L_702 - .L_701)
	.align		4
.L_701:
        /*0f94*/ 	.word	index@($__internal_14_$__cuda_sm20_div_s64)
        /*0f98*/ 	.word	0x00000000


	//----- nvinfo : EIATTR_FRAME_SIZE
	.align		4
.L_702:
        /*0f9c*/ 	.byte	0x04, 0x11
        /*0f9e*/ 	.short	(.L_704 - .L_703)
	.align		4
.L_703:
        /*0fa0*/ 	.word	index@(_ZN2at6native60_GLOBAL__N__fdc43544_27_DistributionRandomKernel_cu_f88cee4443distribution_elementwise_grid_stride_kernelImLi2EZZZNS0_9templates4cuda13random_kernelIPNS_17CUDAGeneratorImplEEEvRNS_18TensorIteratorBaseET_ENKUlvE_clEvENKUlvE5_clEvEUlP24curandStatePhilox4_32_10E_ZNS1_27distribution_nullary_kernelIfm10ulonglong2S7_SF_ZZZS5_IS7_EvS9_SA_ENKSB_clEvENKSC_clEvEUlmE_EEvS9_T2_RKT3_T4_EUlimE0_EEvlNS_15PhiloxCudaStateET1_SJ_)
        /*0fa4*/ 	.word	0x00000000


	//----- nvinfo : EIATTR_REGCOUNT
	.align		4
.L_704:
        /*0fa8*/ 	.byte	0x04, 0x2f
        /*0faa*/ 	.short	(.L_706 - .L_705)
	.align		4
.L_705:
        /*0fac*/ 	.word	index@(_ZN2at6native60_GLOBAL__N__fdc43544_27_DistributionRandomKernel_cu_f88cee4443distribution_elementwise_grid_stride_kernelIjLi4EZZZNS0_9templates4cuda13random_kernelIPNS_17CUDAGeneratorImplEEEvRNS_18TensorIteratorBaseET_ENKUlvE_clEvENKUlvE5_clEvEUlP24curandStatePhilox4_32_10E0_ZNS1_27distribution_nullary_kernelIfj5uint4S7_SF_ZZZS5_IS7_EvS9_SA_ENKSB_clEvENKSC_clEvEUljE_EEvS9_T2_RKT3_T4_EUlijE_EEvlNS_15PhiloxCudaStateET1_SJ_)
        /*0fb0*/ 	.word	0x00000032


	//----- nvinfo : EIATTR_FRAME_SIZE
	.align		4
.L_706:
        /*0fb4*/ 	.byte	0x04, 0x11
        /*0fb6*/ 	.short	(.L_708 - .L_707)
	.align		4
.L_707:
        /*0fb8*/ 	.word	index@($__internal_13_$__cuda_sm20_div_s64)
        /*0fbc*/ 	.word	0x00000000


	//----- nvinfo : EIATTR_FRAME_SIZE
	.align		4
.L_708:
        /*0fc0*/ 	.byte	0x04, 0x11
        /*0fc2*/ 	.short	(.L_710 - .L_709)
	.align		4
.L_709:
        /*0fc4*/ 	.word	index@(_ZN2at6native60_GLOBAL__N__fdc43544_27_DistributionRandomKernel_cu_f88cee4443distribution_elementwise_grid_stride_kernelIjLi4EZZZNS0_9templates4cuda13random_kernelIPNS_17CUDAGeneratorImplEEEvRNS_18TensorIteratorBaseET_ENKUlvE_clEvENKUlvE5_clEvEUlP24curandStatePhilox4_32_10E0_ZNS1_27distribution_nullary_kernelIfj5uint4S7_SF_ZZZS5_IS7_EvS9_SA_ENKSB_clEvENKSC_clEvEUljE_EEvS9_T2_RKT3_T4_EUlijE_EEvlNS_15PhiloxCudaStateET1_SJ_)
        /*0fc8*/ 	.word	0x00000000


	//----- nvinfo : EIATTR_REGCOUNT
	.align		4
.L_710:
        /*0fcc*/ 	.byte	0x04, 0x2f
        /*0fce*/ 	.short	(.L_712 - .L_711)
	.align		4
.L_711:
        /*0fd0*/ 	.word	index@(_ZN2at6native60_GLOBAL__N__fdc43544_27_DistributionRandomKernel_cu_f88cee4443distribution_elementwise_grid_stride_kernelIjLi4EZZZNS0_9templates4cuda13random_kernelIPNS_17CUDAGeneratorImplEEEvRNS_18TensorIteratorBaseET_ENKUlvE_clEvENKUlvE5_clEvEUlP24curandStatePhilox4_32_10E0_ZNS1_27distribution_nullary_kernelIfj5uint4S7_SF_ZZZS5_IS7_EvS9_SA_ENKSB_clEvENKSC_clEvEUljE_EEvS9_T2_RKT3_T4_EUlijE0_EEvlNS_15PhiloxCudaStateET1_SJ_)
        /*0fd4*/ 	.word	0x00000028


	//----- nvinfo : EIATTR_FRAME_SIZE
	.align		4
.L_712:
        /*0fd8*/ 	.byte	0x04, 0x11
        /*0fda*/ 	.short	(.L_714 - .L_713)
	.align		4
.L_713:
        /*0fdc*/ 	.word	index@($__internal_12_$__cuda_sm20_div_s64)
        /*0fe0*/ 	.word	0x00000000


	//----- nvinfo : EIATTR_FRAME_SIZE
	.align		4
.L_714:
        /*0fe4*/ 	.byte	0x04, 0x11
        /*0fe6*/ 	.short	(.L_716 - .L_715)
	.align		4
.L_715:
        /*0fe8*/ 	.word	index@(_ZN2at6native60_GLOBAL__N__fdc43544_27_DistributionRandomKernel_cu_f88cee4443distribution_elementwise_grid_stride_kernelIjLi4EZZZNS0_9templates4cuda13random_kernelIPNS_17CUDAGeneratorImplEEEvRNS_18TensorIteratorBaseET_ENKUlvE_clEvENKUlvE5_clEvEUlP24curandStatePhilox4_32_10E0_ZNS1_27distribution_nullary_kernelIfj5uint4S7_SF_ZZZS5_IS7_EvS9_SA_ENKSB_clEvENKSC_clEvEUljE_EEvS9_T2_RKT3_T4_EUlijE0_EEvlNS_15PhiloxCudaStateET1_SJ_)
        /*0fec*/ 	.word	0x00000000


	//----- nvinfo : EIATTR_REGCOUNT
	.align		4
.L_716:
        /*0ff0*/ 	.byte	0x04, 0x2f
        /*0ff2*/ 	.short	(.L_718 - .L_717)
	.align		4
.L_717:
        /*0ff4*/ 	.word	index@(_ZN2at6native60_GLOBAL__N__fdc43544_27_DistributionRandomKernel_cu_f88cee4443distribution_elementwise_grid_stride_kernelImLi2EZZZNS0_9templates4cuda13random_kernelIPNS_17CUDAGeneratorImplEEEvRNS_18TensorIteratorBaseET_ENKUlvE_clEvENKUlvE6_clEvEUlP24curandStatePhilox4_32_10E_ZNS1_27distribution_nullary_kernelIN3c104HalfEm10ulonglong2S7_SF_ZZZS5_IS7_EvS9_SA_ENKSB_clEvENKSC_clEvEUlmE_EEvS9_T2_RKT3_T4_EUlimE_EEvlNS_15PhiloxCudaStateET1_SL_)
        /*0ff8*/ 	.word	0x00000036


	//----- nvinfo : EIATTR_FRAME_SIZE
	.align		4
.L_718:
        /*0ffc*/ 	.byte	0x04, 0x11
        /*0ffe*/ 	.short	(.L_720 - .L_719)
	.align		4
.L_719:
        /*1000*/ 	.word	index@($__internal_11_$__cuda_sm20_div_s64)
        /*1004*/ 	.word	0x00000000


	//----- nvinfo : EIATTR_FRAME_SIZE
	.align		4
.L_720:
        /*1008*/ 	.byte	0x04, 0x11
        /*100a*/ 	.short	(.L_722 - .L_721)
	.align		4
.L_721:
        /*100c*/ 	.word	index@(_ZN2at6native60_GLOBAL__N__fdc43544_27_DistributionRandomKernel_cu_f88cee4443distribution_elementwise_grid_stride_kernelImLi2EZZZNS0_9templates4cuda13random_kernelIPNS_17CUDAGeneratorImplEEEvRNS_18TensorIteratorBaseET_ENKUlvE_clEvENKUlvE6_clEvEUlP24curandStatePhilox4_32_10E_ZNS1_27distribution_nullary_kernelIN3c104HalfEm10ulonglong2S7_SF_ZZZS5_IS7_EvS9_SA_ENKSB_clEvENKSC_clEvEUlmE_EEvS9_T2_RKT3_T4_EUlimE_EEvlNS_15PhiloxCudaStateET1_SL_)
        /*1010*/ 	.word	0x00000000


	//----- nvinfo : EIATTR_REGCOUNT
	.align		4
.L_722:
        /*1014*/ 	.byte	0x04, 0x2f
        /*1016*/ 	.short	(.L_724 - .L_723)
	.align		4
.L_723:
        /*1018*/ 	.word	index@(_ZN2at6native60_GLOBAL__N__fdc43544_27_DistributionRandomKernel_cu_f88cee4443distribution_elementwise_grid_stride_kernelImLi2EZZZNS0_9templates4cuda13random_kernelIPNS_17CUDAGeneratorImplEEEvRNS_18TensorIteratorBaseET_ENKUlvE_clEvENKUlvE6_clEvEUlP24curandStatePhilox4_32_10E_ZNS1_27distribution_nullary_kernelIN3c104HalfEm10ulonglong2S7_SF_ZZZS5_IS7_EvS9_SA_ENKSB_clEvENKSC_clEvEUlmE_EEvS9_T2_RKT3_T4_EUlimE0_EEvlNS_15PhiloxCudaStateET1_SL_)
        /*101c*/ 	.word	0x0000002c


	//----- nvinfo : EIATTR_FRAME_SIZE
	.align		4
.L_724:
        /*1020*/ 	.byte	0x04, 0x11
        /*1022*/ 	.short	(.L_726 - .L_725)
	.align		4
.L_725:
        /*1024*/ 	.word	index@($__internal_10_$__cuda_sm20_div_s64)
        /*1028*/ 	.word	0x00000000


	//----- nvinfo : EIATTR_FRAME_SIZE
	.align		4
.L_726:
        /*102c*/ 	.byte	0x04, 0x11
        /*102e*/ 	.short	(.L_728 - .L_727)
	.align		4
.L_727:
        /*1030*/ 	.word	index@(_ZN2at6native60_GLOBAL__N__fdc43544_27_DistributionRandomKernel_cu_f88cee4443distribution_elementwise_grid_stride_kernelImLi2EZZZNS0_9templates4cuda13random_kernelIPNS_17CUDAGeneratorImplEEEvRNS_18TensorIteratorBaseET_ENKUlvE_clEvENKUlvE6_clEvEUlP24curandStatePhilox4_32_10E_ZNS1_27distribution_nullary_kernelIN3c104HalfEm10ulonglong2S7_SF_ZZZS5_IS7_EvS9_SA_ENKSB_clEvENKSC_clEvEUlmE_EEvS9_T2_RKT3_T4_EUlimE0_EEvlNS_15PhiloxCudaStateET1_SL_)
        /*1034*/ 	.word	0x00000000


	//----- nvinfo : EIATTR_REGCOUNT
	.align		4
.L_728:
        /*1038*/ 	.byte	0x04, 0x2f
        /*103a*/ 	.short	(.L_730 - .L_729)
	.align		4
.L_729:
        /*103c*/ 	.word	index@(_ZN2at6native60_GLOBAL__N__fdc43544_27_DistributionRandomKernel_cu_f88cee4443distribution_elementwise_grid_stride_kernelIjLi4EZZZNS0_9templates4cuda13random_kernelIPNS_17CUDAGeneratorImplEEEvRNS_18TensorIteratorBaseET_ENKUlvE_clEvENKUlvE6_clEvEUlP24curandStatePhilox4_32_10E0_ZNS1_27distribution_nullary_kernelIN3c104HalfEj5uint4S7_SF_ZZZS5_IS7_EvS9_SA_ENKSB_clEvENKSC_clEvEUljE_EEvS9_T2_RKT3_T4_EUlijE_EEvlNS_15PhiloxCudaStateET1_SL_)
        /*1040*/ 	.word	0x00000034


	//----- nvinfo : EIATTR_FRAME_SIZE
	.align		4
.L_730:
        /*1044*/ 	.byte	0x04, 0x11
        /*1046*/ 	.short	(.L_732 - .L_731)
	.align		4
.L_731:
        /*1048*/ 	.word	index@($__internal_9_$__cuda_sm20_div_s64)
        /*104c*/ 	.word	0x00000000


	//----- nvinfo : EIATTR_FRAME_SIZE
	.align		4
.L_732:
        /*1050*/ 	.byte	0x04, 0x11
        /*1052*/ 	.short	(.L_734 - .L_733)
	.align		4
.L_733:
        /*1054*/ 	.word	index@(_ZN2at6native60_GLOBAL__N__fdc43544_27_DistributionRandomKernel_cu_f88cee4443distribution_elementwise_grid_stride_kernelIjLi4EZZZNS0_9templates4cuda13random_kernelIPNS_17CUDAGeneratorImplEEEvRNS_18TensorIteratorBaseET_ENKUlvE_clEvENKUlvE6_clEvEUlP24curandStatePhilox4_32_10E0_ZNS1_27distribution_nullary_kernelIN3c104HalfEj5uint4S7_SF_ZZZS5_IS7_EvS9_SA_ENKSB_clEvENKSC_clEvEUljE_EEvS9_T2_RKT3_T4_EUlijE_EEvlNS_15PhiloxCudaStateET1_SL_)
        /*1058*/ 	.word	0x00000000


	//----- nvinfo : EIATTR_REGCOUNT
	.align		4
.L_734:
        /*105c*/ 	.byte	0x04, 0x2f
        /*105e*/ 	.short	(.L_736 - .L_735)
	.align		4
.L_735:
        /*1060*/ 	.word	index@(_ZN2at6native60_GLOBAL__N__fdc43544_27_DistributionRandomKernel_cu_f88cee4443distribution_elementwise_grid_stride_kernelIjLi4EZZZNS0_9templates4cuda13random_kernelIPNS_17CUDAGeneratorImplEEEvRNS_18TensorIteratorBaseET_ENKUlvE_clEvENKUlvE6_clEvEUlP24curandStatePhilox4_32_10E0_ZNS1_27distribution_nullary_kernelIN3c104HalfEj5uint4S7_SF_ZZZS5_IS7_EvS9_SA_ENKSB_clEvENKSC_clEvEUljE_EEvS9_T2_RKT3_T4_EUlijE0_EEvlNS_15PhiloxCudaStateET1_SL_)
        /*1064*/ 	.word	0x00000028


	//----- nvinfo : EIATTR_FRAME_SIZE
	.align		4
.L_736:
        /*1068*/ 	.byte	0x04, 0x11
        /*106a*/ 	.short	(.L_738 - .L_737)
	.align		4
.L_737:
        /*106c*/ 	.word	index@($__internal_8_$__cuda_sm20_div_s64)
        /*1070*/ 	.word	0x00000000


	//----- nvinfo : EIATTR_FRAME_SIZE
	.align		4
.L_738:
        /*1074*/ 	.byte	0x04, 0x11
        /*1076*/ 	.short	(.L_740 - .L_739)
	.align		4
.L_739:
        /*1078*/ 	.word	index@(_ZN2at6native60_GLOBAL__N__fdc43544_27_DistributionRandomKernel_cu_f88cee4443distribution_elementwise_grid_stride_kernelIjLi4EZZZNS0_9templates4cuda13random_kernelIPNS_17CUDAGeneratorImplEEEvRNS_18TensorIteratorBaseET_ENKUlvE_clEvENKUlvE6_clEvEUlP24curandStatePhilox4_32_10E0_ZNS1_27distribution_nullary_kernelIN3c104HalfEj5uint4S7_SF_ZZZS5_IS7_EvS9_SA_ENKSB_clEvENKSC_clEvEUljE_EEvS9_T2_RKT3_T4_EUlijE0_EEvlNS_15PhiloxCudaStateET1_SL_)
        /*107c*/ 	.word	0x00000000


	//----- nvinfo : EIATTR_REGCOUNT
	.align		4
.L_740:
        /*1080*/ 	.byte	0x04, 0x2f
        /*1082*/ 	.short	(.L_742 - .L_741)
	.align		4
.L_741:
        /*1084*/ 	.word	index@(_ZN2at6native60_GLOBAL__N__fdc43544_27_DistributionRandomKernel_cu_f88cee4443distribution_elementwise_grid_stride_kernelImLi2EZZZNS0_9templates4cuda13random_kernelIPNS_17CUDAGeneratorImplEEEvRNS_18TensorIteratorBaseET_ENKUlvE_clEvENKUlvE7_clEvEUlP24curandStatePhilox4_32_10E_ZNS1_27distribution_nullary_kernelIN3c108BFloat16Em10ulonglong2S7_SF_ZZZS5_IS7_EvS9_SA_ENKSB_clEvENKSC_clEvEUlmE_EEvS9_T2_RKT3_T4_EUlimE_EEvlNS_15PhiloxCudaStateET1_SL_)
        /*1088*/ 	.word	0x00000036


	//----- nvinfo : EIATTR_FRAME_SIZE
	.align		4
.L_742:
        /*108c*/ 	.byte	0x04, 0x11
        /*108e*/ 	.short	(.L_744 - .L_743)
	.align		4
.L_743:
        /*1090*/ 	.word	index@($__internal_7_$__cuda_sm20_div_s64)
        /*1094*/ 	.word	0x00000000


	//----- nvinfo : EIATTR_FRAME_SIZE
	.align		4
.L_744:
        /*1098*/ 	.byte	0x04, 0x11
        /*109a*/ 	.short	(.L_746 - .L_745)
	.align		4
.L_745:
        /*109c*/ 	.word	index@(_ZN2at6native60_GLOBAL__N__fdc43544_27_DistributionRandomKernel_cu_f88cee4443distribution_elementwise_grid_stride_kernelImLi2EZZZNS0_9templates4cuda13random_kernelIPNS_17CUDAGeneratorImplEEEvRNS_18TensorIteratorBaseET_ENKUlvE_clEvENKUlvE7_clEvEUlP24curandStatePhilox4_32_10E_ZNS1_27distribution_nullary_kernelIN3c108BFloat16Em10ulonglong2S7_SF_ZZZS5_IS7_EvS9_SA_ENKSB_clEvENKSC_clEvEUlmE_EEvS9_T2_RKT3_T4_EUlimE_EEvlNS_15PhiloxCudaStateET1_SL_)
        /*10a0*/ 	.word	0x00000000


	//----- nvinfo : EIATTR_REGCOUNT
	.align		4
.L_746:
        /*10a4*/ 	.byte	0x04, 0x2f
        /*10a6*/ 	.short	(.L_748 - .L_747)
	.align		4
.L_747:
        /*10a8*/ 	.word	index@(_ZN2at6native60_GLOBAL__N__fdc43544_27_DistributionRandomKernel_cu_f88cee4443distribution_elementwise_grid_stride_kernelImLi2EZZZNS0_9templates4cuda13random_kernelIPNS_17CUDAGeneratorImplEEEvRNS_18TensorIteratorBaseET_ENKUlvE_clEvENKUlvE7_clEvEUlP24curandStatePhilox4_32_10E_ZNS1_27distribution_nullary_kernelIN3c108BFloat16Em10ulonglong2S7_SF_ZZZS5_IS7_EvS9_SA_ENKSB_clEvENKSC_clEvEUlmE_EEvS9_T2_RKT3_T4_EUlimE0_EEvlNS_15PhiloxCudaStateET1_SL_)
        /*10ac*/ 	.word	0x0000002c


	//----- nvinfo : EIATTR_FRAME_SIZE
	.align		4
.L_748:
        /*10b0*/ 	.byte	0x04, 0x11
        /*10b2*/ 	.short	(.L_750 - .L_749)
	.align		4
.L_749:
        /*10b4*/ 	.word	index@($__internal_6_$__cuda_sm20_div_s64)
        /*10b8*/ 	.word	0x00000000


	//----- nvinfo : EIATTR_FRAME_SIZE
	.align		4
.L_750:
        /*10bc*/ 	.byte	0x04, 0x11
        /*10be*/ 	.short	(.L_752 - .L_751)
	.align		4
.L_751:
        /*10c0*/ 	.word	index@(_ZN2at6native60_GLOBAL__N__fdc43544_27_DistributionRandomKernel_cu_f88cee4443distribution_elementwise_grid_stride_kernelImLi2EZZZNS0_9templates4cuda13random_kernelIPNS_17CUDAGeneratorImplEEEvRNS_18TensorIteratorBaseET_ENKUlvE_clEvENKUlvE7_clEvEUlP24curandStatePhilox4_32_10E_ZNS1_27distribution_nullary_kernelIN3c108BFloat16Em10ulonglong2S7_SF_ZZZS5_IS7_EvS9_SA_ENKSB_clEvENKSC_clEvEUlmE_EEvS9_T2_RKT3_T4_EUlimE0_EEvlNS_15PhiloxCudaStateET1_SL_)
        /*10c4*/ 	.word	0x00000000


	//----- nvinfo : EIATTR_REGCOUNT
	.align		4
.L_752:
        /*10c8*/ 	.byte	0x04, 0x2f
        /*10ca*/ 	.short	(.L_754 - .L_753)
	.align		4
.L_753:
        /*10cc*/ 	.word	index@(_ZN2at6native60_GLOBAL__N__fdc43544_27_DistributionRandomKernel_cu_f88cee4443distribution_elementwise_grid_stride_kernelIjLi4EZZZNS0_9templates4cuda13random_kernelIPNS_17CUDAGeneratorImplEEEvRNS_18TensorIteratorBaseET_ENKUlvE_clEvENKUlvE7_clEvEUlP24curandStatePhilox4_32_10E0_ZNS1_27distribution_nullary_kernelIN3c108BFloat16Ej5uint4S7_SF_ZZZS5_IS7_EvS9_SA_ENKSB_clEvENKSC_clEvEUljE_EEvS9_T2_RKT3_T4_EUlijE_EEvlNS_15PhiloxCudaStateET1_SL_)
        /*10d0*/ 	.word	0x00000034


	//----- nvinfo : EIATTR_FRAME_SIZE
	.align		4
.L_754:
        /*10d4*/ 	.byte	0x04, 0x11
        /*10d6*/ 	.short	(.L_756 - .L_755)
	.align		4
.L_755:
        /*10d8*/ 	.word	index@($__internal_5_$__cuda_sm20_div_s64)
        /*10dc*/ 	.word	0x00000000


	//----- nvinfo : EIATTR_FRAME_SIZE
	.align		4
.L_756:
        /*10e0*/ 	.byte	0x04, 0x11
        /*10e2*/ 	.short	(.L_758 - .L_757)
	.align		4
.L_757:
        /*10e4*/ 	.word	index@(_ZN2at6native60_GLOBAL__N__fdc43544_27_DistributionRandomKernel_cu_f88cee4443distribution_elementwise_grid_stride_kernelIjLi4EZZZNS0_9templates4cuda13random_kernelIPNS_17CUDAGeneratorImplEEEvRNS_18TensorIteratorBaseET_ENKUlvE_clEvENKUlvE7_clEvEUlP24curandStatePhilox4_32_10E0_ZNS1_27distribution_nullary_kernelIN3c108BFloat16Ej5uint4S7_SF_ZZZS5_IS7_EvS9_SA_ENKSB_clEvENKSC_clEvEUljE_EEvS9_T2_RKT3_T4_EUlijE_EEvlNS_15PhiloxCudaStateET1_SL_)
        /*10e8*/ 	.word	0x00000000


	//----- nvinfo : EIATTR_REGCOUNT
	.align		4
.L_758:
        /*10ec*/ 	.byte	0x04, 0x2f
        /*10ee*/ 	.short	(.L_760 - .L_759)
	.align		4
.L_759:
        /*10f0*/ 	.word	index@(_ZN2at6native60_GLOBAL__N__fdc43544_27_DistributionRandomKernel_cu_f88cee4443distribution_elementwise_grid_stride_kernelIjLi4EZZZNS0_9templates4cuda13random_kernelIPNS_17CUDAGeneratorImplEEEvRNS_18TensorIteratorBaseET_ENKUlvE_clEvENKUlvE7_clEvEUlP24curandStatePhilox4_32_10E0_ZNS1_27distribution_nullary_kernelIN3c108BFloat16Ej5uint4S7_SF_ZZZS5_IS7_EvS9_SA_ENKSB_clEvENKSC_clEvEUljE_EEvS9_T2_RKT3_T4_EUlijE0_EEvlNS_15PhiloxCudaStateET1_SL_)
        /*10f4*/ 	.word	0x00000028


	//----- nvinfo : EIATTR_FRAME_SIZE
	.align		4
.L_760:
        /*10f8*/ 	.byte	0x04, 0x11
        /*10fa*/ 	.short	(.L_762 - .L_761)
	.align		4
.L_761:
        /*10fc*/ 	.word	index@($__internal_4_$__cuda_sm20_div_s64)
        /*1100*/ 	.word	0x00000000


	//----- nvinfo : EIATTR_FRAME_SIZE
	.align		4
.L_762:
        /*1104*/ 	.byte	0x04, 0x11
        /*1106*/ 	.short	(.L_764 - .L_763)
	.align		4
.L_763:
        /*1108*/ 	.word	index@(_ZN2at6native60_GLOBAL__N__fdc43544_27_DistributionRandomKernel_cu_f88cee4443distribution_elementwise_grid_stride_kernelIjLi4EZZZNS0_9templates4cuda13random_kernelIPNS_17CUDAGeneratorImplEEEvRNS_18TensorIteratorBaseET_ENKUlvE_clEvENKUlvE7_clEvEUlP24curandStatePhilox4_32_10E0_ZNS1_27distribution_nullary_kernelIN3c108BFloat16Ej5uint4S7_SF_ZZZS5_IS7_EvS9_SA_ENKSB_clEvENKSC_clEvEUljE_EEvS9_T2_RKT3_T4_EUlijE0_EEvlNS_15PhiloxCudaStateET1_SL_)
        /*110c*/ 	.word	0x00000000


	//----- nvinfo : EIATTR_REGCOUNT
	.align		4
.L_764:
        /*1110*/ 	.byte	0x04, 0x2f
        /*1112*/ 	.short	(.L_766 - .L_765)
	.align		4
.L_765:
        /*1114*/ 	.word	index@(_ZN2at6native60_GLOBAL__N__fdc43544_27_DistributionRandomKernel_cu_f88cee4443distribution_elementwise_grid_stride_kernelImLi2EZZZNS0_9templates4cuda13random_kernelIPNS_17CUDAGeneratorImplEEEvRNS_18TensorIteratorBaseET_ENKUlvE_clEvENKUlvE8_clEvEUlP24curandStatePhilox4_32_10E_ZNS1_27distribution_nullary_kernelIbm10ulonglong2S7_SF_ZZZS5_IS7_EvS9_SA_ENKSB_clEvENKSC_clEvEUlmE_EEvS9_T2_RKT3_T4_EUlimE_EEvlNS_15PhiloxCudaStateET1_SJ_)
        /*1118*/ 	.word	0x00000030


	//----- nvinfo : EIATTR_FRAME_SIZE
	.align		4
.L_766:
        /*111c*/ 	.byte	0x04, 0x11
        /*111e*/ 	.short	(.L_768 - .L_767)
	.align		4
.L_767:
        /*1120*/ 	.word	index@($__internal_3_$__cuda_sm20_div_s64)
        /*1124*/ 	.word	0x00000000


	//----- nvinfo : EIATTR_FRAME_SIZE
	.align		4
.L_768:
        /*1128*/ 	.byte	0x04, 0x11
        /*112a*/ 	.short	(.L_770 - .L_769)
	.align		4
.L_769:
        /*112c*/ 	.word	index@(_ZN2at6native60_GLOBAL__N__fdc43544_27_DistributionRandomKernel_cu_f88cee4443distribution_elementwise_grid_stride_kernelImLi2EZZZNS0_9templates4cuda13random_kernelIPNS_17CUDAGeneratorImplEEEvRNS_18TensorIteratorBaseET_ENKUlvE_clEvENKUlvE8_clEvEUlP24curandStatePhilox4_32_10E_ZNS1_27distribution_nullary_kernelIbm10ulonglong2S7_SF_ZZZS5_IS7_EvS9_SA_ENKSB_clEvENKSC_clEvEUlmE_EEvS9_T2_RKT3_T4_EUlimE_EEvlNS_15PhiloxCudaStateET1_SJ_)
        /*1130*/ 	.word	0x00000000


	//----- nvinfo : EIATTR_REGCOUNT
	.align		4
.L_770:
        /*1134*/ 	.byte	0x04, 0x2f
        /*1136*/ 	.short	(.L_772 - .L_771)
	.align		4
.L_771:
        /*1138*/ 	.word	index@(_ZN2at6native60_GLOBAL__N__fdc43544_27_DistributionRandomKernel_cu_f88cee4443distribution_elementwise_grid_stride_kernelImLi2EZZZNS0_9templates4cuda13random_kernelIPNS_17CUDAGeneratorImplEEEvRNS_18TensorIteratorBaseET_ENKUlvE_clEvENKUlvE8_clEvEUlP24curandStatePhilox4_32_10E_ZNS1_27distribution_nullary_kernelIbm10ulonglong2S7_SF_ZZZS5_IS7_EvS9_SA_ENKSB_clEvENKSC_clEvEUlmE_EEvS9_T2_RKT3_T4_EUlimE0_EEvlNS_15PhiloxCudaStateET1_SJ_)
        /*113c*/ 	.word	0x00000026


	//----- nvinfo : EIATTR_FRAME_SIZE
	.align		4
.L_772:
        /*1140*/ 	.byte	0x04, 0x11
        /*1142*/ 	.short	(.L_774 - .L_773)
	.align		4
.L_773:
        /*1144*/ 	.word	index@($__internal_2_$__cuda_sm20_div_s64)
        /*1148*/ 	.word	0x00000000


	//----- nvinfo : EIATTR_FRAME_SIZE
	.align		4
.L_774:
        /*114c*/ 	.byte	0x04, 0x11
        /*114e*/ 	.short	(.L_776 - .L_775)
	.align		4
.L_775:
        /*1150*/ 	.word	index@(_ZN2at6native60_GLOBAL__N__fdc43544_27_DistributionRandomKernel_cu_f88cee4443distribution_elementwise_grid_stride_kernelImLi2EZZZNS0_9templates4cuda13random_kernelIPNS_17CUDAGeneratorImplEEEvRNS_18TensorIteratorBaseET_ENKUlvE_clEvENKUlvE8_clEvEUlP24curandStatePhilox4_32_10E_ZNS1_27distribution_nullary_kernelIbm10ulonglong2S7_SF_ZZZS5_IS7_EvS9_SA_ENKSB_clEvENKSC_clEvEUlmE_EEvS9_T2_RKT3_T4_EUlimE0_EEvlNS_15PhiloxCudaStateET1_SJ_)
        /*1154*/ 	.word	0x00000000


	//----- nvinfo : EIATTR_REGCOUNT
	.align		4
.L_776:
        /*1158*/ 	.byte	0x04, 0x2f
        /*115a*/ 	.short	(.L_778 - .L_777)
	.align		4
.L_777:
        /*115c*/ 	.word	index@(_ZN2at6native60_GLOBAL__N__fdc43544_27_DistributionRandomKernel_cu_f88cee4443distribution_elementwise_grid_stride_kernelIjLi4EZZZNS0_9templates4cuda13random_kernelIPNS_17CUDAGeneratorImplEEEvRNS_18TensorIteratorBaseET_ENKUlvE_clEvENKUlvE8_clEvEUlP24curandStatePhilox4_32_10E0_ZNS1_27distribution_nullary_kernelIbj5uint4S7_SF_ZZZS5_IS7_EvS9_SA_ENKSB_clEvENKSC_clEvEUljE_EEvS9_T2_RKT3_T4_EUlijE_EEvlNS_15PhiloxCudaStateET1_SJ_)
        /*1160*/ 	.word	0x00000038


	//----- nvinfo : EIATTR_FRAME_SIZE
	.align		4
.L_778:
        /*1164*/ 	.byte	0x04, 0x11
        /*1166*/ 	.short	(.L_780 - .L_779)
	.align		4
.L_779:
        /*1168*/ 	.word	index@($__internal_1_$__cuda_sm20_div_s64)
        /*116c*/ 	.word	0x00000000


	//----- nvinfo : EIATTR_FRAME_SIZE
	.align		4
.L_780:
        /*1170*/ 	.byte	0x04, 0x11
        /*1172*/ 	.short	(.L_782 - .L_781)
	.align		4
.L_781:
        /*1174*/ 	.word	index@(_ZN2at6native60_GLOBAL__N__fdc43544_27_DistributionRandomKernel_cu_f88cee4443distribution_elementwise_grid_stride_kernelIjLi4EZZZNS0_9templates4cuda13random_kernelIPNS_17CUDAGeneratorImplEEEvRNS_18TensorIteratorBaseET_ENKUlvE_clEvENKUlvE8_clEvEUlP24curandStatePhilox4_32_10E0_ZNS1_27distribution_nullary_kernelIbj5uint4S7_SF_ZZZS5_IS7_EvS9_SA_ENKSB_clEvENKSC_clEvEUljE_EEvS9_T2_RKT3_T4_EUlijE_EEvlNS_15PhiloxCudaStateET1_SJ_)
        /*1178*/ 	.word	0x00000000


	//----- nvinfo : EIATTR_REGCOUNT
	.align		4
.L_782:
        /*117c*/ 	.byte	0x04, 0x2f
        /*117e*/ 	.short	(.L_784 - .L_783)
	.align		4
.L_783:
        /*1180*/ 	.word	index@(_ZN2at6native60_GLOBAL__N__fdc43544_27_DistributionRandomKernel_cu_f88cee4443distribution_elementwise_grid_stride_kernelIjLi4EZZZNS0_9templates4cuda13random_kernelIPNS_17CUDAGeneratorImplEEEvRNS_18TensorIteratorBaseET_ENKUlvE_clEvENKUlvE8_clEvEUlP24curandStatePhilox4_32_10E0_ZNS1_27distribution_nullary_kernelIbj5uint4S7_SF_ZZZS5_IS7_EvS9_SA_ENKSB_clEvENKSC_clEvEUljE_EEvS9_T2_RKT3_T4_EUlijE0_EEvlNS_15PhiloxCudaStateET1_SJ_)
        /*1184*/ 	.word	0x00000028


	//----- nvinfo : EIATTR_FRAME_SIZE
	.align		4
.L_784:
        /*1188*/ 	.byte	0x04, 0x11
        /*118a*/ 	.short	(.L_786 - .L_785)
	.align		4
.L_785:
        /*118c*/ 	.word	index@($__internal_0_$__cuda_sm20_div_s64)
        /*1190*/ 	.word	0x00000000


	//----- nvinfo : EIATTR_FRAME_SIZE
	.align		4
.L_786:
        /*1194*/ 	.byte	0x04, 0x11
        /*1196*/ 	.short	(.L_788 - .L_787)
	.align		4
.L_787:
        /*1198*/ 	.word	index@(_ZN2at6native60_GLOBAL__N__fdc43544_27_DistributionRandomKernel_cu_f88cee4443distribution_elementwise_grid_stride_kernelIjLi4EZZZNS0_9templates4cuda13random_kernelIPNS_17CUDAGeneratorImplEEEvRNS_18TensorIteratorBaseET_ENKUlvE_clEvENKUlvE8_clEvEUlP24curandStatePhilox4_32_10E0_ZNS1_27distribution_nullary_kernelIbj5uint4S7_SF_ZZZS5_IS7_EvS9_SA_ENKSB_clEvENKSC_clEvEUljE_EEvS9_T2_RKT3_T4_EUlijE0_EEvlNS_15PhiloxCudaStateET1_SJ_)
        /*119c*/ 	.word	0x00000000


	//----- nvinfo : EIATTR_MIN_STACK_SIZE
	.align		4
.L_788:
        /*11a0*/ 	.byte	0x04, 0x12
        /*11a2*/ 	.short	(.L_790 - .L_789)
	.align		4
.L_789:
        /*11a4*/ 	.word	index@(_ZN2at6native60_GLOBAL__N__fdc43544_27_DistributionRandomKernel_cu_f88cee4443distribution_elementwise_grid_stride_kernelIjLi4EZZZNS0_9templates4cuda13random_kernelIPNS_17CUDAGeneratorImplEEEvRNS_18TensorIteratorBaseET_ENKUlvE_clEvENKUlvE8_clEvEUlP24curandStatePhilox4_32_10E0_ZNS1_27distribution_nullary_kernelIbj5uint4S7_SF_ZZZS5_IS7_EvS9_SA_ENKSB_clEvENKSC_clEvEUljE_EEvS9_T2_RKT3_T4_EUlijE0_EEvlNS_15PhiloxCudaStateET1_SJ_)
        /*11a8*/ 	.word	0x00000000


	//----- nvinfo : EIATTR_MIN_STACK_SIZE
	.align		4
.L_790:
        /*11ac*/ 	.byte	0x04, 0x12
        /*11ae*/ 	.short	(.L_792 - .L_791)
	.align		4
.L_791:
        /*11b0*/ 	.word	index@(_ZN2at6native60_GLOBAL__N__fdc43544_27_DistributionRandomKernel_cu_f88cee4443distribution_elementwise_grid_stride_kernelIjLi4EZZZNS0_9templates4cuda13random_kernelIPNS_17CUDAGeneratorImplEEEvRNS_18TensorIteratorBaseET_ENKUlvE_clEvENKUlvE8_clEvEUlP24curandStatePhilox4_32_10E0_ZNS1_27distribution_nullary_kernelIbj5uint4S7_SF_ZZZS5_IS7_EvS9_SA_ENKSB_clEvENKSC_clEvEUljE_EEvS9_T2_RKT3_T4_EUlijE_EEvlNS_15PhiloxCudaStateET1_SJ_)
        /*11b4*/ 	.word	0x00000000


	//----- nvinfo : EIATTR_MIN_STACK_SIZE
	.align		4
.L_792:
        /*11b8*/ 	.byte	0x04, 0x12
        /*11ba*/ 	.short	(.L_794 - .L_793)
	.align		4
.L_793:
        /*11bc*/ 	.word	index@(_ZN2at6native60_GLOBAL__N__fdc43544_27_DistributionRandomKernel_cu_f88cee4443distribution_elementwise_grid_stride_kernelImLi2EZZZNS0_9templates4cuda13random_kernelIPNS_17CUDAGeneratorImplEEEvRNS_18TensorIteratorBaseET_ENKUlvE_clEvENKUlvE8_clEvEUlP24curandStatePhilox4_32_10E_ZNS1_27distribution_nullary_kernelIbm10ulonglong2S7_SF_ZZZS5_IS7_EvS9_SA_ENKSB_clEvENKSC_clEvEUlmE_EEvS9_T2_RKT3_T4_EUlimE0_EEvlNS_15PhiloxCudaStateET1_SJ_)
        /*11c0*/ 	.word	0x00000000


	//----- nvinfo : EIATTR_MIN_STACK_SIZE
	.align		4
.L_794:
        /*11c4*/ 	.byte	0x04, 0x12
        /*11c6*/ 	.short	(.L_796 - .L_795)
	.align		4
.L_795:
        /*11c8*/ 	.word	index@(_ZN2at6native60_GLOBAL__N__fdc43544_27_DistributionRandomKernel_cu_f88cee4443distribution_elementwise_grid_stride_kernelImLi2EZZZNS0_9templates4cuda13random_kernelIPNS_17CUDAGeneratorImplEEEvRNS_18TensorIteratorBaseET_ENKUlvE_clEvENKUlvE8_clEvEUlP24curandStatePhilox4_32_10E_ZNS1_27distribution_nullary_kernelIbm10ulonglong2S7_SF_ZZZS5_IS7_EvS9_SA_ENKSB_clEvENKSC_clEvEUlmE_EEvS9_T2_RKT3_T4_EUlimE_EEvlNS_15PhiloxCudaStateET1_SJ_)
        /*11cc*/ 	.word	0x00000000


	//----- nvinfo : EIATTR_MIN_STACK_SIZE
	.align		4
.L_796:
        /*11d0*/ 	.byte	0x04, 0x12
        /*11d2*/ 	.short	(.L_798 - .L_797)
	.align		4
.L_797:
        /*11d4*/ 	.word	index@(_ZN2at6native60_GLOBAL__N__fdc43544_27_DistributionRandomKernel_cu_f88cee4443distribution_elementwise_grid_stride_kernelIjLi4EZZZNS0_9templates4cuda13random_kernelIPNS_17CUDAGeneratorImplEEEvRNS_18TensorIteratorBaseET_ENKUlvE_clEvENKUlvE7_clEvEUlP24curandStatePhilox4_32_10E0_ZNS1_27distribution_nullary_kernelIN3c108BFloat16Ej5uint4S7_SF_ZZZS5_IS7_EvS9_SA_ENKSB_clEvENKSC_clEvEUljE_EEvS9_T2_RKT3_T4_EUlijE0_EEvlNS_15PhiloxCudaStateET1_SL_)
        /*11d8*/ 	.word	0x00000000


	//----- nvinfo : EIATTR_MIN_STACK_SIZE
	.align		4
.L_798:
        /*11dc*/ 	.byte	0x04, 0x12
        /*11de*/ 	.short	(.L_800 - .L_799)
	.align		4
.L_799:
        /*11e0*/ 	.word	index@(_ZN2at6native60_GLOBAL__N__fdc43544_27_DistributionRandomKernel_cu_f88cee4443distribution_elementwise_grid_stride_kernelIjLi4EZZZNS0_9templates4cuda13random_kernelIPNS_17CUDAGeneratorImplEEEvRNS_18TensorIteratorBaseET_ENKUlvE_clEvENKUlvE7_clEvEUlP24curandStatePhilox4_32_10E0_ZNS1_27distribution_nullary_kernelIN3c108BFloat16Ej5uint4S7_SF_ZZZS5_IS7_EvS9_SA_ENKSB_clEvENKSC_clEvEUljE_EEvS9_T2_RKT3_T4_EUlijE_EEvlNS_15PhiloxCudaStateET1_SL_)
        /*11e4*/ 	.word	0x00000000


	//----- nvinfo : EIATTR_MIN_STACK_SIZE
	.align		4
.L_800:
        /*11e8*/ 	.byte	0x04, 0x12
        /*11ea*/ 	.short	(.L_802 - .L_801)
	.align		4
.L_801:
        /*11ec*/ 	.word	index@(_ZN2at6native60_GLOBAL__N__fdc43544_27_DistributionRandomKernel_cu_f88cee4443distribution_elementwise_grid_stride_kernelImLi2EZZZNS0_9templates4cuda13random_kernelIPNS_17CUDAGeneratorImplEEEvRNS_18TensorIteratorBaseET_ENKUlvE_clEvENKUlvE7_clEvEUlP24curandStatePhilox4_32_10E_ZNS1_27distribution_nullary_kernelIN3c108BFloat16Em10ulonglong2S7_SF_ZZZS5_IS7_EvS9_SA_ENKSB_clEvENKSC_clEvEUlmE_EEvS9_T2_RKT3_T4_EUlimE0_EEvlNS_15PhiloxCudaStateET1_SL_)
        /*11f0*/ 	.word	0x00000000


	//----- nvinfo : EIATTR_MIN_STACK_SIZE
	.align		4
.L_802:
        /*11f4*/ 	.byte	0x04, 0x12
        /*11f6*/ 	.short	(.L_804 - .L_803)
	.align		4
.L_803:
        /*11f8*/ 	.word	index@(_ZN2at6native60_GLOBAL__N__fdc43544_27_DistributionRandomKernel_cu_f88cee4443distribution_elementwise_grid_stride_kernelImLi2EZZZNS0_9templates4cuda13random_kernelIPNS_17CUDAGeneratorImplEEEvRNS_18TensorIteratorBaseET_ENKUlvE_clEvENKUlvE7_clEvEUlP24curandStatePhilox4_32_10E_ZNS1_27distribution_nullary_kernelIN3c108BFloat16Em10ulonglong2S7_SF_ZZZS5_IS7_EvS9_SA_ENKSB_clEvENKSC_clEvEUlmE_EEvS9_T2_RKT3_T4_EUlimE_EEvlNS_15PhiloxCudaStateET1_SL_)
        /*11fc*/ 	.word	0x00000000


	//----- nvinfo : EIATTR_MIN_STACK_SIZE
	.align		4
.L_804:
        /*1200*/ 	.byte	0x04, 0x12
        /*1202*/ 	.short	(.L_806 - .L_805)
	.align		4
.L_805:
        /*1204*/ 	.word	index@(_ZN2at6native60_GLOBAL__N__fdc43544_27_DistributionRandomKernel_cu_f88cee4443distribution_elementwise_grid_stride_kernelIjLi4EZZZNS0_9templates4cuda13random_kernelIPNS_17CUDAGeneratorImplEEEvRNS_18TensorIteratorBaseET_ENKUlvE_clEvENKUlvE6_clEvEUlP24curandStatePhilox4_32_10E0_ZNS1_27distribution_nullary_kernelIN3c104HalfEj5uint4S7_SF_ZZZS5_IS7_EvS9_SA_ENKSB_clEvENKSC_clEvEUljE_EEvS9_T2_RKT3_T4_EUlijE0_EEvlNS_15PhiloxCudaStateET1_SL_)
        /*1208*/ 	.word	0x00000000


	//----- nvinfo : EIATTR_MIN_STACK_SIZE
	.align		4
.L_806:
        /*120c*/ 	.byte	0x04, 0x12
        /*120e*/ 	.short	(.L_808 - .L_807)
	.align		4
.L_807:
        /*1210*/ 	.word	index@(_ZN2at6native60_GLOBAL__N__fdc43544_27_DistributionRandomKernel_cu_f88cee4443distribution_elementwise_grid_stride_kernelIjLi4EZZZNS0_9templates4cuda13random_kernelIPNS_17CUDAGeneratorImplEEEvRNS_18TensorIteratorBaseET_ENKUlvE_clEvENKUlvE6_clEvEUlP24curandStatePhilox4_32_10E0_ZNS1_27distribution_nullary_kernelIN3c104HalfEj5uint4S7_SF_ZZZS5_IS7_EvS9_SA_ENKSB_clEvENKSC_clEvEUljE_EEvS9_T2_RKT3_T4_EUlijE_EEvlNS_15PhiloxCudaStateET1_SL_)
        /*1214*/ 	.word	0x00000000


	//----- nvinfo : EIATTR_MIN_STACK_SIZE
	.align		4
.L_808:
        /*1218*/ 	.byte	0x04, 0x12
        /*121a*/ 	.short	(.L_810 - .L_809)
	.align		4
.L_809:
        /*121c*/ 	.word	index@(_ZN2at6native60_GLOBAL__N__fdc43544_27_DistributionRandomKernel_cu_f88cee4443distribution_elementwise_grid_stride_kernelImLi2EZZZNS0_9templates4cuda13random_kernelIPNS_17CUDAGeneratorImplEEEvRNS_18TensorIteratorBaseET_ENKUlvE_clEvENKUlvE6_clEvEUlP24curandStatePhilox4_32_10E_ZNS1_27distribution_nullary_kernelIN3c104HalfEm10ulonglong2S7_SF_ZZZS5_IS7_EvS9_SA_ENKSB_clEvENKSC_clEvEUlmE_EEvS9_T2_RKT3_T4_EUlimE0_EEvlNS_15PhiloxCudaStateET1_SL_)
        /*1220*/ 	.word	0x00000000


	//----- nvinfo : EIATTR_MIN_STACK_SIZE
	.align		4
.L_810:
        /*1224*/ 	.byte	0x04, 0x12
        /*1226*/ 	.short	(.L_812 - .L_811)
	.align		4
.L_811:
        /*1228*/ 	.word	index@(_ZN2at6native60_GLOBAL__N__fdc43544_27_DistributionRandomKernel_cu_f88cee4443distribution_elementwise_grid_stride_kernelImLi2EZZZNS0_9templates4cuda13random_kernelIPNS_17CUDAGeneratorImplEEEvRNS_18TensorIteratorBaseET_ENKUlvE_clEvENKUlvE6_clEvEUlP24curandStatePhilox4_32_10E_ZNS1_27distribution_nullary_kernelIN3c104HalfEm10ulonglong2S7_SF_ZZZS5_IS7_EvS9_SA_ENKSB_clEvENKSC_clEvEUlmE_EEvS9_T2_RKT3_T4_EUlimE_EEvlNS_15PhiloxCudaStateET1_SL_)
        /*122c*/ 	.word	0x00000000


	//----- nvinfo : EIATTR_MIN_STACK_SIZE
	.align		4
.L_812:
        /*1230*/ 	.byte	0x04, 0x12
        /*1232*/ 	.short	(.L_814 - .L_813)
	.align		4
.L_813:
        /*1234*/ 	.word	index@(_ZN2at6native60_GLOBAL__N__fdc43544_27_DistributionRandomKernel_cu_f88cee4443distribution_elementwise_grid_stride_kernelIjLi4EZZZNS0_9templates4cuda13random_kernelIPNS_17CUDAGeneratorImplEEEvRNS_18TensorIteratorBaseET_ENKUlvE_clEvENKUlvE5_clEvEUlP24curandStatePhilox4_32_10E0_ZNS1_27distribution_nullary_kernelIfj5uint4S7_SF_ZZZS5_IS7_EvS9_SA_ENKSB_clEvENKSC_clEvEUljE_EEvS9_T2_RKT3_T4_EUlijE0_EEvlNS_15PhiloxCudaStateET1_SJ_)
        /*1238*/ 	.word	0x00000000


	//----- nvinfo : EIATTR_MIN_STACK_SIZE
	.align		4
.L_814:
        /*123c*/ 	.byte	0x04, 0x12
        /*123e*/ 	.short	(.L_816 - .L_815)
	.align		4
.L_815:
        /*1240*/ 	.word	index@(_ZN2at6native60_GLOBAL__N__fdc43544_27_DistributionRandomKernel_cu_f88cee4443distribution_elementwise_grid_stride_kernelIjLi4EZZZNS0_9templates4cuda13random_kernelIPNS_17CUDAGeneratorImplEEEvRNS_18TensorIteratorBaseET_ENKUlvE_clEvENKUlvE5_clEvEUlP24curandStatePhilox4_32_10E0_ZNS1_27distribution_nullary_kernelIfj5uint4S7_SF_ZZZS5_IS7_EvS9_SA_ENKSB_clEvENKSC_clEvEUljE_EEvS9_T2_RKT3_T4_EUlijE_EEvlNS_15PhiloxCudaStateET1_SJ_)
        /*1244*/ 	.word	0x00000000


	//----- nvinfo : EIATTR_MIN_STACK_SIZE
	.align		4
.L_816:
        /*1248*/ 	.byte	0x04, 0x12
        /*124a*/ 	.short	(.L_818 - .L_817)
	.align		4
.L_817:
        /*124c*/ 	.word	index@(_ZN2at6native60_GLOBAL__N__fdc43544_27_DistributionRandomKernel_cu_f88cee4443distribution_elementwise_grid_stride_kernelImLi2EZZZNS0_9templates4cuda13random_kernelIPNS_17CUDAGeneratorImplEEEvRNS_18TensorIteratorBaseET_ENKUlvE_clEvENKUlvE5_clEvEUlP24curandStatePhilox4_32_10E_ZNS1_27distribution_nullary_kernelIfm10ulonglong2S7_SF_ZZZS5_IS7_EvS9_SA_ENKSB_clEvENKSC_clEvEUlmE_EEvS9_T2_RKT3_T4_EUlimE0_EEvlNS_15PhiloxCudaStateET1_SJ_)
        /*1250*/ 	.word	0x00000000


	//----- nvinfo : EIATTR_MIN_STACK_SIZE
	.align		4
.L_818:
        /*1254*/ 	.byte	0x04, 0x12
        /*1256*/ 	.short	(.L_820 - .L_819)
	.align		4
.L_819:
        /*1258*/ 	.word	index@(_ZN2at6native60_GLOBAL__N__fdc43544_27_DistributionRandomKernel_cu_f88cee4443distribution_elementwise_grid_stride_kernelImLi2EZZZNS0_9templates4cuda13random_kernelIPNS_17CUDAGeneratorImplEEEvRNS_18TensorIteratorBaseET_ENKUlvE_clEvENKUlvE5_clEvEUlP24curandStatePhilox4_32_10E_ZNS1_27distribution_nullary_kernelIfm10ulonglong2S7_SF_ZZZS5_IS7_EvS9_SA_ENKSB_clEvENKSC_clEvEUlmE_EEvS9_T2_RKT3_T4_EUlimE_EEvlNS_15PhiloxCudaStateET1_SJ_)
        /*125c*/ 	.word	0x00000000


	//----- nvinfo : EIATTR_MIN_STACK_SIZE
	.align		4
.L_820:
        /*1260*/ 	.byte	0x04, 0x12
        /*1262*/ 	.short	(.L_822 - .L_821)
	.align		4
.L_821:
        /*1264*/ 	.word	index@(_ZN2at6native60_GLOBAL__N__fdc43544_27_DistributionRandomKernel_cu_f88cee4443distribution_elementwise_grid_stride_kernelIjLi4EZZZNS0_9templates4cuda13random_kernelIPNS_17CUDAGeneratorImplEEEvRNS_18TensorIteratorBaseET_ENKUlvE_clEvENKUlvE4_clEvEUlP24curandStatePhilox4_32_10E0_ZNS1_27distribution_nullary_kernelIdj5uint4S7_SF_ZZZS5_IS7_EvS9_SA_ENKSB_clEvENKSC_clEvEUljE_EEvS9_T2_RKT3_T4_EUlijE0_EEvlNS_15PhiloxCudaStateET1_SJ_)
        /*1268*/ 	.word	0x00000000


	//----- nvinfo : EIATTR_MIN_STACK_SIZE
	.align		4
.L_822:
        /*126c*/ 	.byte	0x04, 0x12
        /*126e*/ 	.short	(.L_824 - .L_823)
	.align		4
.L_823:
        /*1270*/ 	.word	index@(_ZN2at6native60_GLOBAL__N__fdc43544_27_DistributionRandomKernel_cu_f88cee4443distribution_elementwise_grid_stride_kernelIjLi4EZZZNS0_9templates4cuda13random_kernelIPNS_17CUDAGeneratorImplEEEvRNS_18TensorIteratorBaseET_ENKUlvE_clEvENKUlvE4_clEvEUlP24curandStatePhilox4_32_10E0_ZNS1_27distribution_nullary_kernelIdj5uint4S7_SF_ZZZS5_IS7_EvS9_SA_ENKSB_clEvENKSC_clEvEUljE_EEvS9_T2_RKT3_T4_EUlijE_EEvlNS_15PhiloxCudaStateET1_SJ_)
        /*1274*/ 	.word	0x00000000


	//----- nvinfo : EIATTR_MIN_STACK_SIZE
	.align		4
.L_824:
        /*1278*/ 	.byte	0x04, 0x12
        /*127a*/ 	.short	(.L_826 - .L_825)
	.align		4
.L_825:
        /*127c*/ 	.word	index@(_ZN2at6native60_GLOBAL__N__fdc43544_27_DistributionRandomKernel_cu_f88cee4443distribution_elementwise_grid_stride_kernelImLi2EZZZNS0_9templates4cuda13random_kernelIPNS_17CUDAGeneratorImplEEEvRNS_18TensorIteratorBaseET_ENKUlvE_clEvENKUlvE4_clEvEUlP24curandStatePhilox4_32_10E_ZNS1_27distribution_nullary_kernelIdm10ulonglong2S7_SF_ZZZS5_IS7_EvS9_SA_ENKSB_clEvENKSC_clEvEUlmE_EEvS9_T2_RKT3_T4_EUlimE0_EEvlNS_15PhiloxCudaStateET1_SJ_)
        /*1280*/ 	.word	0x00000000


	//----- nvinfo : EIATTR_MIN_STACK_SIZE
	.align		4
.L_826:
        /*1284*/ 	.byte	0x04, 0x12
        /*1286*/ 	.short	(.L_828 - .L_827)
	.align		4
.L_827:
        /*1288*/ 	.word	index@(_ZN2at6native60_GLOBAL__N__fdc43544_27_DistributionRandomKernel_cu_f88cee4443distribution_elementwise_grid_stride_kernelImLi2EZZZNS0_9templates4cuda13random_kernelIPNS_17CUDAGeneratorImplEEEvRNS_18TensorIteratorBaseET_ENKUlvE_clEvENKUlvE4_clEvEUlP24curandStatePhilox4_32_10E_ZNS1_27distribution_nullary_kernelIdm10ulonglong2S7_SF_ZZZS5_IS7_EvS9_SA_ENKSB_clEvENKSC_clEvEUlmE_EEvS9_T2_RKT3_T4_EUlimE_EEvlNS_15PhiloxCudaStateET1_SJ_)
        /*128c*/ 	.word	0x00000000


	//----- nvinfo : EIATTR_MIN_STACK_SIZE
	.align		4
.L_828:
        /*1290*/ 	.byte	0x04, 0x12
        /*1292*/ 	.short	(.L_830 - .L_829)
	.align		4
.L_829:
        /*1294*/ 	.word	index@(_ZN2at6native60_GLOBAL__N__fdc43544_27_DistributionRandomKernel_cu_f88cee4443distribution_elementwise_grid_stride_kernelIjLi4EZZZNS0_9templates4cuda13random_kernelIPNS_17CUDAGeneratorImplEEEvRNS_18TensorIteratorBaseET_ENKUlvE_clEvENKUlvE3_clEvEUlP24curandStatePhilox4_32_10E0_ZNS1_27distribution_nullary_kernelIsj5uint4S7_SF_ZZZS5_IS7_EvS9_SA_ENKSB_clEvENKSC_clEvEUljE_EEvS9_T2_RKT3_T4_EUlijE0_EEvlNS_15PhiloxCudaStateET1_SJ_)
        /*1298*/ 	.word	0x00000000


	//----- nvinfo : EIATTR_MIN_STACK_SIZE
	.align		4
.L_830:
        /*129c*/ 	.byte	0x04, 0x12
        /*129e*/ 	.short	(.L_832 - .L_831)
	.align		4
.L_831:
        /*12a0*/ 	.word	index@(_ZN2at6native60_GLOBAL__N__fdc43544_27_DistributionRandomKernel_cu_f88cee4443distribution_elementwise_grid_stride_kernelIjLi4EZZZNS0_9templates4cuda13random_kernelIPNS_17CUDAGeneratorImplEEEvRNS_18TensorIteratorBaseET_ENKUlvE_clEvENKUlvE3_clEvEUlP24curandStatePhilox4_32_10E0_ZNS1_27distribution_nullary_kernelIsj5uint4S7_SF_ZZZS5_IS7_EvS9_SA_ENKSB_clEvENKSC_clEvEUljE_EEvS9_T2_RKT3_T4_EUlijE_EEvlNS_15PhiloxCudaStateET1_SJ_)
        /*12a4*/ 	.word	0x00000000


	//----- nvinfo : EIATTR_MIN_STACK_SIZE
	.align		4
.L_832:
        /*12a8*/ 	.byte	0x04, 0x12
        /*12aa*/ 	.short	(.L_834 - .L_833)
	.align		4
.L_833:
        /*12ac*/ 	.word	index@(_ZN2at6native60_GLOBAL__N__fdc43544_27_DistributionRandomKernel_cu_f88cee4443distribution_elementwise_grid_stride_kernelImLi2EZZZNS0_9templates4cuda13random_kernelIPNS_17CUDAGeneratorImplEEEvRNS_18TensorIteratorBaseET_ENKUlvE_clEvENKUlvE3_clEvEUlP24curandStatePhilox4_32_10E_ZNS1_27distribution_nullary_kernelIsm10ulonglong2S7_SF_ZZZS5_IS7_EvS9_SA_ENKSB_clEvENKSC_clEvEUlmE_EEvS9_T2_RKT3_T4_EUlimE0_EEvlNS_15PhiloxCudaStateET1_SJ_)
        /*12b0*/ 	.word	0x00000000


	//----- nvinfo : EIATTR_MIN_STACK_SIZE
	.align		4
.L_834:
        /*12b4*/ 	.byte	0x04, 0x12
        /*12b6*/ 	.short	(.L_836 - .L_835)
	.align		4
.L_835:
        /*12b8*/ 	.word	index@(_ZN2at6native60_GLOBAL__N__fdc43544_27_DistributionRandomKernel_cu_f88cee4443distribution_elementwise_grid_stride_kernelImLi2EZZZNS0_9templates4cuda13random_kernelIPNS_17CUDAGeneratorImplEEEvRNS_18TensorIteratorBaseET_ENKUlvE_clEvENKUlvE3_clEvEUlP24curandStatePhilox4_32_10E_ZNS1_27distribution_nullary_kernelIsm10ulonglong2S7_SF_ZZZS5_IS7_EvS9_SA_ENKSB_clEvENKSC_clEvEUlmE_EEvS9_T2_RKT3_T4_EUlimE_EEvlNS_15PhiloxCudaStateET1_SJ_)
        /*12bc*/ 	.word	0x00000000


	//----- nvinfo : EIATTR_MIN_STACK_SIZE
	.align		4
.L_836:
        /*12c0*/ 	.byte	0x04, 0x12
        /*12c2*/ 	.short	(.L_838 - .L_837)
	.align		4
.L_837:
        /*12c4*/ 	.word	index@(_ZN2at6native60_GLOBAL__N__fdc43544_27_DistributionRandomKernel_cu_f88cee4443distribution_elementwise_grid_stride_kernelIjLi4EZZZNS0_9templates4cuda13random_kernelIPNS_17CUDAGeneratorImplEEEvRNS_18TensorIteratorBaseET_ENKUlvE_clEvENKUlvE2_clEvEUlP24curandStatePhilox4_32_10E0_ZNS1_27distribution_nullary_kernelIlj5uint4S7_SF_ZZZS5_IS7_EvS9_SA_ENKSB_clEvENKSC_clEvEUljE_EEvS9_T2_RKT3_T4_EUlijE0_EEvlNS_15PhiloxCudaStateET1_SJ_)
        /*12c8*/ 	.word	0x00000000


	//----- nvinfo : EIATTR_MIN_STACK_SIZE
	.align		4
.L_838:
        /*12cc*/ 	.byte	0x04, 0x12
        /*12ce*/ 	.short	(.L_840 - .L_839)
	.align		4
.L_839:
        /*12d0*/ 	.word	index@(_ZN2at6native60_GLOBAL__N__fdc43544_27_DistributionRandomKernel_cu_f88cee4443distribution_elementwise_grid_stride_kernelIjLi4EZZZNS0_9templates4cuda13random_kernelIPNS_17CUDAGeneratorImplEEEvRNS_18TensorIteratorBaseET_ENKUlvE_clEvENKUlvE2_clEvEUlP24curandStatePhilox4_32_10E0_ZNS1_27distribution_nullary_kernelIlj5uint4S7_SF_ZZZS5_IS7_EvS9_SA_ENKSB_clEvENKSC_clEvEUljE_EEvS9_T2_RKT3_T4_EUlijE_EEvlNS_15PhiloxCudaStateET1_SJ_)
        /*12d4*/ 	.word	0x00000000


	//----- nvinfo : EIATTR_MIN_STACK_SIZE
	.align		4
.L_840:
        /*12d8*/ 	.byte	0x04, 0x12
        /*12da*/ 	.short	(.L_842 - .L_841)
	.align		4
.L_841:
        /*12dc*/ 	.word	index@(_ZN2at6native60_GLOBAL__N__fdc43544_27_DistributionRandomKernel_cu_f88cee4443distribution_elementwise_grid_stride_kernelImLi2EZZZNS0_9templates4cuda13random_kernelIPNS_17CUDAGeneratorImplEEEvRNS_18TensorIteratorBaseET_ENKUlvE_clEvENKUlvE2_clEvEUlP24curandStatePhilox4_32_10E_ZNS1_27distribution_nullary_kernelIlm10ulonglong2S7_SF_ZZZS5_IS7_EvS9_SA_ENKSB_clEvENKSC_clEvEUlmE_EEvS9_T2_RKT3_T4_EUlimE0_EEvlNS_15PhiloxCudaStateET1_SJ_)
        /*12e0*/ 	.word	0x00000000


	//----- nvinfo : EIATTR_MIN_STACK_SIZE
	.align		4
.L_842:
        /*12e4*/ 	.byte	0x04, 0x12
        /*12e6*/ 	.short	(.L_844 - .L_843)
	.align		4
.L_843:
        /*12e8*/ 	.word	index@(_ZN2at6native60_GLOBAL__N__fdc43544_27_DistributionRandomKernel_cu_f88cee4443distribution_elementwise_grid_stride_kernelImLi2EZZZNS0_9templates4cuda13random_kernelIPNS_17CUDAGeneratorImplEEEvRNS_18TensorIteratorBaseET_ENKUlvE_clEvENKUlvE2_clEvEUlP24curandStatePhilox4_32_10E_ZNS1_27distribution_nullary_kernelIlm10ulonglong2S7_SF_ZZZS5_IS7_EvS9_SA_ENKSB_clEvENKSC_clEvEUlmE_EEvS9_T2_RKT3_T4_EUlimE_EEvlNS_15PhiloxCudaStateET1_SJ_)
        /*12ec*/ 	.word	0x00000000


	//----- nvinfo : EIATTR_MIN_STACK_SIZE
	.align		4
.L_844:
        /*12f0*/ 	.byte	0x04, 0x12
        /*12f2*/ 	.short	(.L_846 - .L_845)
	.align		4
.L_845:
        /*12f4*/ 	.word	index@(_ZN2at6native60_GLOBAL__N__fdc43544_27_DistributionRandomKernel_cu_f88cee4443distribution_elementwise_grid_stride_kernelIjLi4EZZZNS0_9templates4cuda13random_kernelIPNS_17CUDAGeneratorImplEEEvRNS_18TensorIteratorBaseET_ENKUlvE_clEvENKUlvE1_clEvEUlP24curandStatePhilox4_32_10E0_ZNS1_27distribution_nullary_kernelIij5uint4S7_SF_ZZZS5_IS7_EvS9_SA_ENKSB_clEvENKSC_clEvEUljE_EEvS9_T2_RKT3_T4_EUlijE0_EEvlNS_15PhiloxCudaStateET1_SJ_)
        /*12f8*/ 	.word	0x00000000


	//----- nvinfo : EIATTR_MIN_STACK_SIZE
	.align		4
.L_846:
        /*12fc*/ 	.byte	0x04, 0x12
        /*12fe*/ 	.short	(.L_848 - .L_847)
	.align		4
.L_847:
        /*1300*/ 	.word	index@(_ZN2at6native60_GLOBAL__N__fdc43544_27_DistributionRandomKernel_cu_f88cee4443distribution_elementwise_grid_stride_kernelIjLi4EZZZNS0_9templates4cuda13random_kernelIPNS_17CUDAGeneratorImplEEEvRNS_18TensorIteratorBaseET_ENKUlvE_clEvENKUlvE1_clEvEUlP24curandStatePhilox4_32_10E0_ZNS1_27distribution_nullary_kernelIij5uint4S7_SF_ZZZS5_IS7_EvS9_SA_ENKSB_clEvENKSC_clEvEUljE_EEvS9_T2_RKT3_T4_EUlijE_EEvlNS_15PhiloxCudaStateET1_SJ_)
        /*1304*/ 	.word	0x00000000


	//----- nvinfo : EIATTR_MIN_STACK_SIZE
	.align		4
.L_848:
        /*1308*/ 	.byte	0x04, 0x12
        /*130a*/ 	.short	(.L_850 - .L_849)
	.align		4
.L_849:
        /*130c*/ 	.word	index@(_ZN2at6native60_GLOBAL__N__fdc43544_27_DistributionRandomKernel_cu_f88cee4443distribution_elementwise_grid_stride_kernelImLi2EZZZNS0_9templates4cuda13random_kernelIPNS_17CUDAGeneratorImplEEEvRNS_18TensorIteratorBaseET_ENKUlvE_clEvENKUlvE1_clEvEUlP24curandStatePhilox4_32_10E_ZNS1_27distribution_nullary_kernelIim10ulonglong2S7_SF_ZZZS5_IS7_EvS9_SA_ENKSB_clEvENKSC_clEvEUlmE_EEvS9_T2_RKT3_T4_EUlimE0_EEvlNS_15PhiloxCudaStateET1_SJ_)
        /*1310*/ 	.word	0x00000000


	//----- nvinfo : EIATTR_MIN_STACK_SIZE
	.align		4
.L_850:
        /*1314*/ 	.byte	0x04, 0x12
        /*1316*/ 	.short	(.L_852 - .L_851)
	.align		4
.L_851:
        /*1318*/ 	.word	index@(_ZN2at6native60_GLOBAL__N__fdc43544_27_DistributionRandomKernel_cu_f88cee4443distribution_elementwise_grid_stride_kernelImLi2EZZZNS0_9templates4cuda13random_kernelIPNS_17CUDAGeneratorImplEEEvRNS_18TensorIteratorBaseET_ENKUlvE_clEvENKUlvE1_clEvEUlP24curandStatePhilox4_32_10E_ZNS1_27distribution_nullary_kernelIim10ulonglong2S7_SF_ZZZS5_IS7_EvS9_SA_ENKSB_clEvENKSC_clEvEUlmE_EEvS9_T2_RKT3_T4_EUlimE_EEvlNS_15PhiloxCudaStateET1_SJ_)
        /*131c*/ 	.word	0x00000000


	//----- nvinfo : EIATTR_MIN_STACK_SIZE
	.align		4
.L_852:
        /*1320*/ 	.byte	0x04, 0x12
        /*1322*/ 	.short	(.L_854 - .L_853)
	.align		4
.L_853:
        /*1324*/ 	.word	index@(_ZN2at6native60_GLOBAL__N__fdc43544_27_DistributionRandomKernel_cu_f88cee4443distribution_elementwise_grid_stride_kernelIjLi4EZZZNS0_9templates4cuda13random_kernelIPNS_17CUDAGeneratorImplEEEvRNS_18TensorIteratorBaseET_ENKUlvE_clEvENKUlvE0_clEvEUlP24curandStatePhilox4_32_10E0_ZNS1_27distribution_nullary_kernelIaj5uint4S7_SF_ZZZS5_IS7_EvS9_SA_ENKSB_clEvENKSC_clEvEUljE_EEvS9_T2_RKT3_T4_EUlijE0_EEvlNS_15PhiloxCudaStateET1_SJ_)
        /*1328*/ 	.word	0x00000000


	//----- nvinfo : EIATTR_MIN_STACK_SIZE
	.align		4
.L_854:
        /*132c*/ 	.byte	0x04, 0x12
        /*132e*/ 	.short	(.L_856 - .L_855)
	.align		4
.L_855:
        /*1330*/ 	.word	index@(_ZN2at6native60_GLOBAL__N__fdc43544_27_DistributionRandomKernel_cu_f88cee4443distribution_elementwise_grid_stride_kernelIjLi4EZZZNS0_9templates4cuda13random_kernelIPNS_17CUDAGeneratorImplEEEvRNS_18TensorIteratorBaseET_ENKUlvE_clEvENKUlvE0_clEvEUlP24curandStatePhilox4_32_10E0_ZNS1_27distribution_nullary_kernelIaj5uint4S7_SF_ZZZS5_IS7_EvS9_SA_ENKSB_clEvENKSC_clEvEUljE_EEvS9_T2_RKT3_T4_EUlijE_EEvlNS_15PhiloxCudaStateET1_SJ_)
        /*1334*/ 	.word	0x00000000


	//----- nvinfo : EIATTR_MIN_STACK_SIZE
	.align		4
.L_856:
        /*1338*/ 	.byte	0x04, 0x12
        /*133a*/ 	.short	(.L_858 - .L_857)
	.align		4
.L_857:
        /*133c*/ 	.word	index@(_ZN2at6native60_GLOBAL__N__fdc43544_27_DistributionRandomKernel_cu_f88cee4443distribution_elementwise_grid_stride_kernelImLi2EZZZNS0_9templates4cuda13random_kernelIPNS_17CUDAGeneratorImplEEEvRNS_18TensorIteratorBaseET_ENKUlvE_clEvENKUlvE0_clEvEUlP24curandStatePhilox4_32_10E_ZNS1_27distribution_nullary_kernelIam10ulonglong2S7_SF_ZZZS5_IS7_EvS9_SA_ENKSB_clEvENKSC_clEvEUlmE_EEvS9_T2_RKT3_T4_EUlimE0_EEvlNS_15PhiloxCudaStateET1_SJ_)
        /*1340*/ 	.word	0x00000000


	//----- nvinfo : EIATTR_MIN_STACK_SIZE
	.align		4
.L_858:
        /*1344*/ 	.byte	0x04, 0x12
        /*1346*/ 	.short	(.L_860 - .L_859)
	.align		4
.L_859:
        /*1348*/ 	.word	index@(_ZN2at6native60_GLOBAL__N__fdc43544_27_DistributionRandomKernel_cu_f88cee4443distribution_elementwise_grid_stride_kernelImLi2EZZZNS0_9templates4cuda13random_kernelIPNS_17CUDAGeneratorImplEEEvRNS_18TensorIteratorBaseET_ENKUlvE_clEvENKUlvE0_clEvEUlP24curandStatePhilox4_32_10E_ZNS1_27distribution_nullary_kernelIam10ulonglong2S7_SF_ZZZS5_IS7_EvS9_SA_ENKSB_clEvENKSC_clEvEUlmE_EEvS9_T2_RKT3_T4_EUlimE_EEvlNS_15PhiloxCudaStateET1_SJ_)
        /*134c*/ 	.word	0x00000000


	//----- nvinfo : EIATTR_MIN_STACK_SIZE
	.align		4
.L_860:
        /*1350*/ 	.byte	0x04, 0x12
        /*1352*/ 	.short	(.L_862 - .L_861)
	.align		4
.L_861:
        /*1354*/ 	.word	index@(_ZN2at6native60_GLOBAL__N__fdc43544_27_DistributionRandomKernel_cu_f88cee4443distribution_elementwise_grid_stride_kernelIjLi4EZZZNS0_9templates4cuda13random_kernelIPNS_17CUDAGeneratorImplEEEvRNS_18TensorIteratorBaseET_ENKUlvE_clEvENKUlvE_clEvEUlP24curandStatePhilox4_32_10E0_ZNS1_27distribution_nullary_kernelIhj5uint4S7_SF_ZZZS5_IS7_EvS9_SA_ENKSB_clEvENKSC_clEvEUljE_EEvS9_T2_RKT3_T4_EUlijE0_EEvlNS_15PhiloxCudaStateET1_SJ_)
        /*1358*/ 	.word	0x00000000


	//----- nvinfo : EIATTR_MIN_STACK_SIZE
	.align		4
.L_862:
        /*135c*/ 	.byte	0x04, 0x12
        /*135e*/ 	.short	(.L_864 - .L_863)
	.align		4
.L_863:
        /*1360*/ 	.word	index@(_ZN2at6native60_GLOBAL__N__fdc43544_27_DistributionRandomKernel_cu_f88cee4443distribution_elementwise_grid_stride_kernelIjLi4EZZZNS0_9templates4cuda13random_kernelIPNS_17CUDAGeneratorImplEEEvRNS_18TensorIteratorBaseET_ENKUlvE_clEvENKUlvE_clEvEUlP24curandStatePhilox4_32_10E0_ZNS1_27distribution_nullary_kernelIhj5uint4S7_SF_ZZZS5_IS7_EvS9_SA_ENKSB_clEvENKSC_clEvEUljE_EEvS9_T2_RKT3_T4_EUlijE_EEvlNS_15PhiloxCudaStateET1_SJ_)
        /*1364*/ 	.word	0x00000000


	//----- nvinfo : EIATTR_MIN_STACK_SIZE
	.align		4
.L_864:
        /*1368*/ 	.byte	0x04, 0x12
        /*136a*/ 	.short	(.L_866 - .L_865)
	.align		4
.L_865:
        /*136c*/ 	.word	index@(_ZN2at6native60_GLOBAL__N__fdc43544_27_DistributionRandomKernel_cu_f88cee4443distribution_elementwise_grid_stride_kernelImLi2EZZZNS0_9templates4cuda13random_kernelIPNS_17CUDAGeneratorImplEEEvRNS_18TensorIteratorBaseET_ENKUlvE_clEvENKUlvE_clEvEUlP24curandStatePhilox4_32_10E_ZNS1_27distribution_nullary_kernelIhm10ulonglong2S7_SF_ZZZS5_IS7_EvS9_SA_ENKSB_clEvENKSC_clEvEUlmE_EEvS9_T2_RKT3_T4_EUlimE0_EEvlNS_15PhiloxCudaStateET1_SJ_)
        /*1370*/ 	.word	0x00000000


	//----- nvinfo : EIATTR_MIN_STACK_SIZE
	.align		4
.L_866:
        /*1374*/ 	.byte	0x04, 0x12
        /*1376*/ 	.short	(.L_868 - .L_867)
	.align		4
.L_867:
        /*1378*/ 	.word	index@(_ZN2at6native60_GLOBAL__N__fdc43544_27_DistributionRandomKernel_cu_f88cee4443distribution_elementwise_grid_stride_kernelImLi2EZZZNS0_9templates4cuda13random_kernelIPNS_17CUDAGeneratorImplEEEvRNS_18TensorIteratorBaseET_ENKUlvE_clEvENKUlvE_clEvEUlP24curandStatePhilox4_32_10E_ZNS1_27distribution_nullary_kernelIhm10ulonglong2S7_SF_ZZZS5_IS7_EvS9_SA_ENKSB_clEvENKSC_clEvEUlmE_EEvS9_T2_RKT3_T4_EUlimE_EEvlNS_15PhiloxCudaStateET1_SJ_)
        /*137c*/ 	.word	0x00000000


	//----- nvinfo : EIATTR_MIN_STACK_SIZE
	.align		4
.L_868:
        /*1380*/ 	.byte	0x04, 0x12
        /*1382*/ 	.short	(.L_870 - .L_869)
	.align		4
.L_869:
        /*1384*/ 	.word	index@(_ZN2at6native60_GLOBAL__N__fdc43544_27_DistributionRandomKernel_cu_f88cee4443distribution_elementwise_grid_stride_kernelImLi2EZZZNS0_9templates4cuda32random_full_64_bits_range_kernelIPNS_17CUDAGeneratorImplEEEvRNS_18TensorIteratorBaseET_ENKUlvE_clEvENKUlvE6_clEvEUlP24curandStatePhilox4_32_10E_ZNS1_27distribution_nullary_kernelIN3c108BFloat16Em10ulonglong2S7_SF_ZZZS5_IS7_EvS9_SA_ENKSB_clEvENKSC_clEvEUlmE_EEvS9_T2_RKT3_T4_EUlimE0_EEvlNS_15PhiloxCudaStateET1_SL_)
        /*1388*/ 	.word	0x00000000


	//----- nvinfo : EIATTR_MIN_STACK_SIZE
	.align		4
.L_870:
        /*138c*/ 	.byte	0x04, 0x12
        /*138e*/ 	.short	(.L_872 - .L_871)
	.align		4
.L_871:
        /*1390*/ 	.word	index@(_ZN2at6native60_GLOBAL__N__fdc43544_27_DistributionRandomKernel_cu_f88cee4443distribution_elementwise_grid_stride_kernelImLi2EZZZNS0_9templates4cuda32random_full_64_bits_range_kernelIPNS_17CUDAGeneratorImplEEEvRNS_18TensorIteratorBaseET_ENKUlvE_clEvENKUlvE6_clEvEUlP24curandStatePhilox4_32_10E_ZNS1_27distribution_nullary_kernelIN3c108BFloat16Em10ulonglong2S7_SF_ZZZS5_IS7_EvS9_SA_ENKSB_clEvENKSC_clEvEUlmE_EEvS9_T2_RKT3_T4_EUlimE_EEvlNS_15PhiloxCudaStateET1_SL_)
        /*1394*/ 	.word	0x00000000


	//----- nvinfo : EIATTR_MIN_STACK_SIZE
	.align		4
.L_872:
        /*1398*/ 	.byte	0x04, 0x12
        /*139a*/ 	.short	(.L_874 - .L_873)
	.align		4
.L_873:
        /*139c*/ 	.word	index@(_ZN2at6native60_GLOBAL__N__fdc43544_27_DistributionRandomKernel_cu_f88cee4443distribution_elementwise_grid_stride_kernelImLi2EZZZNS0_9templates4cuda32random_full_64_bits_range_kernelIPNS_17CUDAGeneratorImplEEEvRNS_18TensorIteratorBaseET_ENKUlvE_clEvENKUlvE5_clEvEUlP24curandStatePhilox4_32_10E_ZNS1_27distribution_nullary_kernelIfm10ulonglong2S7_SF_ZZZS5_IS7_EvS9_SA_ENKSB_clEvENKSC_clEvEUlmE_EEvS9_T2_RKT3_T4_EUlimE0_EEvlNS_15PhiloxCudaStateET1_SJ_)
        /*13a0*/ 	.word	0x00000000


	//----- nvinfo : EIATTR_MIN_STACK_SIZE
	.align		4
.L_874:
        /*13a4*/ 	.byte	0x04, 0x12
        /*13a6*/ 	.short	(.L_876 - .L_875)
	.align		4
.L_875:
        /*13a8*/ 	.word	index@(_ZN2at6native60_GLOBAL__N__fdc43544_27_DistributionRandomKernel_cu_f88cee4443distribution_elementwise_grid_stride_kernelImLi2EZZZNS0_9templates4cuda32random_full_64_bits_range_kernelIPNS_17CUDAGeneratorImplEEEvRNS_18TensorIteratorBaseET_ENKUlvE_clEvENKUlvE5_clEvEUlP24curandStatePhilox4_32_10E_ZNS1_27distribution_nullary_kernelIfm10ulonglong2S7_SF_ZZZS5_IS7_EvS9_SA_ENKSB_clEvENKSC_clEvEUlmE_EEvS9_T2_RKT3_T4_EUlimE_EEvlNS_15PhiloxCudaStateET1_SJ_)
        /*13ac*/ 	.word	0x00000000


	//----- nvinfo : EIATTR_MIN_STACK_SIZE
	.align		4
.L_876:
        /*13b0*/ 	.byte	0x04, 0x12
        /*13b2*/ 	.short	(.L_878 - .L_877)
	.align		4
.L_877:
        /*13b4*/ 	.word	index@(_ZN2at6native60_GLOBAL__N__fdc43544_27_DistributionRandomKernel_cu_f88cee4443distribution_elementwise_grid_stride_kernelImLi2EZZZNS0_9templates4cuda32random_full_64_bits_range_kernelIPNS_17CUDAGeneratorImplEEEvRNS_18TensorIteratorBaseET_ENKUlvE_clEvENKUlvE4_clEvEUlP24curandStatePhilox4_32_10E_ZNS1_27distribution_nullary_kernelIdm10ulonglong2S7_SF_ZZZS5_IS7_EvS9_SA_ENKSB_clEvENKSC_clEvEUlmE_EEvS9_T2_RKT3_T4_EUlimE0_EEvlNS_15PhiloxCudaStateET1_SJ_)
        /*13b8*/ 	.word	0x00000000


	//----- nvinfo : EIATTR_MIN_STACK_SIZE
	.align		4
.L_878:
        /*13bc*/ 	.byte	0x04, 0x12
        /*13be*/ 	.short	(.L_880 - .L_879)
	.align		4
.L_879:
        /*13c0*/ 	.word	index@(_ZN2at6native60_GLOBAL__N__fdc43544_27_DistributionRandomKernel_cu_f88cee4443distribution_elementwise_grid_stride_kernelImLi2EZZZNS0_9templates4cuda32random_full_64_bits_range_kernelIPNS_17CUDAGeneratorImplEEEvRNS_18TensorIteratorBaseET_ENKUlvE_clEvENKUlvE4_clEvEUlP24curandStatePhilox4_32_10E_ZNS1_27distribution_nullary_kernelIdm10ulonglong2S7_SF_ZZZS5_IS7_EvS9_SA_ENKSB_clEvENKSC_clEvEUlmE_EEvS9_T2_RKT3_T4_EUlimE_EEvlNS_15PhiloxCudaStateET1_SJ_)
        /*13c4*/ 	.word	0x00000000


	//----- nvinfo : EIATTR_MIN_STACK_SIZE
	.align		4
.L_880:
        /*13c8*/ 	.byte	0x04, 0x12
        /*13ca*/ 	.short	(.L_882 - .L_881)
	.align		4
.L_881:
        /*13cc*/ 	.word	index@(_ZN2at6native60_GLOBAL__N__fdc43544_27_DistributionRandomKernel_cu_f88cee4443distribution_elementwise_grid_stride_kernelImLi2EZZZNS0_9templates4cuda32random_full_64_bits_range_kernelIPNS_17CUDAGeneratorImplEEEvRNS_18TensorIteratorBaseET_ENKUlvE_clEvENKUlvE3_clEvEUlP24curandStatePhilox4_32_10E_ZNS1_27distribution_nullary_kernelIsm10ulonglong2S7_SF_ZZZS5_IS7_EvS9_SA_ENKSB_clEvENKSC_clEvEUlmE_EEvS9_T2_RKT3_T4_EUlimE0_EEvlNS_15PhiloxCudaStateET1_SJ_)
        /*13d0*/ 	.word	0x00000000


	//----- nvinfo : EIATTR_MIN_STACK_SIZE
	.align		4
.L_882:
        /*13d4*/ 	.byte	0x04, 0x12
        /*13d6*/ 	.short	(.L_884 - .L_883)
	.align		4
.L_883:
        /*13d8*/ 	.word	index@(_ZN2at6native60_GLOBAL__N__fdc43544_27_DistributionRandomKernel_cu_f88cee4443distribution_elementwise_grid_stride_kernelImLi2EZZZNS0_9templates4cuda32random_full_64_bits_range_kernelIPNS_17CUDAGeneratorImplEEEvRNS_18TensorIteratorBaseET_ENKUlvE_clEvENKUlvE3_clEvEUlP24curandStatePhilox4_32_10E_ZNS1_27distribution_nullary_kernelIsm10ulonglong2S7_SF_ZZZS5_IS7_EvS9_SA_ENKSB_clEvENKSC_clEvEUlmE_EEvS9_T2_RKT3_T4_EUlimE_EEvlNS_15PhiloxCudaStateET1_SJ_)
        /*13dc*/ 	.word	0x00000000


	//----- nvinfo : EIATTR_MIN_STACK_SIZE
	.align		4
.L_884:
        /*13e0*/ 	.byte	0x04, 0x12
        /*13e2*/ 	.short	(.L_886 - .L_885)
	.align		4
.L_885:
        /*13e4*/ 	.word	index@(_ZN2at6native60_GLOBAL__N__fdc43544_27_DistributionRandomKernel_cu_f88cee4443distribution_elementwise_grid_stride_kernelImLi2EZZZNS0_9templates4cuda32random_full_64_bits_range_kernelIPNS_17CUDAGeneratorImplEEEvRNS_18TensorIteratorBaseET_ENKUlvE_clEvENKUlvE2_clEvEUlP24curandStatePhilox4_32_10E_ZNS1_27distribution_nullary_kernelIlm10ulonglong2S7_SF_ZZZS5_IS7_EvS9_SA_ENKSB_clEvENKSC_clEvEUlmE_EEvS9_T2_RKT3_T4_EUlimE0_EEvlNS_15PhiloxCudaStateET1_SJ_)
        /*13e8*/ 	.word	0x00000000


	//----- nvinfo : EIATTR_MIN_STACK_SIZE
	.align		4
.L_886:
        /*13ec*/ 	.byte	0x04, 0x12
        /*13ee*/ 	.short	(.L_888 - .L_887)
	.align		4
.L_887:
        /*13f0*/ 	.word	index@(_ZN2at6native60_GLOBAL__N__fdc43544_27_DistributionRandomKernel_cu_f88cee4443distribution_elementwise_grid_stride_kernelImLi2EZZZNS0_9templates4cuda32random_full_64_bits_range_kernelIPNS_17CUDAGeneratorImplEEEvRNS_18TensorIteratorBaseET_ENKUlvE_clEvENKUlvE2_clEvEUlP24curandStatePhilox4_32_10E_ZNS1_27distribution_nullary_kernelIlm10ulonglong2S7_SF_ZZZS5_IS7_EvS9_SA_ENKSB_clEvENKSC_clEvEUlmE_EEvS9_T2_RKT3_T4_EUlimE_EEvlNS_15PhiloxCudaStateET1_SJ_)
        /*13f4*/ 	.word	0x00000000


	//----- nvinfo : EIATTR_MIN_STACK_SIZE
	.align		4
.L_888:
        /*13f8*/ 	.byte	0x04, 0x12
        /*13fa*/ 	.short	(.L_890 - .L_889)
	.align		4
.L_889:
        /*13fc*/ 	.word	index@(_ZN2at6native60_GLOBAL__N__fdc43544_27_DistributionRandomKernel_cu_f88cee4443distribution_elementwise_grid_stride_kernelImLi2EZZZNS0_9templates4cuda32random_full_64_bits_range_kernelIPNS_17CUDAGeneratorImplEEEvRNS_18TensorIteratorBaseET_ENKUlvE_clEvENKUlvE1_clEvEUlP24curandStatePhilox4_32_10E_ZNS1_27distribution_nullary_kernelIim10ulonglong2S7_SF_ZZZS5_IS7_EvS9_SA_ENKSB_clEvENKSC_clEvEUlmE_EEvS9_T2_RKT3_T4_EUlimE0_EEvlNS_15PhiloxCudaStateET1_SJ_)
        /*1400*/ 	.word	0x00000000


	//----- nvinfo : EIATTR_MIN_STACK_SIZE
	.align		4
.L_890:
        /*1404*/ 	.byte	0x04, 0x12
        /*1406*/ 	.short	(.L_892 - .L_891)
	.align		4
.L_891:
        /*1408*/ 	.word	index@(_ZN2at6native60_GLOBAL__N__fdc43544_27_DistributionRandomKernel_cu_f88cee4443distribution_elementwise_grid_stride_kernelImLi2EZZZNS0_9templates4cuda32random_full_64_bits_range_kernelIPNS_17CUDAGeneratorImplEEEvRNS_18TensorIteratorBaseET_ENKUlvE_clEvENKUlvE1_clEvEUlP24curandStatePhilox4_32_10E_ZNS1_27distribution_nullary_kernelIim10ulonglong2S7_SF_ZZZS5_IS7_EvS9_SA_ENKSB_clEvENKSC_clEvEUlmE_EEvS9_T2_RKT3_T4_EUlimE_EEvlNS_15PhiloxCudaStateET1_SJ_)
        /*140c*/ 	.word	0x00000000


	//----- nvinfo : EIATTR_MIN_STACK_SIZE
	.align		4
.L_892:
        /*1410*/ 	.byte	0x04, 0x12
        /*1412*/ 	.short	(.L_894 - .L_893)
	.align		4
.L_893:
        /*1414*/ 	.word	index@(_ZN2at6native60_GLOBAL__N__fdc43544_27_DistributionRandomKernel_cu_f88cee4443distribution_elementwise_grid_stride_kernelImLi2EZZZNS0_9templates4cuda32random_full_64_bits_range_kernelIPNS_17CUDAGeneratorImplEEEvRNS_18TensorIteratorBaseET_ENKUlvE_clEvENKUlvE0_clEvEUlP24curandStatePhilox4_32_10E_ZNS1_27distribution_nullary_kernelIam10ulonglong2S7_SF_ZZZS5_IS7_EvS9_SA_ENKSB_clEvENKSC_clEvEUlmE_EEvS9_T2_RKT3_T4_EUlimE0_EEvlNS_15PhiloxCudaStateET1_SJ_)
        /*1418*/ 	.word	0x00000000


	//----- nvinfo : EIATTR_MIN_STACK_SIZE
	.align		4
.L_894:
        /*141c*/ 	.byte	0x04, 0x12
        /*141e*/ 	.short	(.L_896 - .L_895)
	.align		4
.L_895:
        /*1420*/ 	.word	index@(_ZN2at6native60_GLOBAL__N__fdc43544_27_DistributionRandomKernel_cu_f88cee4443distribution_elementwise_grid_stride_kernelImLi2EZZZNS0_9templates4cuda32random_full_64_bits_range_kernelIPNS_17CUDAGeneratorImplEEEvRNS_18TensorIteratorBaseET_ENKUlvE_clEvENKUlvE0_clEvEUlP24curandStatePhilox4_32_10E_ZNS1_27distribution_nullary_kernelIam10ulonglong2S7_SF_ZZZS5_IS7_EvS9_SA_ENKSB_clEvENKSC_clEvEUlmE_EEvS9_T2_RKT3_T4_EUlimE_EEvlNS_15PhiloxCudaStateET1_SJ_)
        /*1424*/ 	.word	0x00000000


	//----- nvinfo : EIATTR_MIN_STACK_SIZE
	.align		4
.L_896:
        /*1428*/ 	.byte	0x04, 0x12
        /*142a*/ 	.short	(.L_898 - .L_897)
	.align		4
.L_897:
        /*142c*/ 	.word	index@(_ZN2at6native60_GLOBAL__N__fdc43544_27_DistributionRandomKernel_cu_f88cee4443distribution_elementwise_grid_stride_kernelImLi2EZZZNS0_9templates4cuda32random_full_64_bits_range_kernelIPNS_17CUDAGeneratorImplEEEvRNS_18TensorIteratorBaseET_ENKUlvE_clEvENKUlvE_clEvEUlP24curandStatePhilox4_32_10E_ZNS1_27distribution_nullary_kernelIhm10ulonglong2S7_SF_ZZZS5_IS7_EvS9_SA_ENKSB_clEvENKSC_clEvEUlmE_EEvS9_T2_RKT3_T4_EUlimE0_EEvlNS_15PhiloxCudaStateET1_SJ_)
        /*1430*/ 	.word	0x00000000


	//----- nvinfo : EIATTR_MIN_STACK_SIZE
	.align		4
.L_898:
        /*1434*/ 	.byte	0x04, 0x12
        /*1436*/ 	.short	(.L_900 - .L_899)
	.align		4
.L_899:
        /*1438*/ 	.word	index@(_ZN2at6native60_GLOBAL__N__fdc43544_27_DistributionRandomKernel_cu_f88cee4443distribution_elementwise_grid_stride_kernelImLi2EZZZNS0_9templates4cuda32random_full_64_bits_range_kernelIPNS_17CUDAGeneratorImplEEEvRNS_18TensorIteratorBaseET_ENKUlvE_clEvENKUlvE_clEvEUlP24curandStatePhilox4_32_10E_ZNS1_27distribution_nullary_kernelIhm10ulonglong2S7_SF_ZZZS5_IS7_EvS9_SA_ENKSB_clEvENKSC_clEvEUlmE_EEvS9_T2_RKT3_T4_EUlimE_EEvlNS_15PhiloxCudaStateET1_SJ_)
        /*143c*/ 	.word	0x00000000


	//----- nvinfo : EIATTR_MIN_STACK_SIZE
	.align		4
.L_900:
        /*1440*/ 	.byte	0x04, 0x12
        /*1442*/ 	.short	(.L_902 - .L_901)
	.align		4
.L_901:
        /*1444*/ 	.word	index@(_ZN2at6native60_GLOBAL__N__fdc43544_27_DistributionRandomKernel_cu_f88cee4443distribution_elementwise_grid_stride_kernelIjLi4EZZZNS0_9templates4cuda21random_from_to_kernelIPNS_17CUDAGeneratorImplEEEvRNS_18TensorIteratorBaseEmlT_ENKUlvE_clEvENKUlvE11_clEvEUlP24curandStatePhilox4_32_10E0_ZNS1_27distribution_nullary_kernelImj5uint4S7_SF_ZZZS5_IS7_EvS9_mlSA_ENKSB_clEvENKSC_clEvEUljE_EEvS9_T2_RKT3_T4_EUlijE0_EEvlNS_15PhiloxCudaStateET1_SJ_)
        /*1448*/ 	.word	0x00000000


	//----- nvinfo : EIATTR_MIN_STACK_SIZE
	.align		4
.L_902:
        /*144c*/ 	.byte	0x04, 0x12
        /*144e*/ 	.short	(.L_904 - .L_903)
	.align		4
.L_903:
        /*1450*/ 	.word	index@(_ZN2at6native60_GLOBAL__N__fdc43544_27_DistributionRandomKernel_cu_f88cee4443distribution_elementwise_grid_stride_kernelIjLi4EZZZNS0_9templates4cuda21random_from_to_kernelIPNS_17CUDAGeneratorImplEEEvRNS_18TensorIteratorBaseEmlT_ENKUlvE_clEvENKUlvE11_clEvEUlP24curandStatePhilox4_32_10E0_ZNS1_27distribution_nullary_kernelImj5uint4S7_SF_ZZZS5_IS7_EvS9_mlSA_ENKSB_clEvENKSC_clEvEUljE_EEvS9_T2_RKT3_T4_EUlijE_EEvlNS_15PhiloxCudaStateET1_SJ_)
        /*1454*/ 	.word	0x00000000


	//----- nvinfo : EIATTR_MIN_STACK_SIZE
	.align		4
.L_904:
        /*1458*/ 	.byte	0x04, 0x12
        /*145a*/ 	.short	(.L_906 - .L_905)
	.align		4
.L_905:
        /*145c*/ 	.word	index@(_ZN2at6native60_GLOBAL__N__fdc43544_27_DistributionRandomKernel_cu_f88cee4443distribution_elementwise_grid_stride_kernelImLi2EZZZNS0_9templates4cuda21random_from_to_kernelIPNS_17CUDAGeneratorImplEEEvRNS_18TensorIteratorBaseEmlT_ENKUlvE_clEvENKUlvE11_clEvEUlP24curandStatePhilox4_32_10E_ZNS1_27distribution_nullary_kernelImm10ulonglong2S7_SF_ZZZS5_IS7_EvS9_mlSA_ENKSB_clEvENKSC_clEvEUlmE_EEvS9_T2_RKT3_T4_EUlimE0_EEvlNS_15PhiloxCudaStateET1_SJ_)
        /*1460*/ 	.word	0x00000000


	//----- nvinfo : EIATTR_MIN_STACK_SIZE
	.align		4
.L_906:
        /*1464*/ 	.byte	0x04, 0x12
        /*1466*/ 	.short	(.L_908 - .L_907)
	.align		4
.L_907:
        /*1468*/ 	.word	index@(_ZN2at6native60_GLOBAL__N__fdc43544_27_DistributionRandomKernel_cu_f88cee4443distribution_elementwise_grid_stride_kernelImLi2EZZZNS0_9templates4cuda21random_from_to_kernelIPNS_17CUDAGeneratorImplEEEvRNS_18TensorIteratorBaseEmlT_ENKUlvE_clEvENKUlvE11_clEvEUlP24curandStatePhilox4_32_10E_ZNS1_27distribution_nullary_kernelImm10ulonglong2S7_SF_ZZZS5_IS7_EvS9_mlSA_ENKSB_clEvENKSC_clEvEUlmE_EEvS9_T2_RKT3_T4_EUlimE_EEvlNS_15PhiloxCudaStateET1_SJ_)
        /*146c*/ 	.word	0x00000000


	//----- nvinfo : EIATTR_MIN_STACK_SIZE
	.align		4
.L_908:
        /*1470*/ 	.byte	0x04, 0x12
        /*1472*/ 	.short	(.L_910 - .L_909)
	.align		4
.L_909:
        /*1474*/ 	.word	index@(_ZN2at6native60_GLOBAL__N__fdc43544_27_DistributionRandomKernel_cu_f88cee4443distribution_elementwise_grid_stride_kernelIjLi4EZZZNS0_9templates4cuda21random_from_to_kernelIPNS_17CUDAGeneratorImplEEEvRNS_18TensorIteratorBaseEmlT_ENKUlvE_clEvENKUlvE10_clEvEUlP24curandStatePhilox4_32_10E0_ZNS1_27distribution_nullary_kernelIjj5uint4S7_SF_ZZZS5_IS7_EvS9_mlSA_ENKSB_clEvENKSC_clEvEUljE_EEvS9_T2_RKT3_T4_EUlijE0_EEvlNS_15PhiloxCudaStateET1_SJ_)
        /*1478*/ 	.word	0x00000000


	//----- nvinfo : EIATTR_MIN_STACK_SIZE
	.align		4
.L_910:
        /*147c*/ 	.byte	0x04, 0x12
        /*147e*/ 	.short	(.L_912 - .L_911)
	.align		4
.L_911:
        /*1480*/ 	.word	index@(_ZN2at6native60_GLOBAL__N__fdc43544_27_DistributionRandomKernel_cu_f88cee4443distribution_elementwise_grid_stride_kernelIjLi4EZZZNS0_9templates4cuda21random_from_to_kernelIPNS_17CUDAGeneratorImplEEEvRNS_18TensorIteratorBaseEmlT_ENKUlvE_clEvENKUlvE10_clEvEUlP24curandStatePhilox4_32_10E0_ZNS1_27distribution_nullary_kernelIjj5uint4S7_SF_ZZZS5_IS7_EvS9_mlSA_ENKSB_clEvENKSC_clEvEUljE_EEvS9_T2_RKT3_T4_EUlijE_EEvlNS_15PhiloxCudaStateET1_SJ_)
        /*1484*/ 	.word	0x00000000


	//----- nvinfo : EIATTR_MIN_STACK_SIZE
	.align		4
.L_912:
        /*1488*/ 	.byte	0x04, 0x12
        /*148a*/ 	.short	(.L_914 - .L_913)
	.align		4
.L_913:
        /*148c*/ 	.word	index@(_ZN2at6native60_GLOBAL__N__fdc43544_27_DistributionRandomKernel_cu_f88cee4443distribution_elementwise_grid_stride_kernelImLi2EZZZNS0_9templates4cuda21random_from_to_kernelIPNS_17CUDAGeneratorImplEEEvRNS_18TensorIteratorBaseEmlT_ENKUlvE_clEvENKUlvE10_clEvEUlP24curandStatePhilox4_32_10E_ZNS1_27distribution_nullary_kernelIjm10ulonglong2S7_SF_ZZZS5_IS7_EvS9_mlSA_ENKSB_clEvENKSC_clEvEUlmE_EEvS9_T2_RKT3_T4_EUlimE0_EEvlNS_15PhiloxCudaStateET1_SJ_)
        /*1490*/ 	.word	0x00000000


	//----- nvinfo : EIATTR_MIN_STACK_SIZE
	.align		4
.L_914:
        /*1494*/ 	.byte	0x04, 0x12
        /*1496*/ 	.short	(.L_916 - .L_915)
	.align		4
.L_915:
        /*1498*/ 	.word	index@(_ZN2at6native60_GLOBAL__N__fdc43544_27_DistributionRandomKernel_cu_f88cee4443distribution_elementwise_grid_stride_kernelImLi2EZZZNS0_9templates4cuda21random_from_to_kernelIPNS_17CUDAGeneratorImplEEEvRNS_18TensorIteratorBaseEmlT_ENKUlvE_clEvENKUlvE10_clEvEUlP24curandStatePhilox4_32_10E_ZNS1_27distribution_nullary_kernelIjm10ulonglong2S7_SF_ZZZS5_IS7_EvS9_mlSA_ENKSB_clEvENKSC_clEvEUlmE_EEvS9_T2_RKT3_T4_EUlimE_EEvlNS_15PhiloxCudaStateET1_SJ_)
        /*149c*/ 	.word	0x00000000


	//----- nvinfo : EIATTR_MIN_STACK_SIZE
	.align		4
.L_916:
        /*14a0*/ 	.byte	0x04, 0x12
        /*14a2*/ 	.short	(.L_918 - .L_917)
	.align		4
.L_917:
        /*14a4*/ 	.word	index@(_ZN2at6native60_GLOBAL__N__fdc43544_27_DistributionRandomKernel_cu_f88cee4443distribution_elementwise_grid_stride_kernelIjLi4EZZZNS0_9templates4cuda21random_from_to_kernelIPNS_17CUDAGeneratorImplEEEvRNS_18TensorIteratorBaseEmlT_ENKUlvE_clEvENKUlvE9_clEvEUlP24curandStatePhilox4_32_10E0_ZNS1_27distribution_nullary_kernelItj5uint4S7_SF_ZZZS5_IS7_EvS9_mlSA_ENKSB_clEvENKSC_clEvEUljE_EEvS9_T2_RKT3_T4_EUlijE0_EEvlNS_15PhiloxCudaStateET1_SJ_)
        /*14a8*/ 	.word	0x00000000


	//----- nvinfo : EIATTR_MIN_STACK_SIZE
	.align		4
.L_918:
        /*14ac*/ 	.byte	0x04, 0x12
        /*14ae*/ 	.short	(.L_920 - .L_919)
	.align		4
.L_919:
        /*14b0*/ 	.word	index@(_ZN2at6native60_GLOBAL__N__fdc43544_27_DistributionRandomKernel_cu_f88cee4443distribution_elementwise_grid_stride_kernelIjLi4EZZZNS0_9templates4cuda21random_from_to_kernelIPNS_17CUDAGeneratorImplEEEvRNS_18TensorIteratorBaseEmlT_ENKUlvE_clEvENKUlvE9_clEvEUlP24curandStatePhilox4_32_10E0_ZNS1_27distribution_nullary_kernelItj5uint4S7_SF_ZZZS5_IS7_EvS9_mlSA_ENKSB_clEvENKSC_clEvEUljE_EEvS9_T2_RKT3_T4_EUlijE_EEvlNS_15PhiloxCudaStateET1_SJ_)
        /*14b4*/ 	.word	0x00000000


	//----- nvinfo : EIATTR_MIN_STACK_SIZE
	.align		4
.L_920:
        /*14b8*/ 	.byte	0x04, 0x12
        /*14ba*/ 	.short	(.L_922 - .L_921)
	.align		4
.L_921:
        /*14bc*/ 	.word	index@(_ZN2at6native60_GLOBAL__N__fdc43544_27_DistributionRandomKernel_cu_f88cee4443distribution_elementwise_grid_stride_kernelImLi2EZZZNS0_9templates4cuda21random_from_to_kernelIPNS_17CUDAGeneratorImplEEEvRNS_18TensorIteratorBaseEmlT_ENKUlvE_clEvENKUlvE9_clEvEUlP24curandStatePhilox4_32_10E_ZNS1_27distribution_nullary_kernelItm10ulonglong2S7_SF_ZZZS5_IS7_EvS9_mlSA_ENKSB_clEvENKSC_clEvEUlmE_EEvS9_T2_RKT3_T4_EUlimE0_EEvlNS_15PhiloxCudaStateET1_SJ_)
        /*14c0*/ 	.word	0x00000000


	//----- nvinfo : EIATTR_MIN_STACK_SIZE
	.align		4
.L_922:
        /*14c4*/ 	.byte	0x04, 0x12
        /*14c6*/ 	.short	(.L_924 - .L_923)
	.align		4
.L_923:
        /*14c8*/ 	.word	index@(_ZN2at6native60_GLOBAL__N__fdc43544_27_DistributionRandomKernel_cu_f88cee4443distribution_elementwise_grid_stride_kernelImLi2EZZZNS0_9templates4cuda21random_from_to_kernelIPNS_17CUDAGeneratorImplEEEvRNS_18TensorIteratorBaseEmlT_ENKUlvE_clEvENKUlvE9_clEvEUlP24curandStatePhilox4_32_10E_ZNS1_27distribution_nullary_kernelItm10ulonglong2S7_SF_ZZZS5_IS7_EvS9_mlSA_ENKSB_clEvENKSC_clEvEUlmE_EEvS9_T2_RKT3_T4_EUlimE_EEvlNS_15PhiloxCudaStateET1_SJ_)
        /*14cc*/ 	.word	0x00000000


	//----- nvinfo : EIATTR_MIN_STACK_SIZE
	.align		4
.L_924:
        /*14d0*/ 	.byte	0x04, 0x12
        /*14d2*/ 	.short	(.L_926 - .L_925)
	.align		4
.L_925:
        /*14d4*/ 	.word	index@(_ZN2at6native60_GLOBAL__N__fdc43544_27_DistributionRandomKernel_cu_f88cee4443distribution_elementwise_grid_stride_kernelIjLi4EZZZNS0_9templates4cuda21random_from_to_kernelIPNS_17CUDAGeneratorImplEEEvRNS_18TensorIteratorBaseEmlT_ENKUlvE_clEvENKUlvE8_clEvEUlP24curandStatePhilox4_32_10E0_ZNS1_27distribution_nullary_kernelIN3c108BFloat16Ej5uint4S7_SF_ZZZS5_IS7_EvS9_mlSA_ENKSB_clEvENKSC_clEvEUljE_EEvS9_T2_RKT3_T4_EUlijE0_EEvlNS_15PhiloxCudaStateET1_SL_)
        /*14d8*/ 	.word	0x00000000


	//----- nvinfo : EIATTR_MIN_STACK_SIZE
	.align		4
.L_926:
        /*14dc*/ 	.byte	0x04, 0x12
        /*14de*/ 	.short	(.L_928 - .L_927)
	.align		4
.L_927:
        /*14e0*/ 	.word	index@(_ZN2at6native60_GLOBAL__N__fdc43544_27_DistributionRandomKernel_cu_f88cee4443distribution_elementwise_grid_stride_kernelIjLi4EZZZNS0_9templates4cuda21random_from_to_kernelIPNS_17CUDAGeneratorImplEEEvRNS_18TensorIteratorBaseEmlT_ENKUlvE_clEvENKUlvE8_clEvEUlP24curandStatePhilox4_32_10E0_ZNS1_27distribution_nullary_kernelIN3c108BFloat16Ej5uint4S7_SF_ZZZS5_IS7_EvS9_mlSA_ENKSB_clEvENKSC_clEvEUljE_EEvS9_T2_RKT3_T4_EUlijE_EEvlNS_15PhiloxCudaStateET1_SL_)
        /*14e4*/ 	.word	0x00000000


	//----- nvinfo : EIATTR_MIN_STACK_SIZE
	.align		4
.L_928:
        /*14e8*/ 	.byte	0x04, 0x12
        /*14ea*/ 	.short	(.L_930 - .L_929)
	.align		4
.L_929:
        /*14ec*/ 	.word	index@(_ZN2at6native60_GLOBAL__N__fdc43544_27_DistributionRandomKernel_cu_f88cee4443distribution_elementwise_grid_stride_kernelImLi2EZZZNS0_9templates4cuda21random_from_to_kernelIPNS_17CUDAGeneratorImplEEEvRNS_18TensorIteratorBaseEmlT_ENKUlvE_clEvENKUlvE8_clEvEUlP24curandStatePhilox4_32_10E_ZNS1_27distribution_nullary_kernelIN3c108BFloat16Em10ulonglong2S7_SF_ZZZS5_IS7_EvS9_mlSA_ENKSB_clEvENKSC_clEvEUlmE_EEvS9_T2_RKT3_T4_EUlimE0_EEvlNS_15PhiloxCudaStateET1_SL_)
        /*14f0*/ 	.word	0x00000000


	//----- nvinfo : EIATTR_MIN_STACK_SIZE
	.align		4
.L_930:
        /*14f4*/ 	.byte	0x04, 0x12
        /*14f6*/ 	.short	(.L_932 - .L_931)
	.align		4
.L_931:
        /*14f8*/ 	.word	index@(_ZN2at6native60_GLOBAL__N__fdc43544_27_DistributionRandomKernel_cu_f88cee4443distribution_elementwise_grid_stride_kernelImLi2EZZZNS0_9templates4cuda21random_from_to_kernelIPNS_17CUDAGeneratorImplEEEvRNS_18TensorIteratorBaseEmlT_ENKUlvE_clEvENKUlvE8_clEvEUlP24curandStatePhilox4_32_10E_ZNS1_27distribution_nullary_kernelIN3c108BFloat16Em10ulonglong2S7_SF_ZZZS5_IS7_EvS9_mlSA_ENKSB_clEvENKSC_clEvEUlmE_EEvS9_T2_RKT3_T4_EUlimE_EEvlNS_15PhiloxCudaStateET1_SL_)
        /*14fc*/ 	.word	0x00000000


	//----- nvinfo : EIATTR_MIN_STACK_SIZE
	.align		4
.L_932:
        /*1500*/ 	.byte	0x04, 0x12
        /*1502*/ 	.short	(.L_934 - .L_933)
	.align		4
.L_933:
        /*1504*/ 	.word	index@(_ZN2at6native60_GLOBAL__N__fdc43544_27_DistributionRandomKernel_cu_f88cee4443distribution_elementwise_grid_stride_kernelIjLi4EZZZNS0_9templates4cuda21random_from_to_kernelIPNS_17CUDAGeneratorImplEEEvRNS_18TensorIteratorBaseEmlT_ENKUlvE_clEvENKUlvE7_clEvEUlP24curandStatePhilox4_32_10E0_ZNS1_27distribution_nullary_kernelIN3c104HalfEj5uint4S7_SF_ZZZS5_IS7_EvS9_mlSA_ENKSB_clEvENKSC_clEvEUljE_EEvS9_T2_RKT3_T4_EUlijE0_EEvlNS_15PhiloxCudaStateET1_SL_)
        /*1508*/ 	.word	0x00000000


	//----- nvinfo : EIATTR_MIN_STACK_SIZE
	.align		4
.L_934:
        /*150c*/ 	.byte	0x04, 0x12
        /*150e*/ 	.short	(.L_936 - .L_935)
	.align		4
.L_935:
        /*1510*/ 	.word	index@(_ZN2at6native60_GLOBAL__N__fdc43544_27_DistributionRandomKernel_cu_f88cee4443distribution_elementwise_grid_stride_kernelIjLi4EZZZNS0_9templates4cuda21random_from_to_kernelIPNS_17CUDAGeneratorImplEEEvRNS_18TensorIteratorBaseEmlT_ENKUlvE_clEvENKUlvE7_clEvEUlP24curandStatePhilox4_32_10E0_ZNS1_27distribution_nullary_kernelIN3c104HalfEj5uint4S7_SF_ZZZS5_IS7_EvS9_mlSA_ENKSB_clEvENKSC_clEvEUljE_EEvS9_T2_RKT3_T4_EUlijE_EEvlNS_15PhiloxCudaStateET1_SL_)
        /*1514*/ 	.word	0x00000000


	//----- nvinfo : EIATTR_MIN_STACK_SIZE
	.align		4
.L_936:
        /*1518*/ 	.byte	0x04, 0x12
        /*151a*/ 	.short	(.L_938 - .L_937)
	.align		4
.L_937:
        /*151c*/ 	.word	index@(_ZN2at6native60_GLOBAL__N__fdc43544_27_DistributionRandomKernel_cu_f88cee4443distribution_elementwise_grid_stride_kernelImLi2EZZZNS0_9templates4cuda21random_from_to_kernelIPNS_17CUDAGeneratorImplEEEvRNS_18TensorIteratorBaseEmlT_ENKUlvE_clEvENKUlvE7_clEvEUlP24curandStatePhilox4_32_10E_ZNS1_27distribution_nullary_kernelIN3c104HalfEm10ulonglong2S7_SF_ZZZS5_IS7_EvS9_mlSA_ENKSB_clEvENKSC_clEvEUlmE_EEvS9_T2_RKT3_T4_EUlimE0_EEvlNS_15PhiloxCudaStateET1_SL_)
        /*1520*/ 	.word	0x00000000


	//----- nvinfo : EIATTR_MIN_STACK_SIZE
	.align		4
.L_938:
        /*1524*/ 	.byte	0x04, 0x12
        /*1526*/ 	.short	(.L_940 - .L_939)
	.align		4
.L_939:
        /*1528*/ 	.word	index@(_ZN2at6native60_GLOBAL__N__fdc43544_27_DistributionRandomKernel_cu_f88cee4443distribution_elementwise_grid_stride_kernelImLi2EZZZNS0_9templates4cuda21random_from_to_kernelIPNS_17CUDAGeneratorImplEEEvRNS_18TensorIteratorBaseEmlT_ENKUlvE_clEvENKUlvE7_clEvEUlP24curandStatePhilox4_32_10E_ZNS1_27distribution_nullary_kernelIN3c104HalfEm10ulonglong2S7_SF_ZZZS5_IS7_EvS9_mlSA_ENKSB_clEvENKSC_clEvEUlmE_EEvS9_T2_RKT3_T4_EUlimE_EEvlNS_15PhiloxCudaStateET1_SL_)
        /*152c*/ 	.word	0x00000000


	//----- nvinfo : EIATTR_MIN_STACK_SIZE
	.align		4
.L_940:
        /*1530*/ 	.byte	0x04, 0x12
        /*1532*/ 	.short	(.L_942 - .L_941)
	.align		4
.L_941:
        /*1534*/ 	.word	index@(_ZN2at6native60_GLOBAL__N__fdc43544_27_DistributionRandomKernel_cu_f88cee4443distribution_elementwise_grid_stride_kernelIjLi4EZZZNS0_9templates4cuda21random_from_to_kernelIPNS_17CUDAGeneratorImplEEEvRNS_18TensorIteratorBaseEmlT_ENKUlvE_clEvENKUlvE6_clEvEUlP24curandStatePhilox4_32_10E0_ZNS1_27distribution_nullary_kernelIbj5uint4S7_SF_ZZZS5_IS7_EvS9_mlSA_ENKSB_clEvENKSC_clEvEUljE_EEvS9_T2_RKT3_T4_EUlijE0_EEvlNS_15PhiloxCudaStateET1_SJ_)
        /*1538*/ 	.word	0x00000000


	//----- nvinfo : EIATTR_MIN_STACK_SIZE
	.align		4
.L_942:
        /*153c*/ 	.byte	0x04, 0x12
        /*153e*/ 	.short	(.L_944 - .L_943)
	.align		4
.L_943:
        /*1540*/ 	.word	index@(_ZN2at6native60_GLOBAL__N__fdc43544_27_DistributionRandomKernel_cu_f88cee4443distribution_elementwise_grid_stride_kernelIjLi4EZZZNS0_9templates4cuda21random_from_to_kernelIPNS_17CUDAGeneratorImplEEEvRNS_18TensorIteratorBaseEmlT_ENKUlvE_clEvENKUlvE6_clEvEUlP24curandStatePhilox4_32_10E0_ZNS1_27distribution_nullary_kernelIbj5uint4S7_SF_ZZZS5_IS7_EvS9_mlSA_ENKSB_clEvENKSC_clEvEUljE_EEvS9_T2_RKT3_T4_EUlijE_EEvlNS_15PhiloxCudaStateET1_SJ_)
        /*1544*/ 	.word	0x00000000


	//----- nvinfo : EIATTR_MIN_STACK_SIZE
	.align		4
.L_944:
        /*1548*/ 	.byte	0x04, 0x12
        /*154a*/ 	.short	(.L_946 - .L_945)
	.align		4
.L_945:
        /*154c*/ 	.word	index@(_ZN2at6native60_GLOBAL__N__fdc43544_27_DistributionRandomKernel_cu_f88cee4443distribution_elementwise_grid_stride_kernelImLi2EZZZNS0_9templates4cuda21random_from_to_kernelIPNS_17CUDAGeneratorImplEEEvRNS_18TensorIteratorBaseEmlT_ENKUlvE_clEvENKUlvE6_clEvEUlP24curandStatePhilox4_32_10E_ZNS1_27distribution_nullary_kernelIbm10ulonglong2S7_SF_ZZZS5_IS7_EvS9_mlSA_ENKSB_clEvENKSC_clEvEUlmE_EEvS9_T2_RKT3_T4_EUlimE0_EEvlNS_15PhiloxCudaStateET1_SJ_)
        /*1550*/ 	.word	0x00000000


	//----- nvinfo : EIATTR_MIN_STACK_SIZE
	.align		4
.L_946:
        /*1554*/ 	.byte	0x04, 0x12
        /*1556*/ 	.short	(.L_948 - .L_947)
	.align		4
.L_947:
        /*1558*/ 	.word	index@(_ZN2at6native60_GLOBAL__N__fdc43544_27_DistributionRandomKernel_cu_f88cee4443distribution_elementwise_grid_stride_kernelImLi2EZZZNS0_9templates4cuda21random_from_to_kernelIPNS_17CUDAGeneratorImplEEEvRNS_18TensorIteratorBaseEmlT_ENKUlvE_clEvENKUlvE6_clEvEUlP24curandStatePhilox4_32_10E_ZNS1_27distribution_nullary_kernelIbm10ulonglong2S7_SF_ZZZS5_IS7_EvS9_mlSA_ENKSB_clEvENKSC_clEvEUlmE_EEvS9_T2_RKT3_T4_EUlimE_EEvlNS_15PhiloxCudaStateET1_SJ_)
        /*155c*/ 	.word	0x00000000


	//----- nvinfo : EIATTR_MIN_STACK_SIZE
	.align		4
.L_948:
        /*1560*/ 	.byte	0x04, 0x12
        /*1562*/ 	.short	(.L_950 - .L_949)
	.align		4
.L_949:
        /*1564*/ 	.word	index@(_ZN2at6native60_GLOBAL__N__fdc43544_27_DistributionRandomKernel_cu_f88cee4443distribution_elementwise_grid_stride_kernelIjLi4EZZZNS0_9templates4cuda21random_from_to_kernelIPNS_17CUDAGeneratorImplEEEvRNS_18TensorIteratorBaseEmlT_ENKUlvE_clEvENKUlvE5_clEvEUlP24curandStatePhilox4_32_10E0_ZNS1_27distribution_nullary_kernelIfj5uint4S7_SF_ZZZS5_IS7_EvS9_mlSA_ENKSB_clEvENKSC_clEvEUljE_EEvS9_T2_RKT3_T4_EUlijE0_EEvlNS_15PhiloxCudaStateET1_SJ_)
        /*1568*/ 	.word	0x00000000


	//----- nvinfo : EIATTR_MIN_STACK_SIZE
	.align		4
.L_950:
        /*156c*/ 	.byte	0x04, 0x12
        /*156e*/ 	.short	(.L_952 - .L_951)
	.align		4
.L_951:
        /*1570*/ 	.word	index@(_ZN2at6native60_GLOBAL__N__fdc43544_27_DistributionRandomKernel_cu_f88cee4443distribution_elementwise_grid_stride_kernelIjLi4EZZZNS0_9templates4cuda21random_from_to_kernelIPNS_17CUDAGeneratorImplEEEvRNS_18TensorIteratorBaseEmlT_ENKUlvE_clEvENKUlvE5_clEvEUlP24curandStatePhilox4_32_10E0_ZNS1_27distribution_nullary_kernelIfj5uint4S7_SF_ZZZS5_IS7_EvS9_mlSA_ENKSB_clEvENKSC_clEvEUljE_EEvS9_T2_RKT3_T4_EUlijE_EEvlNS_15PhiloxCudaStateET1_SJ_)
        /*1574*/ 	.word	0x00000000


	//----- nvinfo : EIATTR_MIN_STACK_SIZE
	.align		4
.L_952:
        /*1578*/ 	.byte	0x04, 0x12
        /*157a*/ 	.short	(.L_954 - .L_953)
	.align		4
.L_953:
        /*157c*/ 	.word	index@(_ZN2at6native60_GLOBAL__N__fdc43544_27_DistributionRandomKernel_cu_f88cee4443distribution_elementwise_grid_stride_kernelImLi2EZZZNS0_9templates4cuda21random_from_to_kernelIPNS_17CUDAGeneratorImplEEEvRNS_18TensorIteratorBaseEmlT_ENKUlvE_clEvENKUlvE5_clEvEUlP24curandStatePhilox4_32_10E_ZNS1_27distribution_nullary_kernelIfm10ulonglong2S7_SF_ZZZS5_IS7_EvS9_mlSA_ENKSB_clEvENKSC_clEvEUlmE_EEvS9_T2_RKT3_T4_EUlimE0_EEvlNS_15PhiloxCudaStateET1_SJ_)
        /*1580*/ 	.word	0x00000000


	//----- nvinfo : EIATTR_MIN_STACK_SIZE
	.align		4
.L_954:
        /*1584*/ 	.byte	0x04, 0x12
        /*1586*/ 	.short	(.L_956 - .L_955)
	.align		4
.L_955:
        /*1588*/ 	.word	index@(_ZN2at6native60_GLOBAL__N__fdc43544_27_DistributionRandomKernel_cu_f88cee4443distribution_elementwise_grid_stride_kernelImLi2EZZZNS0_9templates4cuda21random_from_to_kernelIPNS_17CUDAGeneratorImplEEEvRNS_18TensorIteratorBaseEmlT_ENKUlvE_clEvENKUlvE5_clEvEUlP24curandStatePhilox4_32_10E_ZNS1_27distribution_nullary_kernelIfm10ulonglong2S7_SF_ZZZS5_IS7_EvS9_mlSA_ENKSB_clEvENKSC_clEvEUlmE_EEvS9_T2_RKT3_T4_EUlimE_EEvlNS_15PhiloxCudaStateET1_SJ_)
        /*158c*/ 	.word	0x00000000


	//----- nvinfo : EIATTR_MIN_STACK_SIZE
	.align		4
.L_956:
        /*1590*/ 	.byte	0x04, 0x12
        /*1592*/ 	.short	(.L_958 - .L_957)
	.align		4
.L_957:
        /*1594*/ 	.word	index@(_ZN2at6native60_GLOBAL__N__fdc43544_27_DistributionRandomKernel_cu_f88cee4443distribution_elementwise_grid_stride_kernelIjLi4EZZZNS0_9templates4cuda21random_from_to_kernelIPNS_17CUDAGeneratorImplEEEvRNS_18TensorIteratorBaseEmlT_ENKUlvE_clEvENKUlvE4_clEvEUlP24curandStatePhilox4_32_10E0_ZNS1_27distribution_nullary_kernelIdj5uint4S7_SF_ZZZS5_IS7_EvS9_mlSA_ENKSB_clEvENKSC_clEvEUljE_EEvS9_T2_RKT3_T4_EUlijE0_EEvlNS_15PhiloxCudaStateET1_SJ_)
        /*1598*/ 	.word	0x00000000


	//----- nvinfo : EIATTR_MIN_STACK_SIZE
	.align		4
.L_958:
        /*159c*/ 	.byte	0x04, 0x12
        /*159e*/ 	.short	(.L_960 - .L_959)
	.align		4
.L_959:
        /*15a0*/ 	.word	index@(_ZN2at6native60_GLOBAL__N__fdc43544_27_DistributionRandomKernel_cu_f88cee4443distribution_elementwise_grid_stride_kernelIjLi4EZZZNS0_9templates4cuda21random_from_to_kernelIPNS_17CUDAGeneratorImplEEEvRNS_18TensorIteratorBaseEmlT_ENKUlvE_clEvENKUlvE4_clEvEUlP24curandStatePhilox4_32_10E0_ZNS1_27distribution_nullary_kernelIdj5uint4S7_SF_ZZZS5_IS7_EvS9_mlSA_ENKSB_clEvENKSC_clEvEUljE_EEvS9_T2_RKT3_T4_EUlijE_EEvlNS_15PhiloxCudaStateET1_SJ_)
        /*15a4*/ 	.word	0x00000000


	//----- nvinfo : EIATTR_MIN_STACK_SIZE
	.align		4
.L_960:
        /*15a8*/ 	.byte	0x04, 0x12
        /*15aa*/ 	.short	(.L_962 - .L_961)
	.align		4
.L_961:
        /*15ac*/ 	.word	index@(_ZN2at6native60_GLOBAL__N__fdc43544_27_DistributionRandomKernel_cu_f88cee4443distribution_elementwise_grid_stride_kernelImLi2EZZZNS0_9templates4cuda21random_from_to_kernelIPNS_17CUDAGeneratorImplEEEvRNS_18TensorIteratorBaseEmlT_ENKUlvE_clEvENKUlvE4_clEvEUlP24curandStatePhilox4_32_10E_ZNS1_27distribution_nullary_kernelIdm10ulonglong2S7_SF_ZZZS5_IS7_EvS9_mlSA_ENKSB_clEvENKSC_clEvEUlmE_EEvS9_T2_RKT3_T4_EUlimE0_EEvlNS_15PhiloxCudaStateET1_SJ_)
        /*15b0*/ 	.word	0x00000000


	//----- nvinfo : EIATTR_MIN_STACK_SIZE
	.align		4
.L_962:
        /*15b4*/ 	.byte	0x04, 0x12
        /*15b6*/ 	.short	(.L_964 - .L_963)
	.align		4
.L_963:
        /*15b8*/ 	.word	index@(_ZN2at6native60_GLOBAL__N__fdc43544_27_DistributionRandomKernel_cu_f88cee4443distribution_elementwise_grid_stride_kernelImLi2EZZZNS0_9templates4cuda21random_from_to_kernelIPNS_17CUDAGeneratorImplEEEvRNS_18TensorIteratorBaseEmlT_ENKUlvE_clEvENKUlvE4_clEvEUlP24curandStatePhilox4_32_10E_ZNS1_27distribution_nullary_kernelIdm10ulonglong2S7_SF_ZZZS5_IS7_EvS9_mlSA_ENKSB_clEvENKSC_clEvEUlmE_EEvS9_T2_RKT3_T4_EUlimE_EEvlNS_15PhiloxCudaStateET1_SJ_)
        /*15bc*/ 	.word	0x00000000


	//----- nvinfo : EIATTR_MIN_STACK_SIZE
	.align		4
.L_964:
        /*15c0*/ 	.byte	0x04, 0x12
        /*15c2*/ 	.short	(.L_966 - .L_965)
	.align		4
.L_965:
        /*15c4*/ 	.word	index@(_ZN2at6native60_GLOBAL__N__fdc43544_27_DistributionRandomKernel_cu_f88cee4443distribution_elementwise_grid_stride_kernelIjLi4EZZZNS0_9templates4cuda21random_from_to_kernelIPNS_17CUDAGeneratorImplEEEvRNS_18TensorIteratorBaseEmlT_ENKUlvE_clEvENKUlvE3_clEvEUlP24curandStatePhilox4_32_10E0_ZNS1_27distribution_nullary_kernelIsj5uint4S7_SF_ZZZS5_IS7_EvS9_mlSA_ENKSB_clEvENKSC_clEvEUljE_EEvS9_T2_RKT3_T4_EUlijE0_EEvlNS_15PhiloxCudaStateET1_SJ_)
        /*15c8*/ 	.word	0x00000000


	//----- nvinfo : EIATTR_MIN_STACK_SIZE
	.align		4
.L_966:
        /*15cc*/ 	.byte	0x04, 0x12
        /*15ce*/ 	.short	(.L_968 - .L_967)
	.align		4
.L_967:
        /*15d0*/ 	.word	index@(_ZN2at6native60_GLOBAL__N__fdc43544_27_DistributionRandomKernel_cu_f88cee4443distribution_elementwise_grid_stride_kernelIjLi4EZZZNS0_9templates4cuda21random_from_to_kernelIPNS_17CUDAGeneratorImplEEEvRNS_18TensorIteratorBaseEmlT_ENKUlvE_clEvENKUlvE3_clEvEUlP24curandStatePhilox4_32_10E0_ZNS1_27distribution_nullary_kernelIsj5uint4S7_SF_ZZZS5_IS7_EvS9_mlSA_ENKSB_clEvENKSC_clEvEUljE_EEvS9_T2_RKT3_T4_EUlijE_EEvlNS_15PhiloxCudaStateET1_SJ_)
        /*15d4*/ 	.word	0x00000000


	//----- nvinfo : EIATTR_MIN_STACK_SIZE
	.align		4
.L_968:
        /*15d8*/ 	.byte	0x04, 0x12
        /*15da*/ 	.short	(.L_970 - .L_969)
	.align		4
.L_969:
        /*15dc*/ 	.word	index@(_ZN2at6native60_GLOBAL__N__fdc43544_27_DistributionRandomKernel_cu_f88cee4443distribution_elementwise_grid_stride_kernelImLi2EZZZNS0_9templates4cuda21random_from_to_kernelIPNS_17CUDAGeneratorImplEEEvRNS_18TensorIteratorBaseEmlT_ENKUlvE_clEvENKUlvE3_clEvEUlP24curandStatePhilox4_32_10E_ZNS1_27distribution_nullary_kernelIsm10ulonglong2S7_SF_ZZZS5_IS7_EvS9_mlSA_ENKSB_clEvENKSC_clEvEUlmE_EEvS9_T2_RKT3_T4_EUlimE0_EEvlNS_15PhiloxCudaStateET1_SJ_)
        /*15e0*/ 	.word	0x00000000


	//----- nvinfo : EIATTR_MIN_STACK_SIZE
	.align		4
.L_970:
        /*15e4*/ 	.byte	0x04, 0x12
        /*15e6*/ 	.short	(.L_972 - .L_971)
	.align		4
.L_971:
        /*15e8*/ 	.word	index@(_ZN2at6native60_GLOBAL__N__fdc43544_27_DistributionRandomKernel_cu_f88cee4443distribution_elementwise_grid_stride_kernelImLi2EZZZNS0_9templates4cuda21random_from_to_kernelIPNS_17CUDAGeneratorImplEEEvRNS_18TensorIteratorBaseEmlT_ENKUlvE_clEvENKUlvE3_clEvEUlP24curandStatePhilox4_32_10E_ZNS1_27distribution_nullary_kernelIsm10ulonglong2S7_SF_ZZZS5_IS7_EvS9_mlSA_ENKSB_clEvENKSC_clEvEUlmE_EEvS9_T2_RKT3_T4_EUlimE_EEvlNS_15PhiloxCudaStateET1_SJ_)
        /*15ec*/ 	.word	0x00000000


	//----- nvinfo : EIATTR_MIN_STACK_SIZE
	.align		4
.L_972:
        /*15f0*/ 	.byte	0x04, 0x12
        /*15f2*/ 	.short	(.L_974 - .L_973)
	.align		4
.L_973:
        /*15f4*/ 	.word	index@(_ZN2at6native60_GLOBAL__N__fdc43544_27_DistributionRandomKernel_cu_f88cee4443distribution_elementwise_grid_stride_kernelIjLi4EZZZNS0_9templates4cuda21random_from_to_kernelIPNS_17CUDAGeneratorImplEEEvRNS_18TensorIteratorBaseEmlT_ENKUlvE_clEvENKUlvE2_clEvEUlP24curandStatePhilox4_32_10E0_ZNS1_27distribution_nullary_kernelIlj5uint4S7_SF_ZZZS5_IS7_EvS9_mlSA_ENKSB_clEvENKSC_clEvEUljE_EEvS9_T2_RKT3_T4_EUlijE0_EEvlNS_15PhiloxCudaStateET1_SJ_)
        /*15f8*/ 	.word	0x00000000


	//----- nvinfo : EIATTR_MIN_STACK_SIZE
	.align		4
.L_974:
        /*15fc*/ 	.byte	0x04, 0x12
        /*15fe*/ 	.short	(.L_976 - .L_975)
	.align		4
.L_975:
        /*1600*/ 	.word	index@(_ZN2at6native60_GLOBAL__N__fdc43544_27_DistributionRandomKernel_cu_f88cee4443distribution_elementwise_grid_stride_kernelIjLi4EZZZNS0_9templates4cuda21random_from_to_kernelIPNS_17CUDAGeneratorImplEEEvRNS_18TensorIteratorBaseEmlT_ENKUlvE_clEvENKUlvE2_clEvEUlP24curandStatePhilox4_32_10E0_ZNS1_27distribution_nullary_kernelIlj5uint4S7_SF_ZZZS5_IS7_EvS9_mlSA_ENKSB_clEvENKSC_clEvEUljE_EEvS9_T2_RKT3_T4_EUlijE_EEvlNS_15PhiloxCudaStateET1_SJ_)
        /*1604*/ 	.word	0x00000000


	//----- nvinfo : EIATTR_MIN_STACK_SIZE
	.align		4
.L_976:
        /*1608*/ 	.byte	0x04, 0x12
        /*160a*/ 	.short	(.L_978 - .L_977)
	.align		4
.L_977:
        /*160c*/ 	.word	index@(_ZN2at6native60_GLOBAL__N__fdc43544_27_DistributionRandomKernel_cu_f88cee4443distribution_elementwise_grid_stride_kernelImLi2EZZZNS0_9templates4cuda21random_from_to_kernelIPNS_17CUDAGeneratorImplEEEvRNS_18TensorIteratorBaseEmlT_ENKUlvE_clEvENKUlvE2_clEvEUlP24curandStatePhilox4_32_10E_ZNS1_27distribution_nullary_kernelIlm10ulonglong2S7_SF_ZZZS5_IS7_EvS9_mlSA_ENKSB_clEvENKSC_clEvEUlmE_EEvS9_T2_RKT3_T4_EUlimE0_EEvlNS_15PhiloxCudaStateET1_SJ_)
        /*1610*/ 	.word	0x00000000


	//----- nvinfo : EIATTR_MIN_STACK_SIZE
	.align		4
.L_978:
        /*1614*/ 	.byte	0x04, 0x12
        /*1616*/ 	.short	(.L_980 - .L_979)
	.align		4
.L_979:
        /*1618*/ 	.word	index@(_ZN2at6native60_GLOBAL__N__fdc43544_27_DistributionRandomKernel_cu_f88cee4443distribution_elementwise_grid_stride_kernelImLi2EZZZNS0_9templates4cuda21random_from_to_kernelIPNS_17CUDAGeneratorImplEEEvRNS_18TensorIteratorBaseEmlT_ENKUlvE_clEvENKUlvE2_clEvEUlP24curandStatePhilox4_32_10E_ZNS1_27distribution_nullary_kernelIlm10ulonglong2S7_SF_ZZZS5_IS7_EvS9_mlSA_ENKSB_clEvENKSC_clEvEUlmE_EEvS9_T2_RKT3_T4_EUlimE_EEvlNS_15PhiloxCudaStateET1_SJ_)
        /*161c*/ 	.word	0x00000000


	//----- nvinfo : EIATTR_MIN_STACK_SIZE
	.align		4
.L_980:
        /*1620*/ 	.byte	0x04, 0x12
        /*1622*/ 	.short	(.L_982 - .L_981)
	.align		4
.L_981:
        /*1624*/ 	.word	index@(_ZN2at6native60_GLOBAL__N__fdc43544_27_DistributionRandomKernel_cu_f88cee4443distribution_elementwise_grid_stride_kernelIjLi4EZZZNS0_9templates4cuda21random_from_to_kernelIPNS_17CUDAGeneratorImplEEEvRNS_18TensorIteratorBaseEmlT_ENKUlvE_clEvENKUlvE1_clEvEUlP24curandStatePhilox4_32_10E0_ZNS1_27distribution_nullary_kernelIij5uint4S7_SF_ZZZS5_IS7_EvS9_mlSA_ENKSB_clEvENKSC_clEvEUljE_EEvS9_T2_RKT3_T4_EUlijE0_EEvlNS_15PhiloxCudaStateET1_SJ_)
        /*1628*/ 	.word	0x00000000


	//----- nvinfo : EIATTR_MIN_STACK_SIZE
	.align		4
.L_982:
        /*162c*/ 	.byte	0x04, 0x12
        /*162e*/ 	.short	(.L_984 - .L_983)
	.align		4
.L_983:
        /*1630*/ 	.word	index@(_ZN2at6native60_GLOBAL__N__fdc43544_27_DistributionRandomKernel_cu_f88cee4443distribution_elementwise_grid_stride_kernelIjLi4EZZZNS0_9templates4cuda21random_from_to_kernelIPNS_17CUDAGeneratorImplEEEvRNS_18TensorIteratorBaseEmlT_ENKUlvE_clEvENKUlvE1_clEvEUlP24curandStatePhilox4_32_10E0_ZNS1_27distribution_nullary_kernelIij5uint4S7_SF_ZZZS5_IS7_EvS9_mlSA_ENKSB_clEvENKSC_clEvEUljE_EEvS9_T2_RKT3_T4_EUlijE_EEvlNS_15PhiloxCudaStateET1_SJ_)
        /*1634*/ 	.word	0x00000000


	//----- nvinfo : EIATTR_MIN_STACK_SIZE
	.align		4
.L_984:
        /*1638*/ 	.byte	0x04, 0x12
        /*163a*/ 	.short	(.L_986 - .L_985)
	.align		4
.L_985:
        /*163c*/ 	.word	index@(_ZN2at6native60_GLOBAL__N__fdc43544_27_DistributionRandomKernel_cu_f88cee4443distribution_elementwise_grid_stride_kernelImLi2EZZZNS0_9templates4cuda21random_from_to_kernelIPNS_17CUDAGeneratorImplEEEvRNS_18TensorIteratorBaseEmlT_ENKUlvE_clEvENKUlvE1_clEvEUlP24curandStatePhilox4_32_10E_ZNS1_27distribution_nullary_kernelIim10ulonglong2S7_SF_ZZZS5_IS7_EvS9_mlSA_ENKSB_clEvENKSC_clEvEUlmE_EEvS9_T2_RKT3_T4_EUlimE0_EEvlNS_15PhiloxCudaStateET1_SJ_)
        /*1640*/ 	.word	0x00000000


	//----- nvinfo : EIATTR_MIN_STACK_SIZE
	.align		4
.L_986:
        /*1644*/ 	.byte	0x04, 0x12
        /*1646*/ 	.short	(.L_988 - .L_987)
	.align		4
.L_987:
        /*1648*/ 	.word	index@(_ZN2at6native60_GLOBAL__N__fdc43544_27_DistributionRandomKernel_cu_f88cee4443distribution_elementwise_grid_stride_kernelImLi2EZZZNS0_9templates4cuda21random_from_to_kernelIPNS_17CUDAGeneratorImplEEEvRNS_18TensorIteratorBaseEmlT_ENKUlvE_clEvENKUlvE1_clEvEUlP24curandStatePhilox4_32_10E_ZNS1_27distribution_nullary_kernelIim10ulonglong2S7_SF_ZZZS5_IS7_EvS9_mlSA_ENKSB_clEvENKSC_clEvEUlmE_EEvS9_T2_RKT3_T4_EUlimE_EEvlNS_15PhiloxCudaStateET1_SJ_)
        /*164c*/ 	.word	0x00000000


	//----- nvinfo : EIATTR_MIN_STACK_SIZE
	.align		4
.L_988:
        /*1650*/ 	.byte	0x04, 0x12
        /*1652*/ 	.short	(.L_990 - .L_989)
	.align		4
.L_989:
        /*1654*/ 	.word	index@(_ZN2at6native60_GLOBAL__N__fdc43544_27_DistributionRandomKernel_cu_f88cee4443distribution_elementwise_grid_stride_kernelIjLi4EZZZNS0_9templates4cuda21random_from_to_kernelIPNS_17CUDAGeneratorImplEEEvRNS_18TensorIteratorBaseEmlT_ENKUlvE_clEvENKUlvE0_clEvEUlP24curandStatePhilox4_32_10E0_ZNS1_27distribution_nullary_kernelIaj5uint4S7_SF_ZZZS5_IS7_EvS9_mlSA_ENKSB_clEvENKSC_clEvEUljE_EEvS9_T2_RKT3_T4_EUlijE0_EEvlNS_15PhiloxCudaStateET1_SJ_)
        /*1658*/ 	.word	0x00000000


	//----- nvinfo : EIATTR_MIN_STACK_SIZE
	.align		4
.L_990:
        /*165c*/ 	.byte	0x04, 0x12
        /*165e*/ 	.short	(.L_992 - .L_991)
	.align		4
.L_991:
        /*1660*/ 	.word	index@(_ZN2at6native60_GLOBAL__N__fdc43544_27_DistributionRandomKernel_cu_f88cee4443distribution_elementwise_grid_stride_kernelIjLi4EZZZNS0_9templates4cuda21random_from_to_kernelIPNS_17CUDAGeneratorImplEEEvRNS_18TensorIteratorBaseEmlT_ENKUlvE_clEvENKUlvE0_clEvEUlP24curandStatePhilox4_32_10E0_ZNS1_27distribution_nullary_kernelIaj5uint4S7_SF_ZZZS5_IS7_EvS9_mlSA_ENKSB_clEvENKSC_clEvEUljE_EEvS9_T2_RKT3_T4_EUlijE_EEvlNS_15PhiloxCudaStateET1_SJ_)
        /*1664*/ 	.word	0x00000000


	//----- nvinfo : EIATTR_MIN_STACK_SIZE
	.align		4
.L_992:
        /*1668*/ 	.byte	0x04, 0x12
        /*166a*/ 	.short	(.L_994 - .L_993)
	.align		4
.L_993:
        /*166c*/ 	.word	index@(_ZN2at6native60_GLOBAL__N__fdc43544_27_DistributionRandomKernel_cu_f88cee4443distribution_elementwise_grid_stride_kernelImLi2EZZZNS0_9templates4cuda21random_from_to_kernelIPNS_17CUDAGeneratorImplEEEvRNS_18TensorIteratorBaseEmlT_ENKUlvE_clEvENKUlvE0_clEvEUlP24curandStatePhilox4_32_10E_ZNS1_27distribution_nullary_kernelIam10ulonglong2S7_SF_ZZZS5_IS7_EvS9_mlSA_ENKSB_clEvENKSC_clEvEUlmE_EEvS9_T2_RKT3_T4_EUlimE0_EEvlNS_15PhiloxCudaStateET1_SJ_)
        /*1670*/ 	.word	0x00000000


	//----- nvinfo : EIATTR_MIN_STACK_SIZE
	.align		4
.L_994:
        /*1674*/ 	.byte	0x04, 0x12
        /*1676*/ 	.short	(.L_996 - .L_995)
	.align		4
.L_995:
        /*1678*/ 	.word	index@(_ZN2at6native60_GLOBAL__N__fdc43544_27_DistributionRandomKernel_cu_f88cee4443distribution_elementwise_grid_stride_kernelImLi2EZZZNS0_9templates4cuda21random_from_to_kernelIPNS_17CUDAGeneratorImplEEEvRNS_18TensorIteratorBaseEmlT_ENKUlvE_clEvENKUlvE0_clEvEUlP24curandStatePhilox4_32_10E_ZNS1_27distribution_nullary_kernelIam10ulonglong2S7_SF_ZZZS5_IS7_EvS9_mlSA_ENKSB_clEvENKSC_clEvEUlmE_EEvS9_T2_RKT3_T4_EUlimE_EEvlNS_15PhiloxCudaStateET1_SJ_)
        /*167c*/ 	.word	0x00000000


	//----- nvinfo : EIATTR_MIN_STACK_SIZE
	.align		4
.L_996:
        /*1680*/ 	.byte	0x04, 0x12
        /*1682*/ 	.short	(.L_998 - .L_997)
	.align		4
.L_997:
        /*1684*/ 	.word	index@(_ZN2at6native60_GLOBAL__N__fdc43544_27_DistributionRandomKernel_cu_f88cee4443distribution_elementwise_grid_stride_kernelIjLi4EZZZNS0_9templates4cuda21random_from_to_kernelIPNS_17CUDAGeneratorImplEEEvRNS_18TensorIteratorBaseEmlT_ENKUlvE_clEvENKUlvE_clEvEUlP24curandStatePhilox4_32_10E0_ZNS1_27distribution_nullary_kernelIhj5uint4S7_SF_ZZZS5_IS7_EvS9_mlSA_ENKSB_clEvENKSC_clEvEUljE_EEvS9_T2_RKT3_T4_EUlijE0_EEvlNS_15PhiloxCudaStateET1_SJ_)
        /*1688*/ 	.word	0x00000000


	//----- nvinfo : EIATTR_MIN_STACK_SIZE
	.align		4
.L_998:
        /*168c*/ 	.byte	0x04, 0x12
        /*168e*/ 	.short	(.L_1000 - .L_999)
	.align		4
.L_999:
        /*1690*/ 	.word	index@(_ZN2at6native60_GLOBAL__N__fdc43544_27_DistributionRandomKernel_cu_f88cee4443distribution_elementwise_grid_stride_kernelIjLi4EZZZNS0_9templates4cuda21random_from_to_kernelIPNS_17CUDAGeneratorImplEEEvRNS_18TensorIteratorBaseEmlT_ENKUlvE_clEvENKUlvE_clEvEUlP24curandStatePhilox4_32_10E0_ZNS1_27distribution_nullary_kernelIhj5uint4S7_SF_ZZZS5_IS7_EvS9_mlSA_ENKSB_clEvENKSC_clEvEUljE_EEvS9_T2_RKT3_T4_EUlijE_EEvlNS_15PhiloxCudaStateET1_SJ_)
        /*1694*/ 	.word	0x00000000


	//----- nvinfo : EIATTR_MIN_STACK_SIZE
	.align		4
.L_1000:
        /*1698*/ 	.byte	0x04, 0x12
        /*169a*/ 	.short	(.L_1002 - .L_1001)
	.align		4
.L_1001:
        /*169c*/ 	.word	index@(_ZN2at6native60_GLOBAL__N__fdc43544_27_DistributionRandomKernel_cu_f88cee4443distribution_elementwise_grid_stride_kernelImLi2EZZZNS0_9templates4cuda21random_from_to_kernelIPNS_17CUDAGeneratorImplEEEvRNS_18TensorIteratorBaseEmlT_ENKUlvE_clEvENKUlvE_clEvEUlP24curandStatePhilox4_32_10E_ZNS1_27distribution_nullary_kernelIhm10ulonglong2S7_SF_ZZZS5_IS7_EvS9_mlSA_ENKSB_clEvENKSC_clEvEUlmE_EEvS9_T2_RKT3_T4_EUlimE0_EEvlNS_15PhiloxCudaStateET1_SJ_)
        /*16a0*/ 	.word	0x00000000


	//----- nvinfo : EIATTR_MIN_STACK_SIZE
	.align		4
.L_1002:
        /*16a4*/ 	.byte	0x04, 0x12
        /*16a6*/ 	.short	(.L_1004 - .L_1003)
	.align		4
.L_1003:
        /*16a8*/ 	.word	index@(_ZN2at6native60_GLOBAL__N__fdc43544_27_DistributionRandomKernel_cu_f88cee4443distribution_elementwise_grid_stride_kernelImLi2EZZZNS0_9templates4cuda21random_from_to_kernelIPNS_17CUDAGeneratorImplEEEvRNS_18TensorIteratorBaseEmlT_ENKUlvE_clEvENKUlvE_clEvEUlP24curandStatePhilox4_32_10E_ZNS1_27distribution_nullary_kernelIhm10ulonglong2S7_SF_ZZZS5_IS7_EvS9_mlSA_ENKSB_clEvENKSC_clEvEUlmE_EEvS9_T2_RKT3_T4_EUlimE_EEvlNS_15PhiloxCudaStateET1_SJ_)
        /*16ac*/ 	.word	0x00000000
.L_1004:


//--------------------- .nv.compat                --------------------------
	.section	.nv.compat,"",@"SHT_CUDA_COMPAT_INFO"
	.align	4
        /*0000*/ 	.byte	0x02, 0x09, 0x00, 0x00, 0x02, 0x02, 0x01, 0x00, 0x02, 0x05, 0x05, 0x00, 0x03, 0x07, 0x01, 0x01
        /*0010*/ 	.byte	0x02, 0x03, 0x00, 0x00, 0x02, 0x06, 0x01, 0x00, 0x04, 0x0b, 0x08, 0x00, 0x00, 0x00, 0x00, 0x00
        /*0020*/ 	.byte	0x00, 0x00, 0x00, 0x00


//--------------------- .nv.info._ZN2at6native60_GLOBAL__N__fdc43544_27_DistributionRandomKernel_cu_f88cee4443distribution_elementwise_grid_stride_kernelIjLi4EZZZNS0_9templates4cuda13random_kernelIPNS_17CUDAGeneratorImplEEEvRNS_18TensorIteratorBaseET_ENKUlvE_clEvENKUlvE8_clEvEUlP24curandStatePhilox4_32_10E0_ZNS1_27distribution_nullary_kernelIbj5uint4S7_SF_ZZZS5_IS7_EvS9_SA_ENKSB_clEvENKSC_clEvEUljE_EEvS9_T2_RKT3_T4_EUlijE0_EEvlNS_15PhiloxCudaStateET1_SJ_ --------------------------
	.section	.nv.info._ZN2at6native60_GLOBAL__N__fdc43544_27_DistributionRandomKernel_cu_f88cee4443distribution_elementwise_grid_stride_kernelIjLi4EZZZNS0_9templates4cuda13random_kernelIPNS_17CUDAGeneratorImplEEEvRNS_18TensorIteratorBaseET_ENKUlvE_clEvENKUlvE8_clEvEUlP24curandStatePhilox4_32_10E0_ZNS1_27distribution_nullary_kernelIbj5uint4S7_SF_ZZZS5_IS7_EvS9_SA_ENKSB_clEvENKSC_clEvEUljE_EEvS9_T2_RKT3_T4_EUlijE0_EEvlNS_15PhiloxCudaStateET1_SJ_,"",@"SHT_CUDA_INFO"
	.sectionflags	@""
	.align	4


	//----- nvinfo : EIATTR_CUDA_API_VERSION
	.align		4
        /*0000*/ 	.byte	0x04, 0x37
        /*0002*/ 	.short	(.L_1006 - .L_1005)
.L_1005:
        /*0004*/ 	.word	0x00000082


	//----- nvinfo : EIATTR_KPARAM_INFO
	.align		4
.L_1006:
        /*0008*/ 	.byte	0x04, 0x17
        /*000a*/ 	.short	(.L_1008 - .L_1007)
.L_1007:
        /*000c*/ 	.word	0x00000000
        /*0010*/ 	.short	0x0003
        /*0012*/ 	.short	0x0028
        /*0014*/ 	.byte	0x00, 0xf0, 0xa1, 0x06


	//----- nvinfo : EIATTR_KPARAM_INFO
	.align		4
.L_1008:
        /*0018*/ 	.byte	0x04, 0x17
        /*001a*/ 	.short	(.L_1010 - .L_1009)
.L_1009:
        /*001c*/ 	.word	0x00000000
        /*0020*/ 	.short	0x0002
        /*0022*/ 	.short	0x0020
        /*0024*/ 	.byte	0x00, 0xf0, 0x05, 0x00


	//----- nvinfo : EIATTR_KPARAM_INFO
	.align		4
.L_1010:
        /*0028*/ 	.byte	0x04, 0x17
        /*002a*/ 	.short	(.L_1012 - .L_1011)
.L_1011:
        /*002c*/ 	.word	0x00000000
        /*0030*/ 	.short	0x0001
        /*0032*/ 	.short	0x0008
        /*0034*/ 	.byte	0x00, 0xf0, 0x61, 0x00


	//----- nvinfo : EIATTR_KPARAM_INFO
	.align		4
.L_1012:
        /*0038*/ 	.byte	0x04, 0x17
        /*003a*/ 	.short	(.L_1014 - .L_1013)
.L_1013:
        /*003c*/ 	.word	0x00000000
        /*0040*/ 	.short	0x0000
        /*0042*/ 	.short	0x0000
        /*0044*/ 	.byte	0x00, 0xf0, 0x21, 0x00


	//----- nvinfo : EIATTR_SPARSE_MMA_MASK
	.align		4
.L_1014:
        /*0048*/ 	.byte	0x03, 0x50
        /*004a*/ 	.short	0x0000


	//----- nvinfo : EIATTR_MAXREG_COUNT
	.align		4
        /*004c*/ 	.byte	0x03, 0x1b
        /*004e*/ 	.short	0x0040


	//----- nvinfo : EIATTR_NUM_BARRIERS
	.align		4
        /*0050*/ 	.byte	0x02, 0x4c
        /*0052*/ 	.byte	0x01
	.zero		1


	//----- nvinfo : EIATTR_MERCURY_ISA_VERSION
	.align		4
        /*0054*/ 	.byte	0x03, 0x5f
        /*0056*/ 	.short	0x0101


	//----- nvinfo : EIATTR_EXIT_INSTR_OFFSETS
	.align		4
        /*0058*/ 	.byte	0x04, 0x1c
        /*005a*/ 	.short	(.L_1016 - .L_1015)


	//   ....[0]....
.L_1015:
        /*005c*/ 	.word	0x00000800


	//   ....[1]....
        /*0060*/ 	.word	0x00005000


	//----- nvinfo : EIATTR_MAX_THREADS
	.align		4
.L_1016:
        /*0064*/ 	.byte	0x04, 0x05
        /*0066*/ 	.short	(.L_1018 - .L_1017)
.L_1017:
        /*0068*/ 	.word	0x00000100
        /*006c*/ 	.word	0x00000001
        /*0070*/ 	.word	0x00000001


	//----- nvinfo : EIATTR_CRS_STACK_SIZE
	.align		4
.L_1018:
        /*0074*/ 	.byte	0x04, 0x1e
        /*0076*/ 	.short	(.L_1020 - .L_1019)
.L_1019:
        /*0078*/ 	.word	0x00000000


	//----- nvinfo : EIATTR_CBANK_PARAM_SIZE
	.align		4
.L_1020:
        /*007c*/ 	.byte	0x03, 0x19
        /*007e*/ 	.short	0x01d0


	//----- nvinfo : EIATTR_PARAM_CBANK
	.align		4
        /*0080*/ 	.byte	0x04, 0x0a
        /*0082*/ 	.short	(.L_1022 - .L_1021)
	.align		4
.L_1021:
        /*0084*/ 	.word	index@(.nv.constant0._ZN2at6native60_GLOBAL__N__fdc43544_27_DistributionRandomKernel_cu_f88cee4443distribution_elementwise_grid_stride_kernelIjLi4EZZZNS0_9templates4cuda13random_kernelIPNS_17CUDAGeneratorImplEEEvRNS_18TensorIteratorBaseET_ENKUlvE_clEvENKUlvE8_clEvEUlP24curandStatePhilox4_32_10E0_ZNS1_27distribution_nullary_kernelIbj5uint4S7_SF_ZZZS5_IS7_EvS9_SA_ENKSB_clEvENKSC_clEvEUljE_EEvS9_T2_RKT3_T4_EUlijE0_EEvlNS_15PhiloxCudaStateET1_SJ_)
        /*0088*/ 	.short	0x0210
        /*008a*/ 	.short	0x01d0


	//----- nvinfo : EIATTR_SW_WAR
	.align		4
.L_1022:
        /*008c*/ 	.byte	0x04, 0x36
        /*008e*/ 	.short	(.L_1024 - .L_1023)
.L_1023:
        /*0090*/ 	.word	0x00000008
.L_1024:


//--------------------- .nv.info._ZN2at6native60_GLOBAL__N__fdc43544_27_DistributionRandomKernel_cu_f88cee4443distribution_elementwise_grid_stride_kernelIjLi4EZZZNS0_9templates4cuda13random_kernelIPNS_17CUDAGeneratorImplEEEvRNS_18TensorIteratorBaseET_ENKUlvE_clEvENKUlvE8_clEvEUlP24curandStatePhilox4_32_10E0_ZNS1_27distribution_nullary_kernelIbj5uint4S7_SF_ZZZS5_IS7_EvS9_SA_ENKSB_clEvENKSC_clEvEUljE_EEvS9_T2_RKT3_T4_EUlijE_EEvlNS_15PhiloxCudaStateET1_SJ_ --------------------------
	.section	.nv.info._ZN2at6native60_GLOBAL__N__fdc43544_27_DistributionRandomKernel_cu_f88cee4443distribution_elementwise_grid_stride_kernelIjLi4EZZZNS0_9templates4cuda13random_kernelIPNS_17CUDAGeneratorImplEEEvRNS_18TensorIteratorBaseET_ENKUlvE_clEvENKUlvE8_clEvEUlP24curandStatePhilox4_32_10E0_ZNS1_27distribution_nullary_kernelIbj5uint4S7_SF_ZZZS5_IS7_EvS9_SA_ENKSB_clEvENKSC_clEvEUljE_EEvS9_T2_RKT3_T4_EUlijE_EEvlNS_15PhiloxCudaStateET1_SJ_,"",@"SHT_CUDA_INFO"
	.sectionflags	@""
	.align	4


	//----- nvinfo : EIATTR_CUDA_API_VERSION
	.align		4
        /*0000*/ 	.byte	0x04, 0x37
        /*0002*/ 	.short	(.L_1026 - .L_1025)
.L_1025:
        /*0004*/ 	.word	0x00000082


	//----- nvinfo : EIATTR_KPARAM_INFO
	.align		4
.L_1026:
        /*0008*/ 	.byte	0x04, 0x17
        /*000a*/ 	.short	(.L_1028 - .L_1027)
.L_1027:
        /*000c*/ 	.word	0x00000000
        /*0010*/ 	.short	0x0003
        /*0012*/ 	.short	0x0028
        /*0014*/ 	.byte	0x00, 0xf0, 0x41, 0x00


	//----- nvinfo : EIATTR_KPARAM_INFO
	.align		4
.L_1028:
        /*0018*/ 	.byte	0x04, 0x17
        /*001a*/ 	.short	(.L_1030 - .L_1029)
.L_1029:
        /*001c*/ 	.word	0x00000000
        /*0020*/ 	.short	0x0002
        /*0022*/ 	.short	0x0020
        /*0024*/ 	.byte	0x00, 0xf0, 0x05, 0x00


	//----- nvinfo : EIATTR_KPARAM_INFO
	.align		4
.L_1030:
        /*0028*/ 	.byte	0x04, 0x17
        /*002a*/ 	.short	(.L_1032 - .L_1031)
.L_1031:
        /*002c*/ 	.word	0x00000000
        /*0030*/ 	.short	0x0001
        /*0032*/ 	.short	0x0008
        /*0034*/ 	.byte	0x00, 0xf0, 0x61, 0x00


	//----- nvinfo : EIATTR_KPARAM_INFO
	.align		4
.L_1032:
        /*0038*/ 	.byte	0x04, 0x17
        /*003a*/ 	.short	(.L_1034 - .L_1033)
.L_1033:
        /*003c*/ 	.word	0x00000000
        /*0040*/ 	.short	0x0000
        /*0042*/ 	.short	0x0000
        /*0044*/ 	.byte	0x00, 0xf0, 0x21, 0x00


	//----- nvinfo : EIATTR_SPARSE_MMA_MASK
	.align		4
.L_1034:
        /*0048*/ 	.byte	0x03, 0x50
        /*004a*/ 	.short	0x0000


	//----- nvinfo : EIATTR_MAXREG_COUNT
	.align		4
        /*004c*/ 	.byte	0x03, 0x1b
        /*004e*/ 	.short	0x0040


	//----- nvinfo : EIATTR_NUM_BARRIERS
	.align		4
        /*0050*/ 	.byte	0x02, 0x4c
        /*0052*/ 	.byte	0x01
	.zero		1


	//----- nvinfo : EIATTR_MERCURY_ISA_VERSION
	.align		4
        /*0054*/ 	.byte	0x03, 0x5f
        /*0056*/ 	.short	0x0101


	//----- nvinfo : EIATTR_EXIT_INSTR_OFFSETS
	.align		4
        /*0058*/ 	.byte	0x04, 0x1c
        /*005a*/ 	.short	(.L_1036 - .L_1035)


	//   ....[0]....
.L_1035:
        /*005c*/ 	.word	0x00000830


	//   ....[1]....
        /*0060*/ 	.word	0x000010f0


	//----- nvinfo : EIATTR_MAX_THREADS
	.align		4
.L_1036:
        /*0064*/ 	.byte	0x04, 0x05
        /*0066*/ 	.short	(.L_1038 - .L_1037)
.L_1037:
        /*0068*/ 	.word	0x00000100
        /*006c*/ 	.word	0x00000001
        /*0070*/ 	.word	0x00000001


	//----- nvinfo : EIATTR_CRS_STACK_SIZE
	.align		4
.L_1038:
        /*0074*/ 	.byte	0x04, 0x1e
        /*0076*/ 	.short	(.L_1040 - .L_1039)
.L_1039:
        /*0078*/ 	.word	0x00000000


	//----- nvinfo : EIATTR_CBANK_PARAM_SIZE
	.align		4
.L_1040:
        /*007c*/ 	.byte	0x03, 0x19
        /*007e*/ 	.short	0x0038


	//----- nvinfo : EIATTR_PARAM_CBANK
	.align		4
        /*0080*/ 	.byte	0x04, 0x0a
        /*0082*/ 	.short	(.L_1042 - .L_1041)
	.align		4
.L_1041:
        /*0084*/ 	.word	index@(.nv.constant0._ZN2at6native60_GLOBAL__N__fdc43544_27_DistributionRandomKernel_cu_f88cee4443distribution_elementwise_grid_stride_kernelIjLi4EZZZNS0_9templates4cuda13random_kernelIPNS_17CUDAGeneratorImplEEEvRNS_18TensorIteratorBaseET_ENKUlvE_clEvENKUlvE8_clEvEUlP24curandStatePhilox4_32_10E0_ZNS1_27distribution_nullary_kernelIbj5uint4S7_SF_ZZZS5_IS7_EvS9_SA_ENKSB_clEvENKSC_clEvEUljE_EEvS9_T2_RKT3_T4_EUlijE_EEvlNS_15PhiloxCudaStateET1_SJ_)
        /*0088*/ 	.short	0x0210
        /*008a*/ 	.short	0x0038


	//----- nvinfo : EIATTR_SW_WAR
	.align		4
.L_1042:
        /*008c*/ 	.byte	0x04, 0x36
        /*008e*/ 	.short	(.L_1044 - .L_1043)
.L_1043:
        /*0090*/ 	.word	0x00000008
.L_1044:


//--------------------- .nv.info._ZN2at6native60_GLOBAL__N__fdc43544_27_DistributionRandomKernel_cu_f88cee4443distribution_elementwise_grid_stride_kernelImLi2EZZZNS0_9templates4cuda13random_kernelIPNS_17CUDAGeneratorImplEEEvRNS_18TensorIteratorBaseET_ENKUlvE_clEvENKUlvE8_clEvEUlP24curandStatePhilox4_32_10E_ZNS1_27distribution_nullary_kernelIbm10ulonglong2S7_SF_ZZZS5_IS7_EvS9_SA_ENKSB_clEvENKSC_clEvEUlmE_EEvS9_T2_RKT3_T4_EUlimE0_EEvlNS_15PhiloxCudaStateET1_SJ_ --------------------------
	.section	.nv.info._ZN2at6native60_GLOBAL__N__fdc43544_27_DistributionRandomKernel_cu_f88cee4443distribution_elementwise_grid_stride_kernelImLi2EZZZNS0_9templates4cuda13random_kernelIPNS_17CUDAGeneratorImplEEEvRNS_18TensorIteratorBaseET_ENKUlvE_clEvENKUlvE8_clEvEUlP24curandStatePhilox4_32_10E_ZNS1_27distribution_nullary_kernelIbm10ulonglong2S7_SF_ZZZS5_IS7_EvS9_SA_ENKSB_clEvENKSC_clEvEUlmE_EEvS9_T2_RKT3_T4_EUlimE0_EEvlNS_15PhiloxCudaStateET1_SJ_,"",@"SHT_CUDA_INFO"
	.sectionflags	@""
	.align	4


	//----- nvinfo : EIATTR_CUDA_API_VERSION
	.align		4
        /*0000*/ 	.byte	0x04, 0x37
        /*0002*/ 	.short	(.L_1046 - .L_1045)
.L_1045:
        /*0004*/ 	.word	0x00000082


	//----- nvinfo : EIATTR_KPARAM_INFO
	.align		4
.L_1046:
        /*0008*/ 	.byte	0x04, 0x17
        /*000a*/ 	.short	(.L_1048 - .L_1047)
.L_1047:
        /*000c*/ 	.word	0x00000000
        /*0010*/ 	.short	0x0003
        /*0012*/ 	.short	0x0028
        /*0014*/ 	.byte	0x00, 0xf0, 0xa1, 0x06


	//----- nvinfo : EIATTR_KPARAM_INFO
	.align		4
.L_1048:
        /*0018*/ 	.byte	0x04, 0x17
        /*001a*/ 	.short	(.L_1050 - .L_1049)
.L_1049:
        /*001c*/ 	.word	0x00000000
        /*0020*/ 	.short	0x0002
        /*0022*/ 	.short	0x0020
        /*0024*/ 	.byte	0x00, 0xf0, 0x05, 0x00


	//----- nvinfo : EIATTR_KPARAM_INFO
	.align		4
.L_1050:
        /*0028*/ 	.byte	0x04, 0x17
        /*002a*/ 	.short	(.L_1052 - .L_1051)
.L_1051:
        /*002c*/ 	.word	0x00000000
        /*0030*/ 	.short	0x0001
        /*0032*/ 	.short	0x0008
        /*0034*/ 	.byte	0x00, 0xf0, 0x61, 0x00


	//----- nvinfo : EIATTR_KPARAM_INFO
	.align		4
.L_1052:
        /*0038*/ 	.byte	0x04, 0x17
        /*003a*/ 	.short	(.L_1054 - .L_1053)
.L_1053:
        /*003c*/ 	.word	0x00000000
        /*0040*/ 	.short	0x0000
        /*0042*/ 	.short	0x0000
        /*0044*/ 	.byte	0x00, 0xf0, 0x21, 0x00


	//----- nvinfo : EIATTR_SPARSE_MMA_MASK
	.align		4
.L_1054:
        /*0048*/ 	.byte	0x03, 0x50
        /*004a*/ 	.short	0x0000


	//----- nvinfo : EIATTR_MAXREG_COUNT
	.align		4
        /*004c*/ 	.byte	0x03, 0x1b
        /*004e*/ 	.short	0x0040


	//----- nvinfo : EIATTR_NUM_BARRIERS
	.align		4
        /*0050*/ 	.byte	0x02, 0x4c
        /*0052*/ 	.byte	0x01
	.zero		1


	//----- nvinfo : EIATTR_MERCURY_ISA_VERSION
	.align		4
        /*0054*/ 	.byte	0x03, 0x5f
        /*0056*/ 	.short	0x0101


	//----- nvinfo : EIATTR_EXIT_INSTR_OFFSETS
	.align		4
        /*0058*/ 	.byte	0x04, 0x1c
        /*005a*/ 	.short	(.L_1056 - .L_1055)


	//   ....[0]....
.L_1055:
        /*005c*/ 	.word	0x000007d0


	//   ....[1]....
        /*0060*/ 	.word	0x00002fe0


	//----- nvinfo : EIATTR_MAX_THREADS
	.align		4
.L_1056:
        /*0064*/ 	.byte	0x04, 0x05
        /*0066*/ 	.short	(.L_1058 - .L_1057)
.L_1057:
        /*0068*/ 	.word	0x00000100
        /*006c*/ 	.word	0x00000001
        /*0070*/ 	.word	0x00000001


	//----- nvinfo : EIATTR_CRS_STACK_SIZE
	.align		4
.L_1058:
        /*0074*/ 	.byte	0x04, 0x1e
        /*0076*/ 	.short	(.L_1060 - .L_1059)
.L_1059:
        /*0078*/ 	.word	0x00000000


	//----- nvinfo : EIATTR_CBANK_PARAM_SIZE
	.align		4
.L_1060:
        /*007c*/ 	.byte	0x03, 0x19
        /*007e*/ 	.short	0x01d0


	//----- nvinfo : EIATTR_PARAM_CBANK
	.align		4
        /*0080*/ 	.byte	0x04, 0x0a
        /*0082*/ 	.short	(.L_1062 - .L_1061)
	.align		4
.L_1061:
        /*0084*/ 	.word	index@(.nv.constant0._ZN2at6native60_GLOBAL__N__fdc43544_27_DistributionRandomKernel_cu_f88cee4443distribution_elementwise_grid_stride_kernelImLi2EZZZNS0_9templates4cuda13random_kernelIPNS_17CUDAGeneratorImplEEEvRNS_18TensorIteratorBaseET_ENKUlvE_clEvENKUlvE8_clEvEUlP24curandStatePhilox4_32_10E_ZNS1_27distribution_nullary_kernelIbm10ulonglong2S7_SF_ZZZS5_IS7_EvS9_SA_ENKSB_clEvENKSC_clEvEUlmE_EEvS9_T2_RKT3_T4_EUlimE0_EEvlNS_15PhiloxCudaStateET1_SJ_)
        /*0088*/ 	.short	0x0210
        /*008a*/ 	.short	0x01d0


	//----- nvinfo : EIATTR_SW_WAR
	.align		4
.L_1062:
        /*008c*/ 	.byte	0x04, 0x36
        /*008e*/ 	.short	(.L_1064 - .L_1063)
.L_1063:
        /*0090*/ 	.word	0x00000008
.L_1064:


//--------------------- .nv.info._ZN2at6native60_GLOBAL__N__fdc43544_27_DistributionRandomKernel_cu_f88cee4443distribution_elementwise_grid_stride_kernelImLi2EZZZNS0_9templates4cuda13random_kernelIPNS_17CUDAGeneratorImplEEEvRNS_18TensorIteratorBaseET_ENKUlvE_clEvENKUlvE8_clEvEUlP24curandStatePhilox4_32_10E_ZNS1_27distribution_nullary_kernelIbm10ulonglong2S7_SF_ZZZS5_IS7_EvS9_SA_ENKSB_clEvENKSC_clEvEUlmE_EEvS9_T2_RKT3_T4_EUlimE_EEvlNS_15PhiloxCudaStateET1_SJ_ --------------------------
	.section	.nv.info._ZN2at6native60_GLOBAL__N__fdc43544_27_DistributionRandomKernel_cu_f88cee4443distribution_elementwise_grid_stride_kernelImLi2EZZZNS0_9templates4cuda13random_kernelIPNS_17CUDAGeneratorImplEEEvRNS_18TensorIteratorBaseET_ENKUlvE_clEvENKUlvE8_clEvEUlP24curandStatePhilox4_32_10E_ZNS1_27distribution_nullary_kernelIbm10ulonglong2S7_SF_ZZZS5_IS7_EvS9_SA_ENKSB_clEvENKSC_clEvEUlmE_EEvS9_T2_RKT3_T4_EUlimE_EEvlNS_15PhiloxCudaStateET1_SJ_,"",@"SHT_CUDA_INFO"
	.sectionflags	@""
	.align	4


	//----- nvinfo : EIATTR_CUDA_API_VERSION
	.align		4
        /*0000*/ 	.byte	0x04, 0x37
        /*0002*/ 	.short	(.L_1066 - .L_1065)
.L_1065:
        /*0004*/ 	.word	0x00000082


	//----- nvinfo : EIATTR_KPARAM_INFO
	.align		4
.L_1066:
        /*0008*/ 	.byte	0x04, 0x17
        /*000a*/ 	.short	(.L_1068 - .L_1067)
.L_1067:
        /*000c*/ 	.word	0x00000000
        /*0010*/ 	.short	0x0003
        /*0012*/ 	.short	0x0028
        /*0014*/ 	.byte	0x00, 0xf0, 0x41, 0x00


	//----- nvinfo : EIATTR_KPARAM_INFO
	.align		4
.L_1068:
        /*0018*/ 	.byte	0x04, 0x17
        /*001a*/ 	.short	(.L_1070 - .L_1069)
.L_1069:
        /*001c*/ 	.word	0x00000000
        /*0020*/ 	.short	0x0002
        /*0022*/ 	.short	0x0020
        /*0024*/ 	.byte	0x00, 0xf0, 0x05, 0x00


	//----- nvinfo : EIATTR_KPARAM_INFO
	.align		4
.L_1070:
        /*0028*/ 	.byte	0x04, 0x17
        /*002a*/ 	.short	(.L_1072 - .L_1071)
.L_1071:
        /*002c*/ 	.word	0x00000000
        /*0030*/ 	.short	0x0001
        /*0032*/ 	.short	0x0008
        /*0034*/ 	.byte	0x00, 0xf0, 0x61, 0x00


	//----- nvinfo : EIATTR_KPARAM_INFO
	.align		4
.L_1072:
        /*0038*/ 	.byte	0x04, 0x17
        /*003a*/ 	.short	(.L_1074 - .L_1073)
.L_1073:
        /*003c*/ 	.word	0x00000000
        /*0040*/ 	.short	0x0000
        /*0042*/ 	.short	0x0000
        /*0044*/ 	.byte	0x00, 0xf0, 0x21, 0x00


	//----- nvinfo : EIATTR_SPARSE_MMA_MASK
	.align		4
.L_1074:
        /*0048*/ 	.byte	0x03, 0x50
        /*004a*/ 	.short	0x0000


	//----- nvinfo : EIATTR_MAXREG_COUNT
	.align		4
        /*004c*/ 	.byte	0x03, 0x1b
        /*004e*/ 	.short	0x0040


	//----- nvinfo : EIATTR_NUM_BARRIERS
	.align		4
        /*0050*/ 	.byte	0x02, 0x4c
        /*0052*/ 	.byte	0x01
	.zero		1


	//----- nvinfo : EIATTR_MERCURY_ISA_VERSION
	.align		4
        /*0054*/ 	.byte	0x03, 0x5f
        /*0056*/ 	.short	0x0101


	//----- nvinfo : EIATTR_EXIT_INSTR_OFFSETS
	.align		4
        /*0058*/ 	.byte	0x04, 0x1c
        /*005a*/ 	.short	(.L_1076 - .L_1075)


	//   ....[0]....
.L_1075:
        /*005c*/ 	.word	0x00000810


	//   ....[1]....
        /*0060*/ 	.word	0x00000e80


	//----- nvinfo : EIATTR_MAX_THREADS
	.align		4
.L_1076:
        /*0064*/ 	.byte	0x04, 0x05
        /*0066*/ 	.short	(.L_1078 - .L_1077)
.L_1077:
        /*0068*/ 	.word	0x00000100
        /*006c*/ 	.word	0x00000001
        /*0070*/ 	.word	0x00000001


	//----- nvinfo : EIATTR_CRS_STACK_SIZE
	.align		4
.L_1078:
        /*0074*/ 	.byte	0x04, 0x1e
        /*0076*/ 	.short	(.L_1080 - .L_1079)
.L_1079:
        /*0078*/ 	.word	0x00000000


	//----- nvinfo : EIATTR_CBANK_PARAM_SIZE
	.align		4
.L_1080:
        /*007c*/ 	.byte	0x03, 0x19
        /*007e*/ 	.short	0x0038


	//----- nvinfo : EIATTR_PARAM_CBANK
	.align		4
        /*0080*/ 	.byte	0x04, 0x0a
        /*0082*/ 	.short	(.L_1082 - .L_1081)
	.align		4
.L_1081:
        /*0084*/ 	.word	index@(.nv.constant0._ZN2at6native60_GLOBAL__N__fdc43544_27_DistributionRandomKernel_cu_f88cee4443distribution_elementwise_grid_stride_kernelImLi2EZZZNS0_9templates4cuda13random_kernelIPNS_17CUDAGeneratorImplEEEvRNS_18TensorIteratorBaseET_ENKUlvE_clEvENKUlvE8_clEvEUlP24curandStatePhilox4_32_10E_ZNS1_27distribution_nullary_kernelIbm10ulonglong2S7_SF_ZZZS5_IS7_EvS9_SA_ENKSB_clEvENKSC_clEvEUlmE_EEvS9_T2_RKT3_T4_EUlimE_EEvlNS_15PhiloxCudaStateET1_SJ_)
        /*0088*/ 	.short	0x0210
        /*008a*/ 	.short	0x0038


	//----- nvinfo : EIATTR_SW_WAR
	.align		4
.L_1082:
        /*008c*/ 	.byte	0x04, 0x36
        /*008e*/ 	.short	(.L_1084 - .L_1083)
.L_1083:
        /*0090*/ 	.word	0x00000008
.L_1084:


//--------------------- .nv.info._ZN2at6native60_GLOBAL__N__fdc43544_27_DistributionRandomKernel_cu_f88cee4443distribution_elementwise_grid_stride_kernelIjLi4EZZZNS0_9templates4cuda13random_kernelIPNS_17CUDAGeneratorImplEEEvRNS_18TensorIteratorBaseET_ENKUlvE_clEvENKUlvE7_clEvEUlP24curandStatePhilox4_32_10E0_ZNS1_27distribution_nullary_kernelIN3c108BFloat16Ej5uint4S7_SF_ZZZS5_IS7_EvS9_SA_ENKSB_clEvENKSC_clEvEUljE_EEvS9_T2_RKT3_T4_EUlijE0_EEvlNS_15PhiloxCudaStateET1_SL_ --------------------------
	.section	.nv.info._ZN2at6native60_GLOBAL__N__fdc43544_27_DistributionRandomKernel_cu_f88cee4443distribution_elementwise_grid_stride_kernelIjLi4EZZZNS0_9templates4cuda13random_kernelIPNS_17CUDAGeneratorImplEEEvRNS_18TensorIteratorBaseET_ENKUlvE_clEvENKUlvE7_clEvEUlP24curandStatePhilox4_32_10E0_ZNS1_27distribution_nullary_kernelIN3c108BFloat16Ej5uint4S7_SF_ZZZS5_IS7_EvS9_SA_ENKSB_clEvENKSC_clEvEUljE_EEvS9_T2_RKT3_T4_EUlijE0_EEvlNS_15PhiloxCudaStateET1_SL_,"",@"SHT_CUDA_INFO"
	.sectionflags	@""
	.align	4


	//----- nvinfo : EIATTR_CUDA_API_VERSION
	.align		4
        /*0000*/ 	.byte	0x04, 0x37
        /*0002*/ 	.short	(.L_1086 - .L_1085)
.L_1085:
        /*0004*/ 	.word	0x00000082


	//----- nvinfo : EIATTR_KPARAM_INFO
	.align		4
.L_1086:
        /*0008*/ 	.byte	0x04, 0x17
        /*000a*/ 	.short	(.L_1088 - .L_1087)
.L_1087:
        /*000c*/ 	.word	0x00000000
        /*0010*/ 	.short	0x0003
        /*0012*/ 	.short	0x0028
        /*0014*/ 	.byte	0x00, 0xf0, 0xa1, 0x06


	//----- nvinfo : EIATTR_KPARAM_INFO
	.align		4
.L_1088:
        /*0018*/ 	.byte	0x04, 0x17
        /*001a*/ 	.short	(.L_1090 - .L_1089)
.L_1089:
        /*001c*/ 	.word	0x00000000
        /*0020*/ 	.short	0x0002
        /*0022*/ 	.short	0x0020
        /*0024*/ 	.byte	0x00, 0xf0, 0x05, 0x00


	//----- nvinfo : EIATTR_KPARAM_INFO
	.align		4
.L_1090:
        /*0028*/ 	.byte	0x04, 0x17
        /*002a*/ 	.short	(.L_1092 - .L_1091)
.L_1091:
        /*002c*/ 	.word	0x00000000
        /*0030*/ 	.short	0x0001
        /*0032*/ 	.short	0x0008
        /*0034*/ 	.byte	0x00, 0xf0, 0x61, 0x00


	//----- nvinfo : EIATTR_KPARAM_INFO
	.align		4
.L_1092:
        /*0038*/ 	.byte	0x04, 0x17
        /*003a*/ 	.short	(.L_1094 - .L_1093)
.L_1093:
        /*003c*/ 	.word	0x00000000
        /*0040*/ 	.short	0x0000
        /*0042*/ 	.short	0x0000
        /*0044*/ 	.byte	0x00, 0xf0, 0x21, 0x00


	//----- nvinfo : EIATTR_SPARSE_MMA_MASK
	.align		4
.L_1094:
        /*0048*/ 	.byte	0x03, 0x50
        /*004a*/ 	.short	0x0000


	//----- nvinfo : EIATTR_MAXREG_COUNT
	.align		4
        /*004c*/ 	.byte	0x03, 0x1b
        /*004e*/ 	.short	0x0040


	//----- nvinfo : EIATTR_NUM_BARRIERS
	.align		4
        /*0050*/ 	.byte	0x02, 0x4c
        /*0052*/ 	.byte	0x01
	.zero		1


	//----- nvinfo : EIATTR_MERCURY_ISA_VERSION
	.align		4
        /*0054*/ 	.byte	0x03, 0x5f
        /*0056*/ 	.short	0x0101


	//----- nvinfo : EIATTR_EXIT_INSTR_OFFSETS
	.align		4
        /*0058*/ 	.byte	0x04, 0x1c
        /*005a*/ 	.short	(.L_1096 - .L_1095)


	//   ....[0]....
.L_1095:
        /*005c*/ 	.word	0x00000800


	//   ....[1]....
        /*0060*/ 	.word	0x00005100


	//----- nvinfo : EIATTR_MAX_THREADS
	.align		4
.L_1096:
        /*0064*/ 	.byte	0x04, 0x05
        /*0066*/ 	.short	(.L_1098 - .L_1097)
.L_1097:
        /*0068*/ 	.word	0x00000100
        /*006c*/ 	.word	0x00000001
        /*0070*/ 	.word	0x00000001


	//----- nvinfo : EIATTR_CRS_STACK_SIZE
	.align		4
.L_1098:
        /*0074*/ 	.byte	0x04, 0x1e
        /*0076*/ 	.short	(.L_1100 - .L_1099)
.L_1099:
        /*0078*/ 	.word	0x00000000


	//----- nvinfo : EIATTR_CBANK_PARAM_SIZE
	.align		4
.L_1100:
        /*007c*/ 	.byte	0x03, 0x19
        /*007e*/ 	.short	0x01d0


	//----- nvinfo : EIATTR_PARAM_CBANK
	.align		4
        /*0080*/ 	.byte	0x04, 0x0a
        /*0082*/ 	.short	(.L_1102 - .L_1101)
	.align		4
.L_1101:
        /*0084*/ 	.word	index@(.nv.constant0._ZN2at6native60_GLOBAL__N__fdc43544_27_DistributionRandomKernel_cu_f88cee4443distribution_elementwise_grid_stride_kernelIjLi4EZZZNS0_9templates4cuda13random_kernelIPNS_17CUDAGeneratorImplEEEvRNS_18TensorIteratorBaseET_ENKUlvE_clEvENKUlvE7_clEvEUlP24curandStatePhilox4_32_10E0_ZNS1_27distribution_nullary_kernelIN3c108BFloat16Ej5uint4S7_SF_ZZZS5_IS7_EvS9_SA_ENKSB_clEvENKSC_clEvEUljE_EEvS9_T2_RKT3_T4_EUlijE0_EEvlNS_15PhiloxCudaStateET1_SL_)
        /*0088*/ 	.short	0x0210
        /*008a*/ 	.short	0x01d0


	//----- nvinfo : EIATTR_SW_WAR
	.align		4
.L_1102:
        /*008c*/ 	.byte	0x04, 0x36
        /*008e*/ 	.short	(.L_1104 - .L_1103)
.L_1103:
        /*0090*/ 	.word	0x00000008
.L_1104:


//--------------------- .nv.info._ZN2at6native60_GLOBAL__N__fdc43544_27_DistributionRandomKernel_cu_f88cee4443distribution_elementwise_grid_stride_kernelIjLi4EZZZNS0_9templates4cuda13random_kernelIPNS_17CUDAGeneratorImplEEEvRNS_18TensorIteratorBaseET_ENKUlvE_clEvENKUlvE7_clEvEUlP24curandStatePhilox4_32_10E0_ZNS1_27distribution_nullary_kernelIN3c108BFloat16Ej5uint4S7_SF_ZZZS5_IS7_EvS9_SA_ENKSB_clEvENKSC_clEvEUljE_EEvS9_T2_RKT3_T4_EUlijE_EEvlNS_15PhiloxCudaStateET1_SL_ --------------------------
	.section	.nv.info._ZN2at6native60_GLOBAL__N__fdc43544_27_DistributionRandomKernel_cu_f88cee4443distribution_elementwise_grid_stride_kernelIjLi4EZZZNS0_9templates4cuda13random_kernelIPNS_17CUDAGeneratorImplEEEvRNS_18TensorIteratorBaseET_ENKUlvE_clEvENKUlvE7_clEvEUlP24curandStatePhilox4_32_10E0_ZNS1_27distribution_nullary_kernelIN3c108BFloat16Ej5uint4S7_SF_ZZZS5_IS7_EvS9_SA_ENKSB_clEvENKSC_clEvEUljE_EEvS9_T2_RKT3_T4_EUlijE_EEvlNS_15PhiloxCudaStateET1_SL_,"",@"SHT_CUDA_INFO"
	.sectionflags	@""
	.align	4


	//----- nvinfo : EIATTR_CUDA_API_VERSION
	.align		4
        /*0000*/ 	.byte	0x04, 0x37
        /*0002*/ 	.short	(.L_1106 - .L_1105)
.L_1105:
        /*0004*/ 	.word	0x00000082


	//----- nvinfo : EIATTR_KPARAM_INFO
	.align		4
.L_1106:
        /*0008*/ 	.byte	0x04, 0x17
        /*000a*/ 	.short	(.L_1108 - .L_1107)
.L_1107:
        /*000c*/ 	.word	0x00000000
        /*0010*/ 	.short	0x0003
        /*0012*/ 	.short	0x0028
        /*0014*/ 	.byte	0x00, 0xf0, 0x41, 0x00


	//----- nvinfo : EIATTR_KPARAM_INFO
	.align		4
.L_1108:
        /*0018*/ 	.byte	0x04, 0x17
        /*001a*/ 	.short	(.L_1110 - .L_1109)
.L_1109:
        /*001c*/ 	.word	0x00000000
        /*0020*/ 	.short	0x0002
        /*0022*/ 	.short	0x0020
        /*0024*/ 	.byte	0x00, 0xf0, 0x05, 0x00


	//----- nvinfo : EIATTR_KPARAM_INFO
	.align		4
.L_1110:
        /*0028*/ 	.byte	0x04, 0x17
        /*002a*/ 	.short	(.L_1112 - .L_1111)
.L_1111:
        /*002c*/ 	.word	0x00000000
        /*0030*/ 	.short	0x0001
        /*0032*/ 	.short	0x0008
        /*0034*/ 	.byte	0x00, 0xf0, 0x61, 0x00


	//----- nvinfo : EIATTR_KPARAM_INFO
	.align		4
.L_1112:
        /*0038*/ 	.byte	0x04, 0x17
        /*003a*/ 	.short	(.L_1114 - .L_1113)
.L_1113:
        /*003c*/ 	.word	0x00000000
        /*0040*/ 	.short	0x0000
        /*0042*/ 	.short	0x0000
        /*0044*/ 	.byte	0x00, 0xf0, 0x21, 0x00


	//----- nvinfo : EIATTR_SPARSE_MMA_MASK
	.align		4
.L_1114:
        /*0048*/ 	.byte	0x03, 0x50
        /*004a*/ 	.short	0x0000


	//----- nvinfo : EIATTR_MAXREG_COUNT
	.align		4
        /*004c*/ 	.byte	0x03, 0x1b
        /*004e*/ 	.short	0x0040


	//----- nvinfo : EIATTR_NUM_BARRIERS
	.align		4
        /*0050*/ 	.byte	0x02, 0x4c
        /*0052*/ 	.byte	0x01
	.zero		1


	//----- nvinfo : EIATTR_MERCURY_ISA_VERSION
	.align		4
        /*0054*/ 	.byte	0x03, 0x5f
        /*0056*/ 	.short	0x0101


	//----- nvinfo : EIATTR_EXIT_INSTR_OFFSETS
	.align		4
        /*0058*/ 	.byte	0x04, 0x1c
        /*005a*/ 	.short	(.L_1116 - .L_1115)


	//   ....[0]....
.L_1115:
        /*005c*/ 	.word	0x00000850


	//   ....[1]....
        /*0060*/ 	.word	0x00001250


	//----- nvinfo : EIATTR_MAX_THREADS
	.align		4
.L_1116:
        /*0064*/ 	.byte	0x04, 0x05
        /*0066*/ 	.short	(.L_1118 - .L_1117)
.L_1117:
        /*0068*/ 	.word	0x00000100
        /*006c*/ 	.word	0x00000001
        /*0070*/ 	.word	0x00000001


	//----- nvinfo : EIATTR_CRS_STACK_SIZE
	.align		4
.L_1118:
        /*0074*/ 	.byte	0x04, 0x1e
        /*0076*/ 	.short	(.L_1120 - .L_1119)
.L_1119:
        /*0078*/ 	.word	0x00000000


	//----- nvinfo : EIATTR_CBANK_PARAM_SIZE
	.align		4
.L_1120:
        /*007c*/ 	.byte	0x03, 0x19
        /*007e*/ 	.short	0x0038


	//----- nvinfo : EIATTR_PARAM_CBANK
	.align		4
        /*0080*/ 	.byte	0x04, 0x0a
        /*0082*/ 	.short	(.L_1122 - .L_1121)
	.align		4
.L_1121:
        /*0084*/ 	.word	index@(.nv.constant0._ZN2at6native60_GLOBAL__N__fdc43544_27_DistributionRandomKernel_cu_f88cee4443distribution_elementwise_grid_stride_kernelIjLi4EZZZNS0_9templates4cuda13random_kernelIPNS_17CUDAGeneratorImplEEEvRNS_18TensorIteratorBaseET_ENKUlvE_clEvENKUlvE7_clEvEUlP24curandStatePhilox4_32_10E0_ZNS1_27distribution_nullary_kernelIN3c108BFloat16Ej5uint4S7_SF_ZZZS5_IS7_EvS9_SA_ENKSB_clEvENKSC_clEvEUljE_EEvS9_T2_RKT3_T4_EUlijE_EEvlNS_15PhiloxCudaStateET1_SL_)
        /*0088*/ 	.short	0x0210
        /*008a*/ 	.short	0x0038


	//----- nvinfo : EIATTR_SW_WAR
	.align		4
.L_1122:
        /*008c*/ 	.byte	0x04, 0x36
        /*008e*/ 	.short	(.L_1124 - .L_1123)
.L_1123:
        /*0090*/ 	.word	0x00000008
.L_1124:


//--------------------- .nv.info._ZN2at6native60_GLOBAL__N__fdc43544_27_DistributionRandomKernel_cu_f88cee4443distribution_elementwise_grid_stride_kernelImLi2EZZZNS0_9templates4cuda13random_kernelIPNS_17CUDAGeneratorImplEEEvRNS_18TensorIteratorBaseET_ENKUlvE_clEvENKUlvE7_clEvEUlP24curandStatePhilox4_32_10E_ZNS1_27distribution_nullary_kernelIN3c108BFloat16Em10ulonglong2S7_SF_ZZZS5_IS7_EvS9_SA_ENKSB_clEvENKSC_clEvEUlmE_EEvS9_T2_RKT3_T4_EUlimE0_EEvlNS_15PhiloxCudaStateET1_SL_ --------------------------
	.section	.nv.info._ZN2at6native60_GLOBAL__N__fdc43544_27_DistributionRandomKernel_cu_f88cee4443distribution_elementwise_grid_stride_kernelImLi2EZZZNS0_9templates4cuda13random_kernelIPNS_17CUDAGeneratorImplEEEvRNS_18TensorIteratorBaseET_ENKUlvE_clEvENKUlvE7_clEvEUlP24curandStatePhilox4_32_10E_ZNS1_27distribution_nullary_kernelIN3c108BFloat16Em10ulonglong2S7_SF_ZZZS5_IS7_EvS9_SA_ENKSB_clEvENKSC_clEvEUlmE_EEvS9_T2_RKT3_T4_EUlimE0_EEvlNS_15PhiloxCudaStateET1_SL_,"",@"SHT_CUDA_INFO"
	.sectionflags	@""
	.align	4


	//----- nvinfo : EIATTR_CUDA_API_VERSION
	.align		4
        /*0000*/ 	.byte	0x04, 0x37
        /*0002*/ 	.short	(.L_1126 - .L_1125)
.L_1125:
        /*0004*/ 	.word	0x00000082


	//----- nvinfo : EIATTR_KPARAM_INFO
	.align		4
.L_1126:
        /*0008*/ 	.byte	0x04, 0x17
        /*000a*/ 	.short	(.L_1128 - .L_1127)
.L_1127:
        /*000c*/ 	.word	0x00000000
        /*0010*/ 	.short	0x0003
        /*0012*/ 	.short	0x0028
        /*0014*/ 	.byte	0x00, 0xf0, 0xa1, 0x06


	//----- nvinfo : EIATTR_KPARAM_INFO
	.align		4
.L_1128:
        /*0018*/ 	.byte	0x04, 0x17
        /*001a*/ 	.short	(.L_1130 - .L_1129)
.L_1129:
        /*001c*/ 	.word	0x00000000
        /*0020*/ 	.short	0x0002
        /*0022*/ 	.short	0x0020
        /*0024*/ 	.byte	0x00, 0xf0, 0x05, 0x00


	//----- nvinfo : EIATTR_KPARAM_INFO
	.align		4
.L_1130:
        /*0028*/ 	.byte	0x04, 0x17
        /*002a*/ 	.short	(.L_1132 - .L_1131)
.L_1131:
        /*002c*/ 	.word	0x00000000
        /*0030*/ 	.short	0x0001
        /*0032*/ 	.short	0x0008
        /*0034*/ 	.byte	0x00, 0xf0, 0x61, 0x00


	//----- nvinfo : EIATTR_KPARAM_INFO
	.align		4
.L_1132:
        /*0038*/ 	.byte	0x04, 0x17
        /*003a*/ 	.short	(.L_1134 - .L_1133)
.L_1133:
        /*003c*/ 	.word	0x00000000
        /*0040*/ 	.short	0x0000
        /*0042*/ 	.short	0x0000
        /*0044*/ 	.byte	0x00, 0xf0, 0x21, 0x00


	//----- nvinfo : EIATTR_SPARSE_MMA_MASK
	.align		4
.L_1134:
        /*0048*/ 	.byte	0x03, 0x50
        /*004a*/ 	.short	0x0000


	//----- nvinfo : EIATTR_MAXREG_COUNT
	.align		4
        /*004c*/ 	.byte	0x03, 0x1b
        /*004e*/ 	.short	0x0040


	//----- nvinfo : EIATTR_NUM_BARRIERS
	.align		4
        /*0050*/ 	.byte	0x02, 0x4c
        /*0052*/ 	.byte	0x01
	.zero		1


	//----- nvinfo : EIATTR_MERCURY_ISA_VERSION
	.align		4
        /*0054*/ 	.byte	0x03, 0x5f
        /*0056*/ 	.short	0x0101


	//----- nvinfo : EIATTR_EXIT_INSTR_OFFSETS
	.align		4
        /*0058*/ 	.byte	0x04, 0x1c
        /*005a*/ 	.short	(.L_1136 - .L_1135)


	//   ....[0]....
.L_1135:
        /*005c*/ 	.word	0x00000800


	//   ....[1]....
        /*0060*/ 	.word	0x00003320


	//----- nvinfo : EIATTR_MAX_THREADS
	.align		4
.L_1136:
        /*0064*/ 	.byte	0x04, 0x05
        /*0066*/ 	.short	(.L_1138 - .L_1137)
.L_1137:
        /*0068*/ 	.word	0x00000100
        /*006c*/ 	.word	0x00000001
        /*0070*/ 	.word	0x00000001


	//----- nvinfo : EIATTR_CRS_STACK_SIZE
	.align		4
.L_1138:
        /*0074*/ 	.byte	0x04, 0x1e
        /*0076*/ 	.short	(.L_1140 - .L_1139)
.L_1139:
        /*0078*/ 	.word	0x00000000


	//----- nvinfo : EIATTR_CBANK_PARAM_SIZE
	.align		4
.L_1140:
        /*007c*/ 	.byte	0x03, 0x19
        /*007e*/ 	.short	0x01d0


	//----- nvinfo : EIATTR_PARAM_CBANK
	.align		4
        /*0080*/ 	.byte	0x04, 0x0a
        /*0082*/ 	.short	(.L_1142 - .L_1141)
	.align		4
.L_1141:
        /*0084*/ 	.word	index@(.nv.constant0._ZN2at6native60_GLOBAL__N__fdc43544_27_DistributionRandomKernel_cu_f88cee4443distribution_elementwise_grid_stride_kernelImLi2EZZZNS0_9templates4cuda13random_kernelIPNS_17CUDAGeneratorImplEEEvRNS_18TensorIteratorBaseET_ENKUlvE_clEvENKUlvE7_clEvEUlP24curandStatePhilox4_32_10E_ZNS1_27distribution_nullary_kernelIN3c108BFloat16Em10ulonglong2S7_SF_ZZZS5_IS7_EvS9_SA_ENKSB_clEvENKSC_clEvEUlmE_EEvS9_T2_RKT3_T4_EUlimE0_EEvlNS_15PhiloxCudaStateET1_SL_)
        /*0088*/ 	.short	0x0210
        /*008a*/ 	.short	0x01d0


	//----- nvinfo : EIATTR_SW_WAR
	.align		4
.L_1142:
        /*008c*/ 	.byte	0x04, 0x36
        /*008e*/ 	.short	(.L_1144 - .L_1143)
.L_1143:
        /*0090*/ 	.word	0x00000008
.L_1144:


//--------------------- .nv.info._ZN2at6native60_GLOBAL__N__fdc43544_27_DistributionRandomKernel_cu_f88cee4443distribution_elementwise_grid_stride_kernelImLi2EZZZNS0_9templates4cuda13random_kernelIPNS_17CUDAGeneratorImplEEEvRNS_18TensorIteratorBaseET_ENKUlvE_clEvENKUlvE7_clEvEUlP24curandStatePhilox4_32_10E_ZNS1_27distribution_nullary_kernelIN3c108BFloat16Em10ulonglong2S7_SF_ZZZS5_IS7_EvS9_SA_ENKSB_clEvENKSC_clEvEUlmE_EEvS9_T2_RKT3_T4_EUlimE_EEvlNS_15PhiloxCudaStateET1_SL_ --------------------------
	.section	.nv.info._ZN2at6native60_GLOBAL__N__fdc43544_27_DistributionRandomKernel_cu_f88cee4443distribution_elementwise_grid_stride_kernelImLi2EZZZNS0_9templates4cuda13random_kernelIPNS_17CUDAGeneratorImplEEEvRNS_18TensorIteratorBaseET_ENKUlvE_clEvENKUlvE7_clEvEUlP24curandStatePhilox4_32_10E_ZNS1_27distribution_nullary_kernelIN3c108BFloat16Em10ulonglong2S7_SF_ZZZS5_IS7_EvS9_SA_ENKSB_clEvENKSC_clEvEUlmE_EEvS9_T2_RKT3_T4_EUlimE_EEvlNS_15PhiloxCudaStateET1_SL_,"",@"SHT_CUDA_INFO"
	.sectionflags	@""
	.align	4


	//----- nvinfo : EIATTR_CUDA_API_VERSION
	.align		4
        /*0000*/ 	.byte	0x04, 0x37
        /*0002*/ 	.short	(.L_1146 - .L_1145)
.L_1145:
        /*0004*/ 	.word	0x00000082


	//----- nvinfo : EIATTR_KPARAM_INFO
	.align		4
.L_1146:
        /*0008*/ 	.byte	0x04, 0x17
        /*000a*/ 	.short	(.L_1148 - .L_1147)
.L_1147:
        /*000c*/ 	.word	0x00000000
        /*0010*/ 	.short	0x0003
        /*0012*/ 	.short	0x0028
        /*0014*/ 	.byte	0x00, 0xf0, 0x41, 0x00


	//----- nvinfo : EIATTR_KPARAM_INFO
	.align		4
.L_1148:
        /*0018*/ 	.byte	0x04, 0x17
        /*001a*/ 	.short	(.L_1150 - .L_1149)
.L_1149:
        /*001c*/ 	.word	0x00000000
        /*0020*/ 	.short	0x0002
        /*0022*/ 	.short	0x0020
        /*0024*/ 	.byte	0x00, 0xf0, 0x05, 0x00


	//----- nvinfo : EIATTR_KPARAM_INFO
	.align		4
.L_1150:
        /*0028*/ 	.byte	0x04, 0x17
        /*002a*/ 	.short	(.L_1152 - .L_1151)
.L_1151:
        /*002c*/ 	.word	0x00000000
        /*0030*/ 	.short	0x0001
        /*0032*/ 	.short	0x0008
        /*0034*/ 	.byte	0x00, 0xf0, 0x61, 0x00


	//----- nvinfo : EIATTR_KPARAM_INFO
	.align		4
.L_1152:
        /*0038*/ 	.byte	0x04, 0x17
        /*003a*/ 	.short	(.L_1154 - .L_1153)
.L_1153:
        /*003c*/ 	.word	0x00000000
        /*0040*/ 	.short	0x0000
        /*0042*/ 	.short	0x0000
        /*0044*/ 	.byte	0x00, 0xf0, 0x21, 0x00


	//----- nvinfo : EIATTR_SPARSE_MMA_MASK
	.align		4
.L_1154:
        /*0048*/ 	.byte	0x03, 0x50
        /*004a*/ 	.short	0x0000


	//----- nvinfo : EIATTR_MAXREG_COUNT
	.align		4
        /*004c*/ 	.byte	0x03, 0x1b
        /*004e*/ 	.short	0x0040


	//----- nvinfo : EIATTR_NUM_BARRIERS
	.align		4
        /*0050*/ 	.byte	0x02, 0x4c
        /*0052*/ 	.byte	0x01
	.zero		1


	//----- nvinfo : EIATTR_MERCURY_ISA_VERSION
	.align		4
        /*0054*/ 	.byte	0x03, 0x5f
        /*0056*/ 	.short	0x0101


	//----- nvinfo : EIATTR_EXIT_INSTR_OFFSETS
	.align		4
        /*0058*/ 	.byte	0x04, 0x1c
        /*005a*/ 	.short	(.L_1156 - .L_1155)


	//   ....[0]....
.L_1155:
        /*005c*/ 	.word	0x00000830


	//   ....[1]....
        /*0060*/ 	.word	0x00001150


	//----- nvinfo : EIATTR_MAX_THREADS
	.align		4
.L_1156:
        /*0064*/ 	.byte	0x04, 0x05
        /*0066*/ 	.short	(.L_1158 - .L_1157)
.L_1157:
        /*0068*/ 	.word	0x00000100
        /*006c*/ 	.word	0x00000001
        /*0070*/ 	.word	0x00000001


	//----- nvinfo : EIATTR_CRS_STACK_SIZE
	.align		4
.L_1158:
        /*0074*/ 	.byte	0x04, 0x1e
        /*0076*/ 	.short	(.L_1160 - .L_1159)
.L_1159:
        /*0078*/ 	.word	0x00000000


	//----- nvinfo : EIATTR_CBANK_PARAM_SIZE
	.align		4
.L_1160:
        /*007c*/ 	.byte	0x03, 0x19
        /*007e*/ 	.short	0x0038


	//----- nvinfo : EIATTR_PARAM_CBANK
	.align		4
        /*0080*/ 	.byte	0x04, 0x0a
        /*0082*/ 	.short	(.L_1162 - .L_1161)
	.align		4
.L_1161:
        /*0084*/ 	.word	index@(.nv.constant0._ZN2at6native60_GLOBAL__N__fdc43544_27_DistributionRandomKernel_cu_f88cee4443distribution_elementwise_grid_stride_kernelImLi2EZZZNS0_9templates4cuda13random_kernelIPNS_17CUDAGeneratorImplEEEvRNS_18TensorIteratorBaseET_ENKUlvE_clEvENKUlvE7_clEvEUlP24curandStatePhilox4_32_10E_ZNS1_27distribution_nullary_kernelIN3c108BFloat16Em10ulonglong2S7_SF_ZZZS5_IS7_EvS9_SA_ENKSB_clEvENKSC_clEvEUlmE_EEvS9_T2_RKT3_T4_EUlimE_EEvlNS_15PhiloxCudaStateET1_SL_)
        /*0088*/ 	.short	0x0210
        /*008a*/ 	.short	0x0038


	//----- nvinfo : EIATTR_SW_WAR
	.align		4
.L_1162:
        /*008c*/ 	.byte	0x04, 0x36
        /*008e*/ 	.short	(.L_1164 - .L_1163)
.L_1163:
        /*0090*/ 	.word	0x00000008
.L_1164:


//--------------------- .nv.info._ZN2at6native60_GLOBAL__N__fdc43544_27_DistributionRandomKernel_cu_f88cee4443distribution_elementwise_grid_stride_kernelIjLi4EZZZNS0_9templates4cuda13random_kernelIPNS_17CUDAGeneratorImplEEEvRNS_18TensorIteratorBaseET_ENKUlvE_clEvENKUlvE6_clEvEUlP24curandStatePhilox4_32_10E0_ZNS1_27distribution_nullary_kernelIN3c104HalfEj5uint4S7_SF_ZZZS5_IS7_EvS9_SA_ENKSB_clEvENKSC_clEvEUljE_EEvS9_T2_RKT3_T4_EUlijE0_EEvlNS_15PhiloxCudaStateET1_SL_ --------------------------
	.section	.nv.info._ZN2at6native60_GLOBAL__N__fdc43544_27_DistributionRandomKernel_cu_f88cee4443distribution_elementwise_grid_stride_kernelIjLi4EZZZNS0_9templates4cuda13random_kernelIPNS_17CUDAGeneratorImplEEEvRNS_18TensorIteratorBaseET_ENKUlvE_clEvENKUlvE6_clEvEUlP24curandStatePhilox4_32_10E0_ZNS1_27distribution_nullary_kernelIN3c104HalfEj5uint4S7_SF_ZZZS5_IS7_EvS9_SA_ENKSB_clEvENKSC_clEvEUljE_EEvS9_T2_RKT3_T4_EUlijE0_EEvlNS_15PhiloxCudaStateET1_SL_,"",@"SHT_CUDA_INFO"
	.sectionflags	@""
	.align	4


	//----- nvinfo : EIATTR_CUDA_API_VERSION
	.align		4
        /*0000*/ 	.byte	0x04, 0x37
        /*0002*/ 	.short	(.L_1166 - .L_1165)
.L_1165:
        /*0004*/ 	.word	0x00000082


	//----- nvinfo : EIATTR_KPARAM_INFO
	.align		4
.L_1166:
        /*0008*/ 	.byte	0x04, 0x17
        /*000a*/ 	.short	(.L_1168 - .L_1167)
.L_1167:
        /*000c*/ 	.word	0x00000000
        /*0010*/ 	.short	0x0003
        /*0012*/ 	.short	0x0028
        /*0014*/ 	.byte	0x00, 0xf0, 0xa1, 0x06


	//----- nvinfo : EIATTR_KPARAM_INFO
	.align		4
.L_1168:
        /*0018*/ 	.byte	0x04, 0x17
        /*001a*/ 	.short	(.L_1170 - .L_1169)
.L_1169:
        /*001c*/ 	.word	0x00000000
        /*0020*/ 	.short	0x0002
        /*0022*/ 	.short	0x0020
        /*0024*/ 	.byte	0x00, 0xf0, 0x05, 0x00


	//----- nvinfo : EIATTR_KPARAM_INFO
	.align		4
.L_1170:
        /*0028*/ 	.byte	0x04, 0x17
        /*002a*/ 	.short	(.L_1172 - .L_1171)
.L_1171:
        /*002c*/ 	.word	0x00000000
        /*0030*/ 	.short	0x0001
        /*0032*/ 	.short	0x0008
        /*0034*/ 	.byte	0x00, 0xf0, 0x61, 0x00


	//----- nvinfo : EIATTR_KPARAM_INFO
	.align		4
.L_1172:
        /*0038*/ 	.byte	0x04, 0x17
        /*003a*/ 	.short	(.L_1174 - .L_1173)
.L_1173:
        /*003c*/ 	.word	0x00000000
        /*0040*/ 	.short	0x0000
        /*0042*/ 	.short	0x0000
        /*0044*/ 	.byte	0x00, 0xf0, 0x21, 0x00


	//----- nvinfo : EIATTR_SPARSE_MMA_MASK
	.align		4
.L_1174:
        /*0048*/ 	.byte	0x03, 0x50
        /*004a*/ 	.short	0x0000


	//----- nvinfo : EIATTR_MAXREG_COUNT
	.align		4
        /*004c*/ 	.byte	0x03, 0x1b
        /*004e*/ 	.short	0x0040


	//----- nvinfo : EIATTR_NUM_BARRIERS
	.align		4
        /*0050*/ 	.byte	0x02, 0x4c
        /*0052*/ 	.byte	0x01
	.zero		1


	//----- nvinfo : EIATTR_MERCURY_ISA_VERSION
	.align		4
        /*0054*/ 	.byte	0x03, 0x5f
        /*0056*/ 	.short	0x0101


	//----- nvinfo : EIATTR_EXIT_INSTR_OFFSETS
	.align		4
        /*0058*/ 	.byte	0x04, 0x1c
        /*005a*/ 	.short	(.L_1176 - .L_1175)


	//   ....[0]....
.L_1175:
        /*005c*/ 	.word	0x00000800


	//   ....[1]....
        /*0060*/ 	.word	0x00005100


	//----- nvinfo : EIATTR_MAX_THREADS
	.align		4
.L_1176:
        /*0064*/ 	.byte	0x04, 0x05
        /*0066*/ 	.short	(.L_1178 - .L_1177)
.L_1177:
        /*0068*/ 	.word	0x00000100
        /*006c*/ 	.word	0x00000001
        /*0070*/ 	.word	0x00000001


	//----- nvinfo : EIATTR_CRS_STACK_SIZE
	.align		4
.L_1178:
        /*0074*/ 	.byte	0x04, 0x1e
        /*0076*/ 	.short	(.L_1180 - .L_1179)
.L_1179:
        /*0078*/ 	.word	0x00000000


	//----- nvinfo : EIATTR_CBANK_PARAM_SIZE
	.align		4
.L_1180:
        /*007c*/ 	.byte	0x03, 0x19
        /*007e*/ 	.short	0x01d0


	//----- nvinfo : EIATTR_PARAM_CBANK
	.align		4
        /*0080*/ 	.byte	0x04, 0x0a
        /*0082*/ 	.short	(.L_1182 - .L_1181)
	.align		4
.L_1181:
        /*0084*/ 	.word	index@(.nv.constant0._ZN2at6native60_GLOBAL__N__fdc43544_27_DistributionRandomKernel_cu_f88cee4443distribution_elementwise_grid_stride_kernelIjLi4EZZZNS0_9templates4cuda13random_kernelIPNS_17CUDAGeneratorImplEEEvRNS_18TensorIteratorBaseET_ENKUlvE_clEvENKUlvE6_clEvEUlP24curandStatePhilox4_32_10E0_ZNS1_27distribution_nullary_kernelIN3c104HalfEj5uint4S7_SF_ZZZS5_IS7_EvS9_SA_ENKSB_clEvENKSC_clEvEUljE_EEvS9_T2_RKT3_T4_EUlijE0_EEvlNS_15PhiloxCudaStateET1_SL_)
        /*0088*/ 	.short	0x0210
        /*008a*/ 	.short	0x01d0


	//----- nvinfo : EIATTR_SW_WAR
	.align		4
.L_1182:
        /*008c*/ 	.byte	0x04, 0x36
        /*008e*/ 	.short	(.L_1184 - .L_1183)
.L_1183:
        /*0090*/ 	.word	0x00000008
.L_1184:


//--------------------- .nv.info._ZN2at6native60_GLOBAL__N__fdc43544_27_DistributionRandomKernel_cu_f88cee4443distribution_elementwise_grid_stride_kernelIjLi4EZZZNS0_9templates4cuda13random_kernelIPNS_17CUDAGeneratorImplEEEvRNS_18TensorIteratorBaseET_ENKUlvE_clEvENKUlvE6_clEvEUlP24curandStatePhilox4_32_10E0_ZNS1_27distribution_nullary_kernelIN3c104HalfEj5uint4S7_SF_ZZZS5_IS7_EvS9_SA_ENKSB_clEvENKSC_clEvEUljE_EEvS9_T2_RKT3_T4_EUlijE_EEvlNS_15PhiloxCudaStateET1_SL_ --------------------------
	.section	.nv.info._ZN2at6native60_GLOBAL__N__fdc43544_27_DistributionRandomKernel_cu_f88cee4443distribution_elementwise_grid_stride_kernelIjLi4EZZZNS0_9templates4cuda13random_kernelIPNS_17CUDAGeneratorImplEEEvRNS_18TensorIteratorBaseET_ENKUlvE_clEvENKUlvE6_clEvEUlP24curandStatePhilox4_32_10E0_ZNS1_27distribution_nullary_kernelIN3c104HalfEj5uint4S7_SF_ZZZS5_IS7_EvS9_SA_ENKSB_clEvENKSC_clEvEUljE_EEvS9_T2_RKT3_T4_EUlijE_EEvlNS_15PhiloxCudaStateET1_SL_,"",@"SHT_CUDA_INFO"
	.sectionflags	@""
	.align	4


	//----- nvinfo : EIATTR_CUDA_API_VERSION
	.align		4
        /*0000*/ 	.byte	0x04, 0x37
        /*0002*/ 	.short	(.L_1186 - .L_1185)
.L_1185:
        /*0004*/ 	.word	0x00000082


	//----- nvinfo : EIATTR_KPARAM_INFO
	.align		4
.L_1186:
        /*0008*/ 	.byte	0x04, 0x17
        /*000a*/ 	.short	(.L_1188 - .L_1187)
.L_1187:
        /*000c*/ 	.word	0x00000000
        /*0010*/ 	.short	0x0003
        /*0012*/ 	.short	0x0028
        /*0014*/ 	.byte	0x00, 0xf0, 0x41, 0x00


	//----- nvinfo : EIATTR_KPARAM_INFO
	.align		4
.L_1188:
        /*0018*/ 	.byte	0x04, 0x17
        /*001a*/ 	.short	(.L_1190 - .L_1189)
.L_1189:
        /*001c*/ 	.word	0x00000000
        /*0020*/ 	.short	0x0002
        /*0022*/ 	.short	0x0020
        /*0024*/ 	.byte	0x00, 0xf0, 0x05, 0x00


	//----- nvinfo : EIATTR_KPARAM_INFO
	.align		4
.L_1190:
        /*0028*/ 	.byte	0x04, 0x17
        /*002a*/ 	.short	(.L_1192 - .L_1191)
.L_1191:
        /*002c*/ 	.word	0x00000000
        /*0030*/ 	.short	0x0001
        /*0032*/ 	.short	0x0008
        /*0034*/ 	.byte	0x00, 0xf0, 0x61, 0x00


	//----- nvinfo : EIATTR_KPARAM_INFO
	.align		4
.L_1192:
        /*0038*/ 	.byte	0x04, 0x17
        /*003a*/ 	.short	(.L_1194 - .L_1193)
.L_1193:
        /*003c*/ 	.word	0x00000000
        /*0040*/ 	.short	0x0000
        /*0042*/ 	.short	0x0000
        /*0044*/ 	.byte	0x00, 0xf0, 0x21, 0x00


	//----- nvinfo : EIATTR_SPARSE_MMA_MASK
	.align		4
.L_1194:
        /*0048*/ 	.byte	0x03, 0x50
        /*004a*/ 	.short	0x0000


	//----- nvinfo : EIATTR_MAXREG_COUNT
	.align		4
        /*004c*/ 	.byte	0x03, 0x1b
        /*004e*/ 	.short	0x0040


	//----- nvinfo : EIATTR_NUM_BARRIERS
	.align		4
        /*0050*/ 	.byte	0x02, 0x4c
        /*0052*/ 	.byte	0x01
	.zero		1


	//----- nvinfo : EIATTR_MERCURY_ISA_VERSION
	.align		4
        /*0054*/ 	.byte	0x03, 0x5f
        /*0056*/ 	.short	0x0101


	//----- nvinfo : EIATTR_EXIT_INSTR_OFFSETS
	.align		4
        /*0058*/ 	.byte	0x04, 0x1c
        /*005a*/ 	.short	(.L_1196 - .L_1195)


	//   ....[0]....
.L_1195:
        /*005c*/ 	.word	0x00000850


	//   ....[1]....
        /*0060*/ 	.word	0x00001250


	//----- nvinfo : EIATTR_MAX_THREADS
	.align		4
.L_1196:
        /*0064*/ 	.byte	0x04, 0x05
        /*0066*/ 	.short	(.L_1198 - .L_1197)
.L_1197:
        /*0068*/ 	.word	0x00000100
        /*006c*/ 	.word	0x00000001
        /*0070*/ 	.word	0x00000001


	//----- nvinfo : EIATTR_CRS_STACK_SIZE
	.align		4
.L_1198:
        /*0074*/ 	.byte	0x04, 0x1e
        /*0076*/ 	.short	(.L_1200 - .L_1199)
.L_1199:
        /*0078*/ 	.word	0x00000000


	//----- nvinfo : EIATTR_CBANK_PARAM_SIZE
	.align		4
.L_1200:
        /*007c*/ 	.byte	0x03, 0x19
        /*007e*/ 	.short	0x0038


	//----- nvinfo : EIATTR_PARAM_CBANK
	.align		4
        /*0080*/ 	.byte	0x04, 0x0a
        /*0082*/ 	.short	(.L_1202 - .L_1201)
	.align		4
.L_1201:
        /*0084*/ 	.word	index@(.nv.constant0._ZN2at6native60_GLOBAL__N__fdc43544_27_DistributionRandomKernel_cu_f88cee4443distribution_elementwise_grid_stride_kernelIjLi4EZZZNS0_9templates4cuda13random_kernelIPNS_17CUDAGeneratorImplEEEvRNS_18TensorIteratorBaseET_ENKUlvE_clEvENKUlvE6_clEvEUlP24curandStatePhilox4_32_10E0_ZNS1_27distribution_nullary_kernelIN3c104HalfEj5uint4S7_SF_ZZZS5_IS7_EvS9_SA_ENKSB_clEvENKSC_clEvEUljE_EEvS9_T2_RKT3_T4_EUlijE_EEvlNS_15PhiloxCudaStateET1_SL_)
        /*0088*/ 	.short	0x0210
        /*008a*/ 	.short	0x0038


	//----- nvinfo : EIATTR_SW_WAR
	.align		4
.L_1202:
        /*008c*/ 	.byte	0x04, 0x36
        /*008e*/ 	.short	(.L_1204 - .L_1203)
.L_1203:
        /*0090*/ 	.word	0x00000008
.L_1204:


//--------------------- .nv.info._ZN2at6native60_GLOBAL__N__fdc43544_27_DistributionRandomKernel_cu_f88cee4443distribution_elementwise_grid_stride_kernelImLi2EZZZNS0_9templates4cuda13random_kernelIPNS_17CUDAGeneratorImplEEEvRNS_18TensorIteratorBaseET_ENKUlvE_clEvENKUlvE6_clEvEUlP24curandStatePhilox4_32_10E_ZNS1_27distribution_nullary_kernelIN3c104HalfEm10ulonglong2S7_SF_ZZZS5_IS7_EvS9_SA_ENKSB_clEvENKSC_clEvEUlmE_EEvS9_T2_RKT3_T4_EUlimE0_EEvlNS_15PhiloxCudaStateET1_SL_ --------------------------
	.section	.nv.info._ZN2at6native60_GLOBAL__N__fdc43544_27_DistributionRandomKernel_cu_f88cee4443distribution_elementwise_grid_stride_kernelImLi2EZZZNS0_9templates4cuda13random_kernelIPNS_17CUDAGeneratorImplEEEvRNS_18TensorIteratorBaseET_ENKUlvE_clEvENKUlvE6_clEvEUlP24curandStatePhilox4_32_10E_ZNS1_27distribution_nullary_kernelIN3c104HalfEm10ulonglong2S7_SF_ZZZS5_IS7_EvS9_SA_ENKSB_clEvENKSC_clEvEUlmE_EEvS9_T2_RKT3_T4_EUlimE0_EEvlNS_15PhiloxCudaStateET1_SL_,"",@"SHT_CUDA_INFO"
	.sectionflags	@""
	.align	4


	//----- nvinfo : EIATTR_CUDA_API_VERSION
	.align		4
        /*0000*/ 	.byte	0x04, 0x37
        /*0002*/ 	.short	(.L_1206 - .L_1205)
.L_1205:
        /*0004*/ 	.word	0x00000082


	//----- nvinfo : EIATTR_KPARAM_INFO
	.align		4
.L_1206:
        /*0008*/ 	.byte	0x04, 0x17
        /*000a*/ 	.short	(.L_1208 - .L_1207)
.L_1207:
        /*000c*/ 	.word	0x00000000
        /*0010*/ 	.short	0x0003
        /*0012*/ 	.short	0x0028
        /*0014*/ 	.byte	0x00, 0xf0, 0xa1, 0x06


	//----- nvinfo : EIATTR_KPARAM_INFO
	.align		4
.L_1208:
        /*0018*/ 	.byte	0x04, 0x17
        /*001a*/ 	.short	(.L_1210 - .L_1209)
.L_1209:
        /*001c*/ 	.word	0x00000000
        /*0020*/ 	.short	0x0002
        /*0022*/ 	.short	0x0020
        /*0024*/ 	.byte	0x00, 0xf0, 0x05, 0x00


	//----- nvinfo : EIATTR_KPARAM_INFO
	.align		4
.L_1210:
        /*0028*/ 	.byte	0x04, 0x17
        /*002a*/ 	.short	(.L_1212 - .L_1211)
.L_1211:
        /*002c*/ 	.word	0x00000000
        /*0030*/ 	.short	0x0001
        /*0032*/ 	.short	0x0008
        /*0034*/ 	.byte	0x00, 0xf0, 0x61, 0x00


	//----- nvinfo : EIATTR_KPARAM_INFO
	.align		4
.L_1212:
        /*0038*/ 	.byte	0x04, 0x17
        /*003a*/ 	.short	(.L_1214 - .L_1213)
.L_1213:
        /*003c*/ 	.word	0x00000000
        /*0040*/ 	.short	0x0000
        /*0042*/ 	.short	0x0000
        /*0044*/ 	.byte	0x00, 0xf0, 0x21, 0x00


	//----- nvinfo : EIATTR_SPARSE_MMA_MASK
	.align		4
.L_1214:
        /*0048*/ 	.byte	0x03, 0x50
        /*004a*/ 	.short	0x0000


	//----- nvinfo : EIATTR_MAXREG_COUNT
	.align		4
        /*004c*/ 	.byte	0x03, 0x1b
        /*004e*/ 	.short	0x0040


	//----- nvinfo : EIATTR_NUM_BARRIERS
	.align		4
        /*0050*/ 	.byte	0x02, 0x4c
        /*0052*/ 	.byte	0x01
	.zero		1


	//----- nvinfo : EIATTR_MERCURY_ISA_VERSION
	.align		4
        /*0054*/ 	.byte	0x03, 0x5f
        /*0056*/ 	.short	0x0101


	//----- nvinfo : EIATTR_EXIT_INSTR_OFFSETS
	.align		4
        /*0058*/ 	.byte	0x04, 0x1c
        /*005a*/ 	.short	(.L_1216 - .L_1215)


	//   ....[0]....
.L_1215:
        /*005c*/ 	.word	0x00000800


	//   ....[1]....
        /*0060*/ 	.word	0x00003320


	//----- nvinfo : EIATTR_MAX_THREADS
	.align		4
.L_1216:
        /*0064*/ 	.byte	0x04, 0x05
        /*0066*/ 	.short	(.L_1218 - .L_1217)
.L_1217:
        /*0068*/ 	.word	0x00000100
        /*006c*/ 	.word	0x00000001
        /*0070*/ 	.word	0x00000001


	//----- nvinfo : EIATTR_CRS_STACK_SIZE
	.align		4
.L_1218:
        /*0074*/ 	.byte	0x04, 0x1e
        /*0076*/ 	.short	(.L_1220 - .L_1219)
.L_1219:
        /*0078*/ 	.word	0x00000000


	//----- nvinfo : EIATTR_CBANK_PARAM_SIZE
	.align		4
.L_1220:
        /*007c*/ 	.byte	0x03, 0x19
        /*007e*/ 	.short	0x01d0


	//----- nvinfo : EIATTR_PARAM_CBANK
	.align		4
        /*0080*/ 	.byte	0x04, 0x0a
        /*0082*/ 	.short	(.L_1222 - .L_1221)
	.align		4
.L_1221:
        /*0084*/ 	.word	index@(.nv.constant0._ZN2at6native60_GLOBAL__N__fdc43544_27_DistributionRandomKernel_cu_f88cee4443distribution_elementwise_grid_stride_kernelImLi2EZZZNS0_9templates4cuda13random_kernelIPNS_17CUDAGeneratorImplEEEvRNS_18TensorIteratorBaseET_ENKUlvE_clEvENKUlvE6_clEvEUlP24curandStatePhilox4_32_10E_ZNS1_27distribution_nullary_kernelIN3c104HalfEm10ulonglong2S7_SF_ZZZS5_IS7_EvS9_SA_ENKSB_clEvENKSC_clEvEUlmE_EEvS9_T2_RKT3_T4_EUlimE0_EEvlNS_15PhiloxCudaStateET1_SL_)
        /*0088*/ 	.short	0x0210
        /*008a*/ 	.short	0x01d0


	//----- nvinfo : EIATTR_SW_WAR
	.align		4
.L_1222:
        /*008c*/ 	.byte	0x04, 0x36
        /*008e*/ 	.short	(.L_1224 - .L_1223)
.L_1223:
        /*0090*/ 	.word	0x00000008
.L_1224:


//--------------------- .nv.info._ZN2at6native60_GLOBAL__N__fdc43544_27_DistributionRandomKernel_cu_f88cee4443distribution_elementwise_grid_stride_kernelImLi2EZZZNS0_9templates4cuda13random_kernelIPNS_17CUDAGeneratorImplEEEvRNS_18TensorIteratorBaseET_ENKUlvE_clEvENKUlvE6_clEvEUlP24curandStatePhilox4_32_10E_ZNS1_27distribution_nullary_kernelIN3c104HalfEm10ulonglong2S7_SF_ZZZS5_IS7_EvS9_SA_ENKSB_clEvENKSC_clEvEUlmE_EEvS9_T2_RKT3_T4_EUlimE_EEvlNS_15PhiloxCudaStateET1_SL_ --------------------------
	.section	.nv.info._ZN2at6native60_GLOBAL__N__fdc43544_27_DistributionRandomKernel_cu_f88cee4443distribution_elementwise_grid_stride_kernelImLi2EZZZNS0_9templates4cuda13random_kernelIPNS_17CUDAGeneratorImplEEEvRNS_18TensorIteratorBaseET_ENKUlvE_clEvENKUlvE6_clEvEUlP24curandStatePhilox4_32_10E_ZNS1_27distribution_nullary_kernelIN3c104HalfEm10ulonglong2S7_SF_ZZZS5_IS7_EvS9_SA_ENKSB_clEvENKSC_clEvEUlmE_EEvS9_T2_RKT3_T4_EUlimE_EEvlNS_15PhiloxCudaStateET1_SL_,"",@"SHT_CUDA_INFO"
	.sectionflags	@""
	.align	4


	//----- nvinfo : EIATTR_CUDA_API_VERSION
	.align		4
        /*0000*/ 	.byte	0x04, 0x37
        /*0002*/ 	.short	(.L_1226 - .L_1225)
.L_1225:
        /*0004*/ 	.word	0x00000082


	//----- nvinfo : EIATTR_KPARAM_INFO
	.align		4
.L_1226:
        /*0008*/ 	.byte	0x04, 0x17
        /*000a*/ 	.short	(.L_1228 - .L_1227)
.L_1227:
        /*000c*/ 	.word	0x00000000
        /*0010*/ 	.short	0x0003
        /*0012*/ 	.short	0x0028
        /*0014*/ 	.byte	0x00, 0xf0, 0x41, 0x00


	//----- nvinfo : EIATTR_KPARAM_INFO
	.align		4
.L_1228:
        /*0018*/ 	.byte	0x04, 0x17
        /*001a*/ 	.short	(.L_1230 - .L_1229)
.L_1229:
        /*001c*/ 	.word	0x00000000
        /*0020*/ 	.short	0x0002
        /*0022*/ 	.short	0x0020
        /*0024*/ 	.byte	0x00, 0xf0, 0x05, 0x00


	//----- nvinfo : EIATTR_KPARAM_INFO
	.align		4
.L_1230:
        /*0028*/ 	.byte	0x04, 0x17
        /*002a*/ 	.short	(.L_1232 - .L_1231)
.L_1231:
        /*002c*/ 	.word	0x00000000
        /*0030*/ 	.short	0x0001
        /*0032*/ 	.short	0x0008
        /*0034*/ 	.byte	0x00, 0xf0, 0x61, 0x00


	//----- nvinfo : EIATTR_KPARAM_INFO
	.align		4
.L_1232:
        /*0038*/ 	.byte	0x04, 0x17
        /*003a*/ 	.short	(.L_1234 - .L_1233)
.L_1233:
        /*003c*/ 	.word	0x00000000
        /*0040*/ 	.short	0x0000
        /*0042*/ 	.short	0x0000
        /*0044*/ 	.byte	0x00, 0xf0, 0x21, 0x00


	//----- nvinfo : EIATTR_SPARSE_MMA_MASK
	.align		4
.L_1234:
        /*0048*/ 	.byte	0x03, 0x50
        /*004a*/ 	.short	0x0000


	//----- nvinfo : EIATTR_MAXREG_COUNT
	.align		4
        /*004c*/ 	.byte	0x03, 0x1b
        /*004e*/ 	.short	0x0040


	//----- nvinfo : EIATTR_NUM_BARRIERS
	.align		4
        /*0050*/ 	.byte	0x02, 0x4c
        /*0052*/ 	.byte	0x01
	.zero		1


	//----- nvinfo : EIATTR_MERCURY_ISA_VERSION
	.align		4
        /*0054*/ 	.byte	0x03, 0x5f
        /*0056*/ 	.short	0x0101


	//----- nvinfo : EIATTR_EXIT_INSTR_OFFSETS
	.align		4
        /*0058*/ 	.byte	0x04, 0x1c
        /*005a*/ 	.short	(.L_1236 - .L_1235)


	//   ....[0]....
.L_1235:
        /*005c*/ 	.word	0x00000830


	//   ....[1]....
        /*0060*/ 	.word	0x00001150


	//----- nvinfo : EIATTR_MAX_THREADS
	.align		4
.L_1236:
        /*0064*/ 	.byte	0x04, 0x05
        /*0066*/ 	.short	(.L_1238 - .L_1237)
.L_1237:
        /*0068*/ 	.word	0x00000100
        /*006c*/ 	.word	0x00000001
        /*0070*/ 	.word	0x00000001


	//----- nvinfo : EIATTR_CRS_STACK_SIZE
	.align		4
.L_1238:
        /*0074*/ 	.byte	0x04, 0x1e
        /*0076*/ 	.short	(.L_1240 - .L_1239)
.L_1239:
        /*0078*/ 	.word	0x00000000


	//----- nvinfo : EIATTR_CBANK_PARAM_SIZE
	.align		4
.L_1240:
        /*007c*/ 	.byte	0x03, 0x19
        /*007e*/ 	.short	0x0038


	//----- nvinfo : EIATTR_PARAM_CBANK
	.align		4
        /*0080*/ 	.byte	0x04, 0x0a
        /*0082*/ 	.short	(.L_1242 - .L_1241)
	.align		4
.L_1241:
        /*0084*/ 	.word	index@(.nv.constant0._ZN2at6native60_GLOBAL__N__fdc43544_27_DistributionRandomKernel_cu_f88cee4443distribution_elementwise_grid_stride_kernelImLi2EZZZNS0_9templates4cuda13random_kernelIPNS_17CUDAGeneratorImplEEEvRNS_18TensorIteratorBaseET_ENKUlvE_clEvENKUlvE6_clEvEUlP24curandStatePhilox4_32_10E_ZNS1_27distribution_nullary_kernelIN3c104HalfEm10ulonglong2S7_SF_ZZZS5_IS7_EvS9_SA_ENKSB_clEvENKSC_clEvEUlmE_EEvS9_T2_RKT3_T4_EUlimE_EEvlNS_15PhiloxCudaStateET1_SL_)
        /*0088*/ 	.short	0x0210
        /*008a*/ 	.short	0x0038


	//----- nvinfo : EIATTR_SW_WAR
	.align		4
.L_1242:
        /*008c*/ 	.byte	0x04, 0x36
        /*008e*/ 	.short	(.L_1244 - .L_1243)
.L_1243:
        /*0090*/ 	.word	0x00000008
.L_1244:


//--------------------- .nv.info._ZN2at6native60_GLOBAL__N__fdc43544_27_DistributionRandomKernel_cu_f88cee4443distribution_elementwise_grid_stride_kernelIjLi4EZZZNS0_9templates4cuda13random_kernelIPNS_17CUDAGeneratorImplEEEvRNS_18TensorIteratorBaseET_ENKUlvE_clEvENKUlvE5_clEvEUlP24curandStatePhilox4_32_10E0_ZNS1_27distribution_nullary_kernelIfj5uint4S7_SF_ZZZS5_IS7_EvS9_SA_ENKSB_clEvENKSC_clEvEUljE_EEvS9_T2_RKT3_T4_EUlijE0_EEvlNS_15PhiloxCudaStateET1_SJ_ --------------------------
	.section	.nv.info._ZN2at6native60_GLOBAL__N__fdc43544_27_DistributionRandomKernel_cu_f88cee4443distribution_elementwise_grid_stride_kernelIjLi4EZZZNS0_9templates4cuda13random_kernelIPNS_17CUDAGeneratorImplEEEvRNS_18TensorIteratorBaseET_ENKUlvE_clEvENKUlvE5_clEvEUlP24curandStatePhilox4_32_10E0_ZNS1_27distribution_nullary_kernelIfj5uint4S7_SF_ZZZS5_IS7_EvS9_SA_ENKSB_clEvENKSC_clEvEUljE_EEvS9_T2_RKT3_T4_EUlijE0_EEvlNS_15PhiloxCudaStateET1_SJ_,"",@"SHT_CUDA_INFO"
	.sectionflags	@""
	.align	4


	//----- nvinfo : EIATTR_CUDA_API_VERSION
	.align		4
        /*0000*/ 	.byte	0x04, 0x37
        /*0002*/ 	.short	(.L_1246 - .L_1245)
.L_1245:
        /*0004*/ 	.word	0x00000082


	//----- nvinfo : EIATTR_KPARAM_INFO
	.align		4
.L_1246:
        /*0008*/ 	.byte	0x04, 0x17
        /*000a*/ 	.short	(.L_1248 - .L_1247)
.L_1247:
        /*000c*/ 	.word	0x00000000
        /*0010*/ 	.short	0x0003
        /*0012*/ 	.short	0x0028
        /*0014*/ 	.byte	0x00, 0xf0, 0xa1, 0x06


	//----- nvinfo : EIATTR_KPARAM_INFO
	.align		4
.L_1248:
        /*0018*/ 	.byte	0x04, 0x17
        /*001a*/ 	.short	(.L_1250 - .L_1249)
.L_1249:
        /*001c*/ 	.word	0x00000000
        /*0020*/ 	.short	0x0002
        /*0022*/ 	.short	0x0020
        /*0024*/ 	.byte	0x00, 0xf0, 0x05, 0x00


	//----- nvinfo : EIATTR_KPARAM_INFO
	.align		4
.L_1250:
        /*0028*/ 	.byte	0x04, 0x17
        /*002a*/ 	.short	(.L_1252 - .L_1251)
.L_1251:
        /*002c*/ 	.word	0x00000000
        /*0030*/ 	.short	0x0001
        /*0032*/ 	.short	0x0008
        /*0034*/ 	.byte	0x00, 0xf0, 0x61, 0x00


	//----- nvinfo : EIATTR_KPARAM_INFO
	.align		4
.L_1252:
        /*0038*/ 	.byte	0x04, 0x17
        /*003a*/ 	.short	(.L_1254 - .L_1253)
.L_1253:
        /*003c*/ 	.word	0x00000000
        /*0040*/ 	.short	0x0000
        /*0042*/ 	.short	0x0000
        /*0044*/ 	.byte	0x00, 0xf0, 0x21, 0x00


	//----- nvinfo : EIATTR_SPARSE_MMA_MASK
	.align		4
.L_1254:
        /*0048*/ 	.byte	0x03, 0x50
        /*004a*/ 	.short	0x0000


	//----- nvinfo : EIATTR_MAXREG_COUNT
	.align		4
        /*004c*/ 	.byte	0x03, 0x1b
        /*004e*/ 	.short	0x0040


	//----- nvinfo : EIATTR_NUM_BARRIERS
	.align		4
        /*0050*/ 	.byte	0x02, 0x4c
        /*0052*/ 	.byte	0x01
	.zero		1


	//----- nvinfo : EIATTR_MERCURY_ISA_VERSION
	.align		4
        /*0054*/ 	.byte	0x03, 0x5f
        /*0056*/ 	.short	0x0101


	//----- nvinfo : EIATTR_EXIT_INSTR_OFFSETS
	.align		4
        /*0058*/ 	.byte	0x04, 0x1c
        /*005a*/ 	.short	(.L_1256 - .L_1255)


	//   ....[0]....
.L_1255:
        /*005c*/ 	.word	0x00000800


	//   ....[1]....
        /*0060*/ 	.word	0x000050c0


	//----- nvinfo : EIATTR_MAX_THREADS
	.align		4
.L_1256:
        /*0064*/ 	.byte	0x04, 0x05
        /*0066*/ 	.short	(.L_1258 - .L_1257)
.L_1257:
        /*0068*/ 	.word	0x00000100
        /*006c*/ 	.word	0x00000001
        /*0070*/ 	.word	0x00000001


	//----- nvinfo : EIATTR_CRS_STACK_SIZE
	.align		4
.L_1258:
        /*0074*/ 	.byte	0x04, 0x1e
        /*0076*/ 	.short	(.L_1260 - .L_1259)
.L_1259:
        /*0078*/ 	.word	0x00000000


	//----- nvinfo : EIATTR_CBANK_PARAM_SIZE
	.align		4
.L_1260:
        /*007c*/ 	.byte	0x03, 0x19
        /*007e*/ 	.short	0x01d0


	//----- nvinfo : EIATTR_PARAM_CBANK
	.align		4
        /*0080*/ 	.byte	0x04, 0x0a
        /*0082*/ 	.short	(.L_1262 - .L_1261)
	.align		4
.L_1261:
        /*0084*/ 	.word	index@(.nv.constant0._ZN2at6native60_GLOBAL__N__fdc43544_27_DistributionRandomKernel_cu_f88cee4443distribution_elementwise_grid_stride_kernelIjLi4EZZZNS0_9templates4cuda13random_kernelIPNS_17CUDAGeneratorImplEEEvRNS_18TensorIteratorBaseET_ENKUlvE_clEvENKUlvE5_clEvEUlP24curandStatePhilox4_32_10E0_ZNS1_27distribution_nullary_kernelIfj5uint4S7_SF_ZZZS5_IS7_EvS9_SA_ENKSB_clEvENKSC_clEvEUljE_EEvS9_T2_RKT3_T4_EUlijE0_EEvlNS_15PhiloxCudaStateET1_SJ_)
        /*0088*/ 	.short	0x0210
        /*008a*/ 	.short	0x01d0


	//----- nvinfo : EIATTR_SW_WAR
	.align		4
.L_1262:
        /*008c*/ 	.byte	0x04, 0x36
        /*008e*/ 	.short	(.L_1264 - .L_1263)
.L_1263:
        /*0090*/ 	.word	0x00000008
.L_1264:


//--------------------- .nv.info._ZN2at6native60_GLOBAL__N__fdc43544_27_DistributionRandomKernel_cu_f88cee4443distribution_elementwise_grid_stride_kernelIjLi4EZZZNS0_9templates4cuda13random_kernelIPNS_17CUDAGeneratorImplEEEvRNS_18TensorIteratorBaseET_ENKUlvE_clEvENKUlvE5_clEvEUlP24curandStatePhilox4_32_10E0_ZNS1_27distribution_nullary_kernelIfj5uint4S7_SF_ZZZS5_IS7_EvS9_SA_ENKSB_clEvENKSC_clEvEUljE_EEvS9_T2_RKT3_T4_EUlijE_EEvlNS_15PhiloxCudaStateET1_SJ_ --------------------------
	.section	.nv.info._ZN2at6native60_GLOBAL__N__fdc43544_27_DistributionRandomKernel_cu_f88cee4443distribution_elementwise_grid_stride_kernelIjLi4EZZZNS0_9templates4cuda13random_kernelIPNS_17CUDAGeneratorImplEEEvRNS_18TensorIteratorBaseET_ENKUlvE_clEvENKUlvE5_clEvEUlP24curandStatePhilox4_32_10E0_ZNS1_27distribution_nullary_kernelIfj5uint4S7_SF_ZZZS5_IS7_EvS9_SA_ENKSB_clEvENKSC_clEvEUljE_EEvS9_T2_RKT3_T4_EUlijE_EEvlNS_15PhiloxCudaStateET1_SJ_,"",@"SHT_CUDA_INFO"
	.sectionflags	@""
	.align	4


	//----- nvinfo : EIATTR_CUDA_API_VERSION
	.align		4
        /*0000*/ 	.byte	0x04, 0x37
        /*0002*/ 	.short	(.L_1266 - .L_1265)
.L_1265:
        /*0004*/ 	.word	0x00000082


	//----- nvinfo : EIATTR_KPARAM_INFO
	.align		4
.L_1266:
        /*0008*/ 	.byte	0x04, 0x17
        /*000a*/ 	.short	(.L_1268 - .L_1267)
.L_1267:
        /*000c*/ 	.word	0x00000000
        /*0010*/ 	.short	0x0003
        /*0012*/ 	.short	0x0028
        /*0014*/ 	.byte	0x00, 0xf0, 0x41, 0x00


	//----- nvinfo : EIATTR_KPARAM_INFO
	.align		4
.L_1268:
        /*0018*/ 	.byte	0x04, 0x17
        /*001a*/ 	.short	(.L_1270 - .L_1269)
.L_1269:
        /*001c*/ 	.word	0x00000000
        /*0020*/ 	.short	0x0002
        /*0022*/ 	.short	0x0020
        /*0024*/ 	.byte	0x00, 0xf0, 0x05, 0x00


	//----- nvinfo : EIATTR_KPARAM_INFO
	.align		4
.L_1270:
        /*0028*/ 	.byte	0x04, 0x17
        /*002a*/ 	.short	(.L_1272 - .L_1271)
.L_1271:
        /*002c*/ 	.word	0x00000000
        /*0030*/ 	.short	0x0001
        /*0032*/ 	.short	0x0008
        /*0034*/ 	.byte	0x00, 0xf0, 0x61, 0x00


	//----- nvinfo : EIATTR_KPARAM_INFO
	.align		4
.L_1272:
        /*0038*/ 	.byte	0x04, 0x17
        /*003a*/ 	.short	(.L_1274 - .L_1273)
.L_1273:
        /*003c*/ 	.word	0x00000000
        /*0040*/ 	.short	0x0000
        /*0042*/ 	.short	0x0000
        /*0044*/ 	.byte	0x00, 0xf0, 0x21, 0x00


	//----- nvinfo : EIATTR_SPARSE_MMA_MASK
	.align		4
.L_1274:
        /*0048*/ 	.byte	0x03, 0x50
        /*004a*/ 	.short	0x0000


	//----- nvinfo : EIATTR_MAXREG_COUNT
	.align		4
        /*004c*/ 	.byte	0x03, 0x1b
        /*004e*/ 	.short	0x0040


	//----- nvinfo : EIATTR_NUM_BARRIERS
	.align		4
        /*0050*/ 	.byte	0x02, 0x4c
        /*0052*/ 	.byte	0x01
	.zero		1


	//----- nvinfo : EIATTR_MERCURY_ISA_VERSION
	.align		4
        /*0054*/ 	.byte	0x03, 0x5f
        /*0056*/ 	.short	0x0101


	//----- nvinfo : EIATTR_EXIT_INSTR_OFFSETS
	.align		4
        /*0058*/ 	.byte	0x04, 0x1c
        /*005a*/ 	.short	(.L_1276 - .L_1275)


	//   ....[0]....
.L_1275:
        /*005c*/ 	.word	0x00000850


	//   ....[1]....
        /*0060*/ 	.word	0x00001210


	//----- nvinfo : EIATTR_MAX_THREADS
	.align		4
.L_1276:
        /*0064*/ 	.byte	0x04, 0x05
        /*0066*/ 	.short	(.L_1278 - .L_1277)
.L_1277:
        /*0068*/ 	.word	0x00000100
        /*006c*/ 	.word	0x00000001
        /*0070*/ 	.word	0x00000001


	//----- nvinfo : EIATTR_CRS_STACK_SIZE
	.align		4
.L_1278:
        /*0074*/ 	.byte	0x04, 0x1e
        /*0076*/ 	.short	(.L_1280 - .L_1279)
.L_1279:
        /*0078*/ 	.word	0x00000000


	//----- nvinfo : EIATTR_CBANK_PARAM_SIZE
	.align		4
.L_1280:
        /*007c*/ 	.byte	0x03, 0x19
        /*007e*/ 	.short	0x0038


	//----- nvinfo : EIATTR_PARAM_CBANK
	.align		4
        /*0080*/ 	.byte	0x04, 0x0a
        /*0082*/ 	.short	(.L_1282 - .L_1281)
	.align		4
.L_1281:
        /*0084*/ 	.word	index@(.nv.constant0._ZN2at6native60_GLOBAL__N__fdc43544_27_DistributionRandomKernel_cu_f88cee4443distribution_elementwise_grid_stride_kernelIjLi4EZZZNS0_9templates4cuda13random_kernelIPNS_17CUDAGeneratorImplEEEvRNS_18TensorIteratorBaseET_ENKUlvE_clEvENKUlvE5_clEvEUlP24curandStatePhilox4_32_10E0_ZNS1_27distribution_nullary_kernelIfj5uint4S7_SF_ZZZS5_IS7_EvS9_SA_ENKSB_clEvENKSC_clEvEUljE_EEvS9_T2_RKT3_T4_EUlijE_EEvlNS_15PhiloxCudaStateET1_SJ_)
        /*0088*/ 	.short	0x0210
        /*008a*/ 	.short	0x0038


	//----- nvinfo : EIATTR_SW_WAR
	.align		4
.L_1282:
        /*008c*/ 	.byte	0x04, 0x36
        /*008e*/ 	.short	(.L_1284 - .L_1283)
.L_1283:
        /*0090*/ 	.word	0x00000008
.L_1284:


//--------------------- .nv.info._ZN2at6native60_GLOBAL__N__fdc43544_27_DistributionRandomKernel_cu_f88cee4443distribution_elementwise_grid_stride_kernelImLi2EZZZNS0_9templates4cuda13random_kernelIPNS_17CUDAGeneratorImplEEEvRNS_18TensorIteratorBaseET_ENKUlvE_clEvENKUlvE5_clEvEUlP24curandStatePhilox4_32_10E_ZNS1_27distribution_nullary_kernelIfm10ulonglong2S7_SF_ZZZS5_IS7_EvS9_SA_ENKSB_clEvENKSC_clEvEUlmE_EEvS9_T2_RKT3_T4_EUlimE0_EEvlNS_15PhiloxCudaStateET1_SJ_ --------------------------
	.section	.nv.info._ZN2at6native60_GLOBAL__N__fdc43544_27_DistributionRandomKernel_cu_f88cee4443distribution_elementwise_grid_stride_kernelImLi2EZZZNS0_9templates4cuda13random_kernelIPNS_17CUDAGeneratorImplEEEvRNS_18TensorIteratorBaseET_ENKUlvE_clEvENKUlvE5_clEvEUlP24curandStatePhilox4_32_10E_ZNS1_27distribution_nullary_kernelIfm10ulonglong2S7_SF_ZZZS5_IS7_EvS9_SA_ENKSB_clEvENKSC_clEvEUlmE_EEvS9_T2_RKT3_T4_EUlimE0_EEvlNS_15PhiloxCudaStateET1_SJ_,"",@"SHT_CUDA_INFO"
	.sectionflags	@""
	.align	4


	//----- nvinfo : EIATTR_CUDA_API_VERSION
	.align		4
        /*0000*/ 	.byte	0x04, 0x37
        /*0002*/ 	.short	(.L_1286 - .L_1285)
.L_1285:
        /*0004*/ 	.word	0x00000082


	//----- nvinfo : EIATTR_KPARAM_INFO
	.align		4
.L_1286:
        /*0008*/ 	.byte	0x04, 0x17
        /*000a*/ 	.short	(.L_1288 - .L_1287)
.L_1287:
        /*000c*/ 	.word	0x00000000
        /*0010*/ 	.short	0x0003
        /*0012*/ 	.short	0x0028
        /*0014*/ 	.byte	0x00, 0xf0, 0xa1, 0x06


	//----- nvinfo : EIATTR_KPARAM_INFO
	.align		4
.L_1288:
        /*0018*/ 	.byte	0x04, 0x17
        /*001a*/ 	.short	(.L_1290 - .L_1289)
.L_1289:
        /*001c*/ 	.word	0x00000000
        /*0020*/ 	.short	0x0002
        /*0022*/ 	.short	0x0020
        /*0024*/ 	.byte	0x00, 0xf0, 0x05, 0x00


	//----- nvinfo : EIATTR_KPARAM_INFO
	.align		4
.L_1290:
        /*0028*/ 	.byte	0x04, 0x17
        /*002a*/ 	.short	(.L_1292 - .L_1291)
.L_1291:
        /*002c*/ 	.word	0x00000000
        /*0030*/ 	.short	0x0001
        /*0032*/ 	.short	0x0008
        /*0034*/ 	.byte	0x00, 0xf0, 0x61, 0x00


	//----- nvinfo : EIATTR_KPARAM_INFO
	.align		4
.L_1292:
        /*0038*/ 	.byte	0x04, 0x17
        /*003a*/ 	.short	(.L_1294 - .L_1293)
.L_1293:
        /*003c*/ 	.word	0x00000000
        /*0040*/ 	.short	0x0000
        /*0042*/ 	.short	0x0000
        /*0044*/ 	.byte	0x00, 0xf0, 0x21, 0x00


	//----- nvinfo : EIATTR_SPARSE_MMA_MASK
	.align		4
.L_1294:
        /*0048*/ 	.byte	0x03, 0x50
        /*004a*/ 	.short	0x0000


	//----- nvinfo : EIATTR_MAXREG_COUNT
	.align		4
        /*004c*/ 	.byte	0x03, 0x1b
        /*004e*/ 	.short	0x0040


	//----- nvinfo : EIATTR_NUM_BARRIERS
	.align		4
        /*0050*/ 	.byte	0x02, 0x4c
        /*0052*/ 	.byte	0x01
	.zero		1


	//----- nvinfo : EIATTR_MERCURY_ISA_VERSION
	.align		4
        /*0054*/ 	.byte	0x03, 0x5f
        /*0056*/ 	.short	0x0101


	//----- nvinfo : EIATTR_EXIT_INSTR_OFFSETS
	.align		4
        /*0058*/ 	.byte	0x04, 0x1c
        /*005a*/ 	.short	(.L_1296 - .L_1295)


	//   ....[0]....
.L_1295:
        /*005c*/ 	.word	0x00000800


	//   ....[1]....
        /*0060*/ 	.word	0x00003300


	//----- nvinfo : EIATTR_MAX_THREADS
	.align		4
.L_1296:
        /*0064*/ 	.byte	0x04, 0x05
        /*0066*/ 	.short	(.L_1298 - .L_1297)
.L_1297:
        /*0068*/ 	.word	0x00000100
        /*006c*/ 	.word	0x00000001
        /*0070*/ 	.word	0x00000001


	//----- nvinfo : EIATTR_CRS_STACK_SIZE
	.align		4
.L_1298:
        /*0074*/ 	.byte	0x04, 0x1e
        /*0076*/ 	.short	(.L_1300 - .L_1299)
.L_1299:
        /*0078*/ 	.word	0x00000000


	//----- nvinfo : EIATTR_CBANK_PARAM_SIZE
	.align		4
.L_1300:
        /*007c*/ 	.byte	0x03, 0x19
        /*007e*/ 	.short	0x01d0


	//----- nvinfo : EIATTR_PARAM_CBANK
	.align		4
        /*0080*/ 	.byte	0x04, 0x0a
        /*0082*/ 	.short	(.L_1302 - .L_1301)
	.align		4
.L_1301:
        /*0084*/ 	.word	index@(.nv.constant0._ZN2at6native60_GLOBAL__N__fdc43544_27_DistributionRandomKernel_cu_f88cee4443distribution_elementwise_grid_stride_kernelImLi2EZZZNS0_9templates4cuda13random_kernelIPNS_17CUDAGeneratorImplEEEvRNS_18TensorIteratorBaseET_ENKUlvE_clEvENKUlvE5_clEvEUlP24curandStatePhilox4_32_10E_ZNS1_27distribution_nullary_kernelIfm10ulonglong2S7_SF_ZZZS5_IS7_EvS9_SA_ENKSB_clEvENKSC_clEvEUlmE_EEvS9_T2_RKT3_T4_EUlimE0_EEvlNS_15PhiloxCudaStateET1_SJ_)
        /*0088*/ 	.short	0x0210
        /*008a*/ 	.short	0x01d0


	//----- nvinfo : EIATTR_SW_WAR
	.align		4
.L_1302:
        /*008c*/ 	.byte	0x04, 0x36
        /*008e*/ 	.short	(.L_1304 - .L_1303)
.L_1303:
        /*0090*/ 	.word	0x00000008
.L_1304:


//--------------------- .nv.info._ZN2at6native60_GLOBAL__N__fdc43544_27_DistributionRandomKernel_cu_f88cee4443distribution_elementwise_grid_stride_kernelImLi2EZZZNS0_9templates4cuda13random_kernelIPNS_17CUDAGeneratorImplEEEvRNS_18TensorIteratorBaseET_ENKUlvE_clEvENKUlvE5_clEvEUlP24curandStatePhilox4_32_10E_ZNS1_27distribution_nullary_kernelIfm10ulonglong2S7_SF_ZZZS5_IS7_EvS9_SA_ENKSB_clEvENKSC_clEvEUlmE_EEvS9_T2_RKT3_T4_EUlimE_EEvlNS_15PhiloxCudaStateET1_SJ_ --------------------------
	.section	.nv.info._ZN2at6native60_GLOBAL__N__fdc43544_27_DistributionRandomKernel_cu_f88cee4443distribution_elementwise_grid_stride_kernelImLi2EZZZNS0_9templates4cuda13random_kernelIPNS_17CUDAGeneratorImplEEEvRNS_18TensorIteratorBaseET_ENKUlvE_clEvENKUlvE5_clEvEUlP24curandStatePhilox4_32_10E_ZNS1_27distribution_nullary_kernelIfm10ulonglong2S7_SF_ZZZS5_IS7_EvS9_SA_ENKSB_clEvENKSC_clEvEUlmE_EEvS9_T2_RKT3_T4_EUlimE_EEvlNS_15PhiloxCudaStateET1_SJ_,"",@"SHT_CUDA_INFO"
	.sectionflags	@""
	.align	4


	//----- nvinfo : EIATTR_CUDA_API_VERSION
	.align		4
        /*0000*/ 	.byte	0x04, 0x37
        /*0002*/ 	.short	(.L_1306 - .L_1305)
.L_1305:
        /*0004*/ 	.word	0x00000082


	//----- nvinfo : EIATTR_KPARAM_INFO
	.align		4
.L_1306:
        /*0008*/ 	.byte	0x04, 0x17
        /*000a*/ 	.short	(.L_1308 - .L_1307)
.L_1307:
        /*000c*/ 	.word	0x00000000
        /*0010*/ 	.short	0x0003
        /*0012*/ 	.short	0x0028
        /*0014*/ 	.byte	0x00, 0xf0, 0x41, 0x00


	//----- nvinfo : EIATTR_KPARAM_INFO
	.align		4
.L_1308:
        /*0018*/ 	.byte	0x04, 0x17
        /*001a*/ 	.short	(.L_1310 - .L_1309)
.L_1309:
        /*001c*/ 	.word	0x00000000
        /*0020*/ 	.short	0x0002
        /*0022*/ 	.short	0x0020
        /*0024*/ 	.byte	0x00, 0xf0, 0x05, 0x00


	//----- nvinfo : EIATTR_KPARAM_INFO
	.align		4
.L_1310:
        /*0028*/ 	.byte	0x04, 0x17
        /*002a*/ 	.short	(.L_1312 - .L_1311)
.L_1311:
        /*002c*/ 	.word	0x00000000
        /*0030*/ 	.short	0x0001
        /*0032*/ 	.short	0x0008
        /*0034*/ 	.byte	0x00, 0xf0, 0x61, 0x00


	//----- nvinfo : EIATTR_KPARAM_INFO
	.align		4
.L_1312:
        /*0038*/ 	.byte	0x04, 0x17
        /*003a*/ 	.short	(.L_1314 - .L_1313)
.L_1313:
        /*003c*/ 	.word	0x00000000
        /*0040*/ 	.short	0x0000
        /*0042*/ 	.short	0x0000
        /*0044*/ 	.byte	0x00, 0xf0, 0x21, 0x00


	//----- nvinfo : EIATTR_SPARSE_MMA_MASK
	.align		4
.L_1314:
        /*0048*/ 	.byte	0x03, 0x50
        /*004a*/ 	.short	0x0000


	//----- nvinfo : EIATTR_MAXREG_COUNT
	.align		4
        /*004c*/ 	.byte	0x03, 0x1b
        /*004e*/ 	.short	0x0040


	//----- nvinfo : EIATTR_NUM_BARRIERS
	.align		4
        /*0050*/ 	.byte	0x02, 0x4c
        /*0052*/ 	.byte	0x01
	.zero		1


	//----- nvinfo : EIATTR_MERCURY_ISA_VERSION
	.align		4
        /*0054*/ 	.byte	0x03, 0x5f
        /*0056*/ 	.short	0x0101


	//----- nvinfo : EIATTR_EXIT_INSTR_OFFSETS
	.align		4
        /*0058*/ 	.byte	0x04, 0x1c
        /*005a*/ 	.short	(.L_1316 - .L_1315)


	//   ....[0]....
.L_1315:
        /*005c*/ 	.word	0x00000830


	//   ....[1]....
        /*0060*/ 	.word	0x00001130


	//----- nvinfo : EIATTR_MAX_THREADS
	.align		4
.L_1316:
        /*0064*/ 	.byte	0x04, 0x05
        /*0066*/ 	.short	(.L_1318 - .L_1317)
.L_1317:
        /*0068*/ 	.word	0x00000100
        /*006c*/ 	.word	0x00000001
        /*0070*/ 	.word	0x00000001


	//----- nvinfo : EIATTR_CRS_STACK_SIZE
	.align		4
.L_1318:
        /*0074*/ 	.byte	0x04, 0x1e
        /*0076*/ 	.short	(.L_1320 - .L_1319)
.L_1319:
        /*0078*/ 	.word	0x00000000


	//----- nvinfo : EIATTR_CBANK_PARAM_SIZE
	.align		4
.L_1320:
        /*007c*/ 	.byte	0x03, 0x19
        /*007e*/ 	.short	0x0038


	//----- nvinfo : EIATTR_PARAM_CBANK
	.align		4
        /*0080*/ 	.byte	0x04, 0x0a
        /*0082*/ 	.short	(.L_1322 - .L_1321)
	.align		4
.L_1321:
        /*0084*/ 	.word	index@(.nv.constant0._ZN2at6native60_GLOBAL__N__fdc43544_27_DistributionRandomKernel_cu_f88cee4443distribution_elementwise_grid_stride_kernelImLi2EZZZNS0_9templates4cuda13random_kernelIPNS_17CUDAGeneratorImplEEEvRNS_18TensorIteratorBaseET_ENKUlvE_clEvENKUlvE5_clEvEUlP24curandStatePhilox4_32_10E_ZNS1_27distribution_nullary_kernelIfm10ulonglong2S7_SF_ZZZS5_IS7_EvS9_SA_ENKSB_clEvENKSC_clEvEUlmE_EEvS9_T2_RKT3_T4_EUlimE_EEvlNS_15PhiloxCudaStateET1_SJ_)
        /*0088*/ 	.short	0x0210
        /*008a*/ 	.short	0x0038


	//----- nvinfo : EIATTR_SW_WAR
	.align		4
.L_1322:
        /*008c*/ 	.byte	0x04, 0x36
        /*008e*/ 	.short	(.L_1324 - .L_1323)
.L_1323:
        /*0090*/ 	.word	0x00000008
.L_1324:


//--------------------- .nv.info._ZN2at6native60_GLOBAL__N__fdc43544_27_DistributionRandomKernel_cu_f88cee4443distribution_elementwise_grid_stride_kernelIjLi4EZZZNS0_9templates4cuda13random_kernelIPNS_17CUDAGeneratorImplEEEvRNS_18TensorIteratorBaseET_ENKUlvE_clEvENKUlvE4_clEvEUlP24curandStatePhilox4_32_10E0_ZNS1_27distribution_nullary_kernelIdj5uint4S7_SF_ZZZS5_IS7_EvS9_SA_ENKSB_clEvENKSC_clEvEUljE_EEvS9_T2_RKT3_T4_EUlijE0_EEvlNS_15PhiloxCudaStateET1_SJ_ --------------------------
	.section	.nv.info._ZN2at6native60_GLOBAL__N__fdc43544_27_DistributionRandomKernel_cu_f88cee4443distribution_elementwise_grid_stride_kernelIjLi4EZZZNS0_9templates4cuda13random_kernelIPNS_17CUDAGeneratorImplEEEvRNS_18TensorIteratorBaseET_ENKUlvE_clEvENKUlvE4_clEvEUlP24curandStatePhilox4_32_10E0_ZNS1_27distribution_nullary_kernelIdj5uint4S7_SF_ZZZS5_IS7_EvS9_SA_ENKSB_clEvENKSC_clEvEUljE_EEvS9_T2_RKT3_T4_EUlijE0_EEvlNS_15PhiloxCudaStateET1_SJ_,"",@"SHT_CUDA_INFO"
	.sectionflags	@""
	.align	4


	//----- nvinfo : EIATTR_CUDA_API_VERSION
	.align		4
        /*0000*/ 	.byte	0x04, 0x37
        /*0002*/ 	.short	(.L_1326 - .L_1325)
.L_1325:
        /*0004*/ 	.word	0x00000082


	//----- nvinfo : EIATTR_KPARAM_INFO
	.align		4
.L_1326:
        /*0008*/ 	.byte	0x04, 0x17
        /*000a*/ 	.short	(.L_1328 - .L_1327)
.L_1327:
        /*000c*/ 	.word	0x00000000
        /*0010*/ 	.short	0x0003
        /*0012*/ 	.short	0x0028
        /*0014*/ 	.byte	0x00, 0xf0, 0xa1, 0x06


	//----- nvinfo : EIATTR_KPARAM_INFO
	.align		4
.L_1328:
        /*0018*/ 	.byte	0x04, 0x17
        /*001a*/ 	.short	(.L_1330 - .L_1329)
.L_1329:
        /*001c*/ 	.word	0x00000000
        /*0020*/ 	.short	0x0002
        /*0022*/ 	.short	0x0020
        /*0024*/ 	.byte	0x00, 0xf0, 0x05, 0x00


	//----- nvinfo : EIATTR_KPARAM_INFO
	.align		4
.L_1330:
        /*0028*/ 	.byte	0x04, 0x17
        /*002a*/ 	.short	(.L_1332 - .L_1331)
.L_1331:
        /*002c*/ 	.word	0x00000000
        /*0030*/ 	.short	0x0001
        /*0032*/ 	.short	0x0008
        /*0034*/ 	.byte	0x00, 0xf0, 0x61, 0x00


	//----- nvinfo : EIATTR_KPARAM_INFO
	.align		4
.L_1332:
        /*0038*/ 	.byte	0x04, 0x17
        /*003a*/ 	.short	(.L_1334 - .L_1333)
.L_1333:
        /*003c*/ 	.word	0x00000000
        /*0040*/ 	.short	0x0000
        /*0042*/ 	.short	0x0000
        /*0044*/ 	.byte	0x00, 0xf0, 0x21, 0x00


	//----- nvinfo : EIATTR_SPARSE_MMA_MASK
	.align		4
.L_1334:
        /*0048*/ 	.byte	0x03, 0x50
        /*004a*/ 	.short	0x0000


	//----- nvinfo : EIATTR_MAXREG_COUNT
	.align		4
        /*004c*/ 	.byte	0x03, 0x1b
        /*004e*/ 	.short	0x0040


	//----- nvinfo : EIATTR_NUM_BARRIERS
	.align		4
        /*0050*/ 	.byte	0x02, 0x4c
        /*0052*/ 	.byte	0x01
	.zero		1


	//----- nvinfo : EIATTR_MERCURY_ISA_VERSION
	.align		4
        /*0054*/ 	.byte	0x03, 0x5f
        /*0056*/ 	.short	0x0101


	//----- nvinfo : EIATTR_EXIT_INSTR_OFFSETS
	.align		4
        /*0058*/ 	.byte	0x04, 0x1c
        /*005a*/ 	.short	(.L_1336 - .L_1335)


	//   ....[0]....
.L_1335:
        /*005c*/ 	.word	0x00000820


	//   ....[1]....
        /*0060*/ 	.word	0x00005020


	//----- nvinfo : EIATTR_MAX_THREADS
	.align		4
.L_1336:
        /*0064*/ 	.byte	0x04, 0x05
        /*0066*/ 	.short	(.L_1338 - .L_1337)
.L_1337:
        /*0068*/ 	.word	0x00000100
        /*006c*/ 	.word	0x00000001
        /*0070*/ 	.word	0x00000001


	//----- nvinfo : EIATTR_CRS_STACK_SIZE
	.align		4
.L_1338:
        /*0074*/ 	.byte	0x04, 0x1e
        /*0076*/ 	.short	(.L_1340 - .L_1339)
.L_1339:
        /*0078*/ 	.word	0x00000000


	//----- nvinfo : EIATTR_CBANK_PARAM_SIZE
	.align		4
.L_1340:
        /*007c*/ 	.byte	0x03, 0x19
        /*007e*/ 	.short	0x01d0


	//----- nvinfo : EIATTR_PARAM_CBANK
	.align		4
        /*0080*/ 	.byte	0x04, 0x0a
        /*0082*/ 	.short	(.L_1342 - .L_1341)
	.align		4
.L_1341:
        /*0084*/ 	.word	index@(.nv.constant0._ZN2at6native60_GLOBAL__N__fdc43544_27_DistributionRandomKernel_cu_f88cee4443distribution_elementwise_grid_stride_kernelIjLi4EZZZNS0_9templates4cuda13random_kernelIPNS_17CUDAGeneratorImplEEEvRNS_18TensorIteratorBaseET_ENKUlvE_clEvENKUlvE4_clEvEUlP24curandStatePhilox4_32_10E0_ZNS1_27distribution_nullary_kernelIdj5uint4S7_SF_ZZZS5_IS7_EvS9_SA_ENKSB_clEvENKSC_clEvEUljE_EEvS9_T2_RKT3_T4_EUlijE0_EEvlNS_15PhiloxCudaStateET1_SJ_)
        /*0088*/ 	.short	0x0210
        /*008a*/ 	.short	0x01d0


	//----- nvinfo : EIATTR_SW_WAR
	.align		4
.L_1342:
        /*008c*/ 	.byte	0x04, 0x36
        /*008e*/ 	.short	(.L_1344 - .L_1343)
.L_1343:
        /*0090*/ 	.word	0x00000008
.L_1344:


//--------------------- .nv.info._ZN2at6native60_GLOBAL__N__fdc43544_27_DistributionRandomKernel_cu_f88cee4443distribution_elementwise_grid_stride_kernelIjLi4EZZZNS0_9templates4cuda13random_kernelIPNS_17CUDAGeneratorImplEEEvRNS_18TensorIteratorBaseET_ENKUlvE_clEvENKUlvE4_clEvEUlP24curandStatePhilox4_32_10E0_ZNS1_27distribution_nullary_kernelIdj5uint4S7_SF_ZZZS5_IS7_EvS9_SA_ENKSB_clEvENKSC_clEvEUljE_EEvS9_T2_RKT3_T4_EUlijE_EEvlNS_15PhiloxCudaStateET1_SJ_ --------------------------
	.section	.nv.info._ZN2at6native60_GLOBAL__N__fdc43544_27_DistributionRandomKernel_cu_f88cee4443distribution_elementwise_grid_stride_kernelIjLi4EZZZNS0_9templates4cuda13random_kernelIPNS_17CUDAGeneratorImplEEEvRNS_18TensorIteratorBaseET_ENKUlvE_clEvENKUlvE4_clEvEUlP24curandStatePhilox4_32_10E0_ZNS1_27distribution_nullary_kernelIdj5uint4S7_SF_ZZZS5_IS7_EvS9_SA_ENKSB_clEvENKSC_clEvEUljE_EEvS9_T2_RKT3_T4_EUlijE_EEvlNS_15PhiloxCudaStateET1_SJ_,"",@"SHT_CUDA_INFO"
	.sectionflags	@""
	.align	4


	//----- nvinfo : EIATTR_CUDA_API_VERSION
	.align		4
        /*0000*/ 	.byte	0x04, 0x37
        /*0002*/ 	.short	(.L_1346 - .L_1345)
.L_1345:
        /*0004*/ 	.word	0x00000082


	//----- nvinfo : EIATTR_KPARAM_INFO
	.align		4
.L_1346:
        /*0008*/ 	.byte	0x04, 0x17
        /*000a*/ 	.short	(.L_1348 - .L_1347)
.L_1347:
        /*000c*/ 	.word	0x00000000
        /*0010*/ 	.short	0x0003
        /*0012*/ 	.short	0x0028
        /*0014*/ 	.byte	0x00, 0xf0, 0x41, 0x00


	//----- nvinfo : EIATTR_KPARAM_INFO
	.align		4
.L_1348:
        /*0018*/ 	.byte	0x04, 0x17
        /*001a*/ 	.short	(.L_1350 - .L_1349)
.L_1349:
        /*001c*/ 	.word	0x00000000
        /*0020*/ 	.short	0x0002
        /*0022*/ 	.short	0x0020
        /*0024*/ 	.byte	0x00, 0xf0, 0x05, 0x00


	//----- nvinfo : EIATTR_KPARAM_INFO
	.align		4
.L_1350:
        /*0028*/ 	.byte	0x04, 0x17
        /*002a*/ 	.short	(.L_1352 - .L_1351)
.L_1351:
        /*002c*/ 	.word	0x00000000
        /*0030*/ 	.short	0x0001
        /*0032*/ 	.short	0x0008
        /*0034*/ 	.byte	0x00, 0xf0, 0x61, 0x00


	//----- nvinfo : EIATTR_KPARAM_INFO
	.align		4
.L_1352:
        /*0038*/ 	.byte	0x04, 0x17
        /*003a*/ 	.short	(.L_1354 - .L_1353)
.L_1353:
        /*003c*/ 	.word	0x00000000
        /*0040*/ 	.short	0x0000
        /*0042*/ 	.short	0x0000
        /*0044*/ 	.byte	0x00, 0xf0, 0x21, 0x00


	//----- nvinfo : EIATTR_SPARSE_MMA_MASK
	.align		4
.L_1354:
        /*0048*/ 	.byte	0x03, 0x50
        /*004a*/ 	.short	0x0000


	//----- nvinfo : EIATTR_MAXREG_COUNT
	.align		4
        /*004c*/ 	.byte	0x03, 0x1b
        /*004e*/ 	.short	0x0040


	//----- nvinfo : EIATTR_NUM_BARRIERS
	.align		4
        /*0050*/ 	.byte	0x02, 0x4c
        /*0052*/ 	.byte	0x01
	.zero		1


	//----- nvinfo : EIATTR_MERCURY_ISA_VERSION
	.align		4
        /*0054*/ 	.byte	0x03, 0x5f
        /*0056*/ 	.short	0x0101


	//----- nvinfo : EIATTR_EXIT_INSTR_OFFSETS
	.align		4
        /*0058*/ 	.byte	0x04, 0x1c
        /*005a*/ 	.short	(.L_1356 - .L_1355)


	//   ....[0]....
.L_1355:
        /*005c*/ 	.word	0x00000850


	//   ....[1]....
        /*0060*/ 	.word	0x00001110


	//----- nvinfo : EIATTR_MAX_THREADS
	.align		4
.L_1356:
        /*0064*/ 	.byte	0x04, 0x05
        /*0066*/ 	.short	(.L_1358 - .L_1357)
.L_1357:
        /*0068*/ 	.word	0x00000100
        /*006c*/ 	.word	0x00000001
        /*0070*/ 	.word	0x00000001


	//----- nvinfo : EIATTR_CRS_STACK_SIZE
	.align		4
.L_1358:
        /*0074*/ 	.byte	0x04, 0x1e
        /*0076*/ 	.short	(.L_1360 - .L_1359)
.L_1359:
        /*0078*/ 	.word	0x00000000


	//----- nvinfo : EIATTR_CBANK_PARAM_SIZE
	.align		4
.L_1360:
        /*007c*/ 	.byte	0x03, 0x19
        /*007e*/ 	.short	0x0038


	//----- nvinfo : EIATTR_PARAM_CBANK
	.align		4
        /*0080*/ 	.byte	0x04, 0x0a
        /*0082*/ 	.short	(.L_1362 - .L_1361)
	.align		4
.L_1361:
        /*0084*/ 	.word	index@(.nv.constant0._ZN2at6native60_GLOBAL__N__fdc43544_27_DistributionRandomKernel_cu_f88cee4443distribution_elementwise_grid_stride_kernelIjLi4EZZZNS0_9templates4cuda13random_kernelIPNS_17CUDAGeneratorImplEEEvRNS_18TensorIteratorBaseET_ENKUlvE_clEvENKUlvE4_clEvEUlP24curandStatePhilox4_32_10E0_ZNS1_27distribution_nullary_kernelIdj5uint4S7_SF_ZZZS5_IS7_EvS9_SA_ENKSB_clEvENKSC_clEvEUljE_EEvS9_T2_RKT3_T4_EUlijE_EEvlNS_15PhiloxCudaStateET1_SJ_)
        /*0088*/ 	.short	0x0210
        /*008a*/ 	.short	0x0038


	//----- nvinfo : EIATTR_SW_WAR
	.align		4
.L_1362:
        /*008c*/ 	.byte	0x04, 0x36
        /*008e*/ 	.short	(.L_1364 - .L_1363)
.L_1363:
        /*0090*/ 	.word	0x00000008
.L_1364:


//--------------------- .nv.info._ZN2at6native60_GLOBAL__N__fdc43544_27_DistributionRandomKernel_cu_f88cee4443distribution_elementwise_grid_stride_kernelImLi2EZZZNS0_9templates4cuda13random_kernelIPNS_17CUDAGeneratorImplEEEvRNS_18TensorIteratorBaseET_ENKUlvE_clEvENKUlvE4_clEvEUlP24curandStatePhilox4_32_10E_ZNS1_27distribution_nullary_kernelIdm10ulonglong2S7_SF_ZZZS5_IS7_EvS9_SA_ENKSB_clEvENKSC_clEvEUlmE_EEvS9_T2_RKT3_T4_EUlimE0_EEvlNS_15PhiloxCudaStateET1_SJ_ --------------------------
	.section	.nv.info._ZN2at6native60_GLOBAL__N__fdc43544_27_DistributionRandomKernel_cu_f88cee4443distribution_elementwise_grid_stride_kernelImLi2EZZZNS0_9templates4cuda13random_kernelIPNS_17CUDAGeneratorImplEEEvRNS_18TensorIteratorBaseET_ENKUlvE_clEvENKUlvE4_clEvEUlP24curandStatePhilox4_32_10E_ZNS1_27distribution_nullary_kernelIdm10ulonglong2S7_SF_ZZZS5_IS7_EvS9_SA_ENKSB_clEvENKSC_clEvEUlmE_EEvS9_T2_RKT3_T4_EUlimE0_EEvlNS_15PhiloxCudaStateET1_SJ_,"",@"SHT_CUDA_INFO"
	.sectionflags	@""
	.align	4


	//----- nvinfo : EIATTR_CUDA_API_VERSION
	.align		4
        /*0000*/ 	.byte	0x04, 0x37
        /*0002*/ 	.short	(.L_1366 - .L_1365)
.L_1365:
        /*0004*/ 	.word	0x00000082


	//----- nvinfo : EIATTR_KPARAM_INFO
	.align		4
.L_1366:
        /*0008*/ 	.byte	0x04, 0x17
        /*000a*/ 	.short	(.L_1368 - .L_1367)
.L_1367:
        /*000c*/ 	.word	0x00000000
        /*0010*/ 	.short	0x0003
        /*0012*/ 	.short	0x0028
        /*0014*/ 	.byte	0x00, 0xf0, 0xa1, 0x06


	//----- nvinfo : EIATTR_KPARAM_INFO
	.align		4
.L_1368:
        /*0018*/ 	.byte	0x04, 0x17
        /*001a*/ 	.short	(.L_1370 - .L_1369)
.L_1369:
        /*001c*/ 	.word	0x00000000
        /*0020*/ 	.short	0x0002
        /*0022*/ 	.short	0x0020
        /*0024*/ 	.byte	0x00, 0xf0, 0x05, 0x00


	//----- nvinfo : EIATTR_KPARAM_INFO
	.align		4
.L_1370:
        /*0028*/ 	.byte	0x04, 0x17
        /*002a*/ 	.short	(.L_1372 - .L_1371)
.L_1371:
        /*002c*/ 	.word	0x00000000
        /*0030*/ 	.short	0x0001
        /*0032*/ 	.short	0x0008
        /*0034*/ 	.byte	0x00, 0xf0, 0x61, 0x00


	//----- nvinfo : EIATTR_KPARAM_INFO
	.align		4
.L_1372:
        /*0038*/ 	.byte	0x04, 0x17
        /*003a*/ 	.short	(.L_1374 - .L_1373)
.L_1373:
        /*003c*/ 	.word	0x00000000
        /*0040*/ 	.short	0x0000
        /*0042*/ 	.short	0x0000
        /*0044*/ 	.byte	0x00, 0xf0, 0x21, 0x00


	//----- nvinfo : EIATTR_SPARSE_MMA_MASK
	.align		4
.L_1374:
        /*0048*/ 	.byte	0x03, 0x50
        /*004a*/ 	.short	0x0000


	//----- nvinfo : EIATTR_MAXREG_COUNT
	.align		4
        /*004c*/ 	.byte	0x03, 0x1b
        /*004e*/ 	.short	0x0040


	//----- nvinfo : EIATTR_NUM_BARRIERS
	.align		4
        /*0050*/ 	.byte	0x02, 0x4c
        /*0052*/ 	.byte	0x01
	.zero		1


	//----- nvinfo : EIATTR_MERCURY_ISA_VERSION
	.align		4
        /*0054*/ 	.byte	0x03, 0x5f
        /*0056*/ 	.short	0x0101


	//----- nvinfo : EIATTR_EXIT_INSTR_OFFSETS
	.align		4
        /*0058*/ 	.byte	0x04, 0x1c
        /*005a*/ 	.short	(.L_1376 - .L_1375)


	//   ....[0]....
.L_1375:
        /*005c*/ 	.word	0x00000800


	//   ....[1]....
        /*0060*/ 	.word	0x000032c0


	//----- nvinfo : EIATTR_MAX_THREADS
	.align		4
.L_1376:
        /*0064*/ 	.byte	0x04, 0x05
        /*0066*/ 	.short	(.L_1378 - .L_1377)
.L_1377:
        /*0068*/ 	.word	0x00000100
        /*006c*/ 	.word	0x00000001
        /*0070*/ 	.word	0x00000001


	//----- nvinfo : EIATTR_CRS_STACK_SIZE
	.align		4
.L_1378:
        /*0074*/ 	.byte	0x04, 0x1e
        /*0076*/ 	.short	(.L_1380 - .L_1379)
.L_1379:
        /*0078*/ 	.word	0x00000000


	//----- nvinfo : EIATTR_CBANK_PARAM_SIZE
	.align		4
.L_1380:
        /*007c*/ 	.byte	0x03, 0x19
        /*007e*/ 	.short	0x01d0


	//----- nvinfo : EIATTR_PARAM_CBANK
	.align		4
        /*0080*/ 	.byte	0x04, 0x0a
        /*0082*/ 	.short	(.L_1382 - .L_1381)
	.align		4
.L_1381:
        /*0084*/ 	.word	index@(.nv.constant0._ZN2at6native60_GLOBAL__N__fdc43544_27_DistributionRandomKernel_cu_f88cee4443distribution_elementwise_grid_stride_kernelImLi2EZZZNS0_9templates4cuda13random_kernelIPNS_17CUDAGeneratorImplEEEvRNS_18TensorIteratorBaseET_ENKUlvE_clEvENKUlvE4_clEvEUlP24curandStatePhilox4_32_10E_ZNS1_27distribution_nullary_kernelIdm10ulonglong2S7_SF_ZZZS5_IS7_EvS9_SA_ENKSB_clEvENKSC_clEvEUlmE_EEvS9_T2_RKT3_T4_EUlimE0_EEvlNS_15PhiloxCudaStateET1_SJ_)
        /*0088*/ 	.short	0x0210
        /*008a*/ 	.short	0x01d0


	//----- nvinfo : EIATTR_SW_WAR
	.align		4
.L_1382:
        /*008c*/ 	.byte	0x04, 0x36
        /*008e*/ 	.short	(.L_1384 - .L_1383)
.L_1383:
        /*0090*/ 	.word	0x00000008
.L_1384:


//--------------------- .nv.info._ZN2at6native60_GLOBAL__N__fdc43544_27_DistributionRandomKernel_cu_f88cee4443distribution_elementwise_grid_stride_kernelImLi2EZZZNS0_9templates4cuda13random_kernelIPNS_17CUDAGeneratorImplEEEvRNS_18TensorIteratorBaseET_ENKUlvE_clEvENKUlvE4_clEvEUlP24curandStatePhilox4_32_10E_ZNS1_27distribution_nullary_kernelIdm10ulonglong2S7_SF_ZZZS5_IS7_EvS9_SA_ENKSB_clEvENKSC_clEvEUlmE_EEvS9_T2_RKT3_T4_EUlimE_EEvlNS_15PhiloxCudaStateET1_SJ_ --------------------------
	.section	.nv.info._ZN2at6native60_GLOBAL__N__fdc43544_27_DistributionRandomKernel_cu_f88cee4443distribution_elementwise_grid_stride_kernelImLi2EZZZNS0_9templates4cuda13random_kernelIPNS_17CUDAGeneratorImplEEEvRNS_18TensorIteratorBaseET_ENKUlvE_clEvENKUlvE4_clEvEUlP24curandStatePhilox4_32_10E_ZNS1_27distribution_nullary_kernelIdm10ulonglong2S7_SF_ZZZS5_IS7_EvS9_SA_ENKSB_clEvENKSC_clEvEUlmE_EEvS9_T2_RKT3_T4_EUlimE_EEvlNS_15PhiloxCudaStateET1_SJ_,"",@"SHT_CUDA_INFO"
	.sectionflags	@""
	.align	4


	//----- nvinfo : EIATTR_CUDA_API_VERSION
	.align		4
        /*0000*/ 	.byte	0x04, 0x37
        /*0002*/ 	.short	(.L_1386 - .L_1385)
.L_1385:
        /*0004*/ 	.word	0x00000082


	//----- nvinfo : EIATTR_KPARAM_INFO
	.align		4
.L_1386:
        /*0008*/ 	.byte	0x04, 0x17
        /*000a*/ 	.short	(.L_1388 - .L_1387)
.L_1387:
        /*000c*/ 	.word	0x00000000
        /*0010*/ 	.short	0x0003
        /*0012*/ 	.short	0x0028
        /*0014*/ 	.byte	0x00, 0xf0, 0x41, 0x00


	//----- nvinfo : EIATTR_KPARAM_INFO
	.align		4
.L_1388:
        /*0018*/ 	.byte	0x04, 0x17
        /*001a*/ 	.short	(.L_1390 - .L_1389)
.L_1389:
        /*001c*/ 	.word	0x00000000
        /*0020*/ 	.short	0x0002
        /*0022*/ 	.short	0x0020
        /*0024*/ 	.byte	0x00, 0xf0, 0x05, 0x00


	//----- nvinfo : EIATTR_KPARAM_INFO
	.align		4
.L_1390:
        /*0028*/ 	.byte	0x04, 0x17
        /*002a*/ 	.short	(.L_1392 - .L_1391)
.L_1391:
        /*002c*/ 	.word	0x00000000
        /*0030*/ 	.short	0x0001
        /*0032*/ 	.short	0x0008
        /*0034*/ 	.byte	0x00, 0xf0, 0x61, 0x00


	//----- nvinfo : EIATTR_KPARAM_INFO
	.align		4
.L_1392:
        /*0038*/ 	.byte	0x04, 0x17
        /*003a*/ 	.short	(.L_1394 - .L_1393)
.L_1393:
        /*003c*/ 	.word	0x00000000
        /*0040*/ 	.short	0x0000
        /*0042*/ 	.short	0x0000
        /*0044*/ 	.byte	0x00, 0xf0, 0x21, 0x00


	//----- nvinfo : EIATTR_SPARSE_MMA_MASK
	.align		4
.L_1394:
        /*0048*/ 	.byte	0x03, 0x50
        /*004a*/ 	.short	0x0000


	//----- nvinfo : EIATTR_MAXREG_COUNT
	.align		4
        /*004c*/ 	.byte	0x03, 0x1b
        /*004e*/ 	.short	0x0040


	//----- nvinfo : EIATTR_NUM_BARRIERS
	.align		4
        /*0050*/ 	.byte	0x02, 0x4c
        /*0052*/ 	.byte	0x01
	.zero		1


	//----- nvinfo : EIATTR_MERCURY_ISA_VERSION
	.align		4
        /*0054*/ 	.byte	0x03, 0x5f
        /*0056*/ 	.short	0x0101


	//----- nvinfo : EIATTR_EXIT_INSTR_OFFSETS
	.align		4
        /*0058*/ 	.byte	0x04, 0x1c
        /*005a*/ 	.short	(.L_1396 - .L_1395)


	//   ....[0]....
.L_1395:
        /*005c*/ 	.word	0x00000830


	//   ....[1]....
        /*0060*/ 	.word	0x00001110


	//----- nvinfo : EIATTR_MAX_THREADS
	.align		4
.L_1396:
        /*0064*/ 	.byte	0x04, 0x05
        /*0066*/ 	.short	(.L_1398 - .L_1397)
.L_1397:
        /*0068*/ 	.word	0x00000100
        /*006c*/ 	.word	0x00000001
        /*0070*/ 	.word	0x00000001


	//----- nvinfo : EIATTR_CRS_STACK_SIZE
	.align		4
.L_1398:
        /*0074*/ 	.byte	0x04, 0x1e
        /*0076*/ 	.short	(.L_1400 - .L_1399)
.L_1399:
        /*0078*/ 	.word	0x00000000


	//----- nvinfo : EIATTR_CBANK_PARAM_SIZE
	.align		4
.L_1400:
        /*007c*/ 	.byte	0x03, 0x19
        /*007e*/ 	.short	0x0038


	//----- nvinfo : EIATTR_PARAM_CBANK
	.align		4
        /*0080*/ 	.byte	0x04, 0x0a
        /*0082*/ 	.short	(.L_1402 - .L_1401)
	.align		4
.L_1401:
        /*0084*/ 	.word	index@(.nv.constant0._ZN2at6native60_GLOBAL__N__fdc43544_27_DistributionRandomKernel_cu_f88cee4443distribution_elementwise_grid_stride_kernelImLi2EZZZNS0_9templates4cuda13random_kernelIPNS_17CUDAGeneratorImplEEEvRNS_18TensorIteratorBaseET_ENKUlvE_clEvENKUlvE4_clEvEUlP24curandStatePhilox4_32_10E_ZNS1_27distribution_nullary_kernelIdm10ulonglong2S7_SF_ZZZS5_IS7_EvS9_SA_ENKSB_clEvENKSC_clEvEUlmE_EEvS9_T2_RKT3_T4_EUlimE_EEvlNS_15PhiloxCudaStateET1_SJ_)
        /*0088*/ 	.short	0x0210
        /*008a*/ 	.short	0x0038


	//----- nvinfo : EIATTR_SW_WAR
	.align		4
.L_1402:
        /*008c*/ 	.byte	0x04, 0x36
        /*008e*/ 	.short	(.L_1404 - .L_1403)
.L_1403:
        /*0090*/ 	.word	0x00000008
.L_1404:


//--------------------- .nv.info._ZN2at6native60_GLOBAL__N__fdc43544_27_DistributionRandomKernel_cu_f88cee4443distribution_elementwise_grid_stride_kernelIjLi4EZZZNS0_9templates4cuda13random_kernelIPNS_17CUDAGeneratorImplEEEvRNS_18TensorIteratorBaseET_ENKUlvE_clEvENKUlvE3_clEvEUlP24curandStatePhilox4_32_10E0_ZNS1_27distribution_nullary_kernelIsj5uint4S7_SF_ZZZS5_IS7_EvS9_SA_ENKSB_clEvENKSC_clEvEUljE_EEvS9_T2_RKT3_T4_EUlijE0_EEvlNS_15PhiloxCudaStateET1_SJ_ --------------------------
	.section	.nv.info._ZN2at6native60_GLOBAL__N__fdc43544_27_DistributionRandomKernel_cu_f88cee4443distribution_elementwise_grid_stride_kernelIjLi4EZZZNS0_9templates4cuda13random_kernelIPNS_17CUDAGeneratorImplEEEvRNS_18TensorIteratorBaseET_ENKUlvE_clEvENKUlvE3_clEvEUlP24curandStatePhilox4_32_10E0_ZNS1_27distribution_nullary_kernelIsj5uint4S7_SF_ZZZS5_IS7_EvS9_SA_ENKSB_clEvENKSC_clEvEUljE_EEvS9_T2_RKT3_T4_EUlijE0_EEvlNS_15PhiloxCudaStateET1_SJ_,"",@"SHT_CUDA_INFO"
	.sectionflags	@""
	.align	4


	//----- nvinfo : EIATTR_CUDA_API_VERSION
	.align		4
        /*0000*/ 	.byte	0x04, 0x37
        /*0002*/ 	.short	(.L_1406 - .L_1405)
.L_1405:
        /*0004*/ 	.word	0x00000082


	//----- nvinfo : EIATTR_KPARAM_INFO
	.align		4
.L_1406:
        /*0008*/ 	.byte	0x04, 0x17
        /*000a*/ 	.short	(.L_1408 - .L_1407)
.L_1407:
        /*000c*/ 	.word	0x00000000
        /*0010*/ 	.short	0x0003
        /*0012*/ 	.short	0x0028
        /*0014*/ 	.byte	0x00, 0xf0, 0xa1, 0x06


	//----- nvinfo : EIATTR_KPARAM_INFO
	.align		4
.L_1408:
        /*0018*/ 	.byte	0x04, 0x17
        /*001a*/ 	.short	(.L_1410 - .L_1409)
.L_1409:
        /*001c*/ 	.word	0x00000000
        /*0020*/ 	.short	0x0002
        /*0022*/ 	.short	0x0020
        /*0024*/ 	.byte	0x00, 0xf0, 0x05, 0x00


	//----- nvinfo : EIATTR_KPARAM_INFO
	.align		4
.L_1410:
        /*0028*/ 	.byte	0x04, 0x17
        /*002a*/ 	.short	(.L_1412 - .L_1411)
.L_1411:
        /*002c*/ 	.word	0x00000000
        /*0030*/ 	.short	0x0001
        /*0032*/ 	.short	0x0008
        /*0034*/ 	.byte	0x00, 0xf0, 0x61, 0x00


	//----- nvinfo : EIATTR_KPARAM_INFO
	.align		4
.L_1412:
        /*0038*/ 	.byte	0x04, 0x17
        /*003a*/ 	.short	(.L_1414 - .L_1413)
.L_1413:
        /*003c*/ 	.word	0x00000000
        /*0040*/ 	.short	0x0000
        /*0042*/ 	.short	0x0000
        /*0044*/ 	.byte	0x00, 0xf0, 0x21, 0x00


	//----- nvinfo : EIATTR_SPARSE_MMA_MASK
	.align		4
.L_1414:
        /*0048*/ 	.byte	0x03, 0x50
        /*004a*/ 	.short	0x0000


	//----- nvinfo : EIATTR_MAXREG_COUNT
	.align		4
        /*004c*/ 	.byte	0x03, 0x1b
        /*004e*/ 	.short	0x0040


	//----- nvinfo : EIATTR_NUM_BARRIERS
	.align		4
        /*0050*/ 	.byte	0x02, 0x4c
        /*0052*/ 	.byte	0x01
	.zero		1


	//----- nvinfo : EIATTR_MERCURY_ISA_VERSION
	.align		4
        /*0054*/ 	.byte	0x03, 0x5f
        /*0056*/ 	.short	0x0101


	//----- nvinfo : EIATTR_EXIT_INSTR_OFFSETS
	.align		4
        /*0058*/ 	.byte	0x04, 0x1c
        /*005a*/ 	.short	(.L_1416 - .L_1415)


	//   ....[0]....
.L_1415:
        /*005c*/ 	.word	0x00000800


	//   ....[1]....
        /*0060*/ 	.word	0x00005000


	//----- nvinfo : EIATTR_MAX_THREADS
	.align		4
.L_1416:
        /*0064*/ 	.byte	0x04, 0x05
        /*0066*/ 	.short	(.L_1418 - .L_1417)
.L_1417:
        /*0068*/ 	.word	0x00000100
        /*006c*/ 	.word	0x00000001
        /*0070*/ 	.word	0x00000001


	//----- nvinfo : EIATTR_CRS_STACK_SIZE
	.align		4
.L_1418:
        /*0074*/ 	.byte	0x04, 0x1e
        /*0076*/ 	.short	(.L_1420 - .L_1419)
.L_1419:
        /*0078*/ 	.word	0x00000000


	//----- nvinfo : EIATTR_CBANK_PARAM_SIZE
	.align		4
.L_1420:
        /*007c*/ 	.byte	0x03, 0x19
        /*007e*/ 	.short	0x01d0


	//----- nvinfo : EIATTR_PARAM_CBANK
	.align		4
        /*0080*/ 	.byte	0x04, 0x0a
        /*0082*/ 	.short	(.L_1422 - .L_1421)
	.align		4
.L_1421:
        /*0084*/ 	.word	index@(.nv.constant0._ZN2at6native60_GLOBAL__N__fdc43544_27_DistributionRandomKernel_cu_f88cee4443distribution_elementwise_grid_stride_kernelIjLi4EZZZNS0_9templates4cuda13random_kernelIPNS_17CUDAGeneratorImplEEEvRNS_18TensorIteratorBaseET_ENKUlvE_clEvENKUlvE3_clEvEUlP24curandStatePhilox4_32_10E0_ZNS1_27distribution_nullary_kernelIsj5uint4S7_SF_ZZZS5_IS7_EvS9_SA_ENKSB_clEvENKSC_clEvEUljE_EEvS9_T2_RKT3_T4_EUlijE0_EEvlNS_15PhiloxCudaStateET1_SJ_)
        /*0088*/ 	.short	0x0210
        /*008a*/ 	.short	0x01d0


	//----- nvinfo : EIATTR_SW_WAR
	.align		4
.L_1422:
        /*008c*/ 	.byte	0x04, 0x36
        /*008e*/ 	.short	(.L_1424 - .L_1423)
.L_1423:
        /*0090*/ 	.word	0x00000008
.L_1424:


//--------------------- .nv.info._ZN2at6native60_GLOBAL__N__fdc43544_27_DistributionRandomKernel_cu_f88cee4443distribution_elementwise_grid_stride_kernelIjLi4EZZZNS0_9templates4cuda13random_kernelIPNS_17CUDAGeneratorImplEEEvRNS_18TensorIteratorBaseET_ENKUlvE_clEvENKUlvE3_clEvEUlP24curandStatePhilox4_32_10E0_ZNS1_27distribution_nullary_kernelIsj5uint4S7_SF_ZZZS5_IS7_EvS9_SA_ENKSB_clEvENKSC_clEvEUljE_EEvS9_T2_RKT3_T4_EUlijE_EEvlNS_15PhiloxCudaStateET1_SJ_ --------------------------
	.section	.nv.info._ZN2at6native60_GLOBAL__N__fdc43544_27_DistributionRandomKernel_cu_f88cee4443distribution_elementwise_grid_stride_kernelIjLi4EZZZNS0_9templates4cuda13random_kernelIPNS_17CUDAGeneratorImplEEEvRNS_18TensorIteratorBaseET_ENKUlvE_clEvENKUlvE3_clEvEUlP24curandStatePhilox4_32_10E0_ZNS1_27distribution_nullary_kernelIsj5uint4S7_SF_ZZZS5_IS7_EvS9_SA_ENKSB_clEvENKSC_clEvEUljE_EEvS9_T2_RKT3_T4_EUlijE_EEvlNS_15PhiloxCudaStateET1_SJ_,"",@"SHT_CUDA_INFO"
	.sectionflags	@""
	.align	4


	//----- nvinfo : EIATTR_CUDA_API_VERSION
	.align		4
        /*0000*/ 	.byte	0x04, 0x37
        /*0002*/ 	.short	(.L_1426 - .L_1425)
.L_1425:
        /*0004*/ 	.word	0x00000082


	//----- nvinfo : EIATTR_KPARAM_INFO
	.align		4
.L_1426:
        /*0008*/ 	.byte	0x04, 0x17
        /*000a*/ 	.short	(.L_1428 - .L_1427)
.L_1427:
        /*000c*/ 	.word	0x00000000
        /*0010*/ 	.short	0x0003
        /*0012*/ 	.short	0x0028
        /*0014*/ 	.byte	0x00, 0xf0, 0x41, 0x00


	//----- nvinfo : EIATTR_KPARAM_INFO
	.align		4
.L_1428:
        /*0018*/ 	.byte	0x04, 0x17
        /*001a*/ 	.short	(.L_1430 - .L_1429)
.L_1429:
        /*001c*/ 	.word	0x00000000
        /*0020*/ 	.short	0x0002
        /*0022*/ 	.short	0x0020
        /*0024*/ 	.byte	0x00, 0xf0, 0x05, 0x00


	//----- nvinfo : EIATTR_KPARAM_INFO
	.align		4
.L_1430:
        /*0028*/ 	.byte	0x04, 0x17
        /*002a*/ 	.short	(.L_1432 - .L_1431)
.L_1431:
        /*002c*/ 	.word	0x00000000
        /*0030*/ 	.short	0x0001
        /*0032*/ 	.short	0x0008
        /*0034*/ 	.byte	0x00, 0xf0, 0x61, 0x00


	//----- nvinfo : EIATTR_KPARAM_INFO
	.align		4
.L_1432:
        /*0038*/ 	.byte	0x04, 0x17
        /*003a*/ 	.short	(.L_1434 - .L_1433)
.L_1433:
        /*003c*/ 	.word	0x00000000
        /*0040*/ 	.short	0x0000
        /*0042*/ 	.short	0x0000
        /*0044*/ 	.byte	0x00, 0xf0, 0x21, 0x00


	//----- nvinfo : EIATTR_SPARSE_MMA_MASK
	.align		4
.L_1434:
        /*0048*/ 	.byte	0x03, 0x50
        /*004a*/ 	.short	0x0000


	//----- nvinfo : EIATTR_MAXREG_COUNT
	.align		4
        /*004c*/ 	.byte	0x03, 0x1b
        /*004e*/ 	.short	0x0040


	//----- nvinfo : EIATTR_NUM_BARRIERS
	.align		4
        /*0050*/ 	.byte	0x02, 0x4c
        /*0052*/ 	.byte	0x01
	.zero		1


	//----- nvinfo : EIATTR_MERCURY_ISA_VERSION
	.align		4
        /*0054*/ 	.byte	0x03, 0x5f
        /*0056*/ 	.short	0x0101


	//----- nvinfo : EIATTR_EXIT_INSTR_OFFSETS
	.align		4
        /*0058*/ 	.byte	0x04, 0x1c
        /*005a*/ 	.short	(.L_1436 - .L_1435)


	//   ....[0]....
.L_1435:
        /*005c*/ 	.word	0x00000830


	//   ....[1]....
        /*0060*/ 	.word	0x000010f0


	//----- nvinfo : EIATTR_MAX_THREADS
	.align		4
.L_1436:
        /*0064*/ 	.byte	0x04, 0x05
        /*0066*/ 	.short	(.L_1438 - .L_1437)
.L_1437:
        /*0068*/ 	.word	0x00000100
        /*006c*/ 	.word	0x00000001
        /*0070*/ 	.word	0x00000001


	//----- nvinfo : EIATTR_CRS_STACK_SIZE
	.align		4
.L_1438:
        /*0074*/ 	.byte	0x04, 0x1e
        /*0076*/ 	.short	(.L_1440 - .L_1439)
.L_1439:
        /*0078*/ 	.word	0x00000000


	//----- nvinfo : EIATTR_CBANK_PARAM_SIZE
	.align		4
.L_1440:
        /*007c*/ 	.byte	0x03, 0x19
        /*007e*/ 	.short	0x0038


	//----- nvinfo : EIATTR_PARAM_CBANK
	.align		4
        /*0080*/ 	.byte	0x04, 0x0a
        /*0082*/ 	.short	(.L_1442 - .L_1441)
	.align		4
.L_1441:
        /*0084*/ 	.word	index@(.nv.constant0._ZN2at6native60_GLOBAL__N__fdc43544_27_DistributionRandomKernel_cu_f88cee4443distribution_elementwise_grid_stride_kernelIjLi4EZZZNS0_9templates4cuda13random_kernelIPNS_17CUDAGeneratorImplEEEvRNS_18TensorIteratorBaseET_ENKUlvE_clEvENKUlvE3_clEvEUlP24curandStatePhilox4_32_10E0_ZNS1_27distribution_nullary_kernelIsj5uint4S7_SF_ZZZS5_IS7_EvS9_SA_ENKSB_clEvENKSC_clEvEUljE_EEvS9_T2_RKT3_T4_EUlijE_EEvlNS_15PhiloxCudaStateET1_SJ_)
        /*0088*/ 	.short	0x0210
        /*008a*/ 	.short	0x0038


	//----- nvinfo : EIATTR_SW_WAR
	.align		4
.L_1442:
        /*008c*/ 	.byte	0x04, 0x36
        /*008e*/ 	.short	(.L_1444 - .L_1443)
.L_1443:
        /*0090*/ 	.word	0x00000008
.L_1444:


//--------------------- .nv.info._ZN2at6native60_GLOBAL__N__fdc43544_27_DistributionRandomKernel_cu_f88cee4443distribution_elementwise_grid_stride_kernelImLi2EZZZNS0_9templates4cuda13random_kernelIPNS_17CUDAGeneratorImplEEEvRNS_18TensorIteratorBaseET_ENKUlvE_clEvENKUlvE3_clEvEUlP24curandStatePhilox4_32_10E_ZNS1_27distribution_nullary_kernelIsm10ulonglong2S7_SF_ZZZS5_IS7_EvS9_SA_ENKSB_clEvENKSC_clEvEUlmE_EEvS9_T2_RKT3_T4_EUlimE0_EEvlNS_15PhiloxCudaStateET1_SJ_ --------------------------
	.section	.nv.info._ZN2at6native60_GLOBAL__N__fdc43544_27_DistributionRandomKernel_cu_f88cee4443distribution_elementwise_grid_stride_kernelImLi2EZZZNS0_9templates4cuda13random_kernelIPNS_17CUDAGeneratorImplEEEvRNS_18TensorIteratorBaseET_ENKUlvE_clEvENKUlvE3_clEvEUlP24curandStatePhilox4_32_10E_ZNS1_27distribution_nullary_kernelIsm10ulonglong2S7_SF_ZZZS5_IS7_EvS9_SA_ENKSB_clEvENKSC_clEvEUlmE_EEvS9_T2_RKT3_T4_EUlimE0_EEvlNS_15PhiloxCudaStateET1_SJ_,"",@"SHT_CUDA_INFO"
	.sectionflags	@""
	.align	4


	//----- nvinfo : EIATTR_CUDA_API_VERSION
	.align		4
        /*0000*/ 	.byte	0x04, 0x37
        /*0002*/ 	.short	(.L_1446 - .L_1445)
.L_1445:
        /*0004*/ 	.word	0x00000082


	//----- nvinfo : EIATTR_KPARAM_INFO
	.align		4
.L_1446:
        /*0008*/ 	.byte	0x04, 0x17
        /*000a*/ 	.short	(.L_1448 - .L_1447)
.L_1447:
        /*000c*/ 	.word	0x00000000
        /*0010*/ 	.short	0x0003
        /*0012*/ 	.short	0x0028
        /*0014*/ 	.byte	0x00, 0xf0, 0xa1, 0x06


	//----- nvinfo : EIATTR_KPARAM_INFO
	.align		4
.L_1448:
        /*0018*/ 	.byte	0x04, 0x17
        /*001a*/ 	.short	(.L_1450 - .L_1449)
.L_1449:
        /*001c*/ 	.word	0x00000000
        /*0020*/ 	.short	0x0002
        /*0022*/ 	.short	0x0020
        /*0024*/ 	.byte	0x00, 0xf0, 0x05, 0x00


	//----- nvinfo : EIATTR_KPARAM_INFO
	.align		4
.L_1450:
        /*0028*/ 	.byte	0x04, 0x17
        /*002a*/ 	.short	(.L_1452 - .L_1451)
.L_1451:
        /*002c*/ 	.word	0x00000000
        /*0030*/ 	.short	0x0001
        /*0032*/ 	.short	0x0008
        /*0034*/ 	.byte	0x00, 0xf0, 0x61, 0x00


	//----- nvinfo : EIATTR_KPARAM_INFO
	.align		4
.L_1452:
        /*0038*/ 	.byte	0x04, 0x17
        /*003a*/ 	.short	(.L_1454 - .L_1453)
.L_1453:
        /*003c*/ 	.word	0x00000000
        /*0040*/ 	.short	0x0000
        /*0042*/ 	.short	0x0000
        /*0044*/ 	.byte	0x00, 0xf0, 0x21, 0x00


	//----- nvinfo : EIATTR_SPARSE_MMA_MASK
	.align		4
.L_1454:
        /*0048*/ 	.byte	0x03, 0x50
        /*004a*/ 	.short	0x0000


	//----- nvinfo : EIATTR_MAXREG_COUNT
	.align		4
        /*004c*/ 	.byte	0x03, 0x1b
        /*004e*/ 	.short	0x0040


	//----- nvinfo : EIATTR_NUM_BARRIERS
	.align		4
        /*0050*/ 	.byte	0x02, 0x4c
        /*0052*/ 	.byte	0x01
	.zero		1


	//----- nvinfo : EIATTR_MERCURY_ISA_VERSION
	.align		4
        /*0054*/ 	.byte	0x03, 0x5f
        /*0056*/ 	.short	0x0101


	//----- nvinfo : EIATTR_EXIT_INSTR_OFFSETS
	.align		4
        /*0058*/ 	.byte	0x04, 0x1c
        /*005a*/ 	.short	(.L_1456 - .L_1455)


	//   ....[0]....
.L_1455:
        /*005c*/ 	.word	0x000007d0


	//   ....[1]....
        /*0060*/ 	.word	0x00002fe0


	//----- nvinfo : EIATTR_MAX_THREADS
	.align		4
.L_1456:
        /*0064*/ 	.byte	0x04, 0x05
        /*0066*/ 	.short	(.L_1458 - .L_1457)
.L_1457:
        /*0068*/ 	.word	0x00000100
        /*006c*/ 	.word	0x00000001
        /*0070*/ 	.word	0x00000001


	//----- nvinfo : EIATTR_CRS_STACK_SIZE
	.align		4
.L_1458:
        /*0074*/ 	.byte	0x04, 0x1e
        /*0076*/ 	.short	(.L_1460 - .L_1459)
.L_1459:
        /*0078*/ 	.word	0x00000000


	//----- nvinfo : EIATTR_CBANK_PARAM_SIZE
	.align		4
.L_1460:
        /*007c*/ 	.byte	0x03, 0x19
        /*007e*/ 	.short	0x01d0


	//----- nvinfo : EIATTR_PARAM_CBANK
	.align		4
        /*0080*/ 	.byte	0x04, 0x0a
        /*0082*/ 	.short	(.L_1462 - .L_1461)
	.align		4
.L_1461:
        /*0084*/ 	.word	index@(.nv.constant0._ZN2at6native60_GLOBAL__N__fdc43544_27_DistributionRandomKernel_cu_f88cee4443distribution_elementwise_grid_stride_kernelImLi2EZZZNS0_9templates4cuda13random_kernelIPNS_17CUDAGeneratorImplEEEvRNS_18TensorIteratorBaseET_ENKUlvE_clEvENKUlvE3_clEvEUlP24curandStatePhilox4_32_10E_ZNS1_27distribution_nullary_kernelIsm10ulonglong2S7_SF_ZZZS5_IS7_EvS9_SA_ENKSB_clEvENKSC_clEvEUlmE_EEvS9_T2_RKT3_T4_EUlimE0_EEvlNS_15PhiloxCudaStateET1_SJ_)
        /*0088*/ 	.short	0x0210
        /*008a*/ 	.short	0x01d0


	//----- nvinfo : EIATTR_SW_WAR
	.align		4
.L_1462:
        /*008c*/ 	.byte	0x04, 0x36
        /*008e*/ 	.short	(.L_1464 - .L_1463)
.L_1463:
        /*0090*/ 	.word	0x00000008
.L_1464:


//--------------------- .nv.info._ZN2at6native60_GLOBAL__N__fdc43544_27_DistributionRandomKernel_cu_f88cee4443distribution_elementwise_grid_stride_kernelImLi2EZZZNS0_9templates4cuda13random_kernelIPNS_17CUDAGeneratorImplEEEvRNS_18TensorIteratorBaseET_ENKUlvE_clEvENKUlvE3_clEvEUlP24curandStatePhilox4_32_10E_ZNS1_27distribution_nullary_kernelIsm10ulonglong2S7_SF_ZZZS5_IS7_EvS9_SA_ENKSB_clEvENKSC_clEvEUlmE_EEvS9_T2_RKT3_T4_EUlimE_EEvlNS_15PhiloxCudaStateET1_SJ_ --------------------------
	.section	.nv.info._ZN2at6native60_GLOBAL__N__fdc43544_27_DistributionRandomKernel_cu_f88cee4443distribution_elementwise_grid_stride_kernelImLi2EZZZNS0_9templates4cuda13random_kernelIPNS_17CUDAGeneratorImplEEEvRNS_18TensorIteratorBaseET_ENKUlvE_clEvENKUlvE3_clEvEUlP24curandStatePhilox4_32_10E_ZNS1_27distribution_nullary_kernelIsm10ulonglong2S7_SF_ZZZS5_IS7_EvS9_SA_ENKSB_clEvENKSC_clEvEUlmE_EEvS9_T2_RKT3_T4_EUlimE_EEvlNS_15PhiloxCudaStateET1_SJ_,"",@"SHT_CUDA_INFO"
	.sectionflags	@""
	.align	4


	//----- nvinfo : EIATTR_CUDA_API_VERSION
	.align		4
        /*0000*/ 	.byte	0x04, 0x37
        /*0002*/ 	.short	(.L_1466 - .L_1465)
.L_1465:
        /*0004*/ 	.word	0x00000082


	//----- nvinfo : EIATTR_KPARAM_INFO
	.align		4
.L_1466:
        /*0008*/ 	.byte	0x04, 0x17
        /*000a*/ 	.short	(.L_1468 - .L_1467)
.L_1467:
        /*000c*/ 	.word	0x00000000
        /*0010*/ 	.short	0x0003
        /*0012*/ 	.short	0x0028
        /*0014*/ 	.byte	0x00, 0xf0, 0x41, 0x00


	//----- nvinfo : EIATTR_KPARAM_INFO
	.align		4
.L_1468:
        /*0018*/ 	.byte	0x04, 0x17
        /*001a*/ 	.short	(.L_1470 - .L_1469)
.L_1469:
        /*001c*/ 	.word	0x00000000
        /*0020*/ 	.short	0x0002
        /*0022*/ 	.short	0x0020
        /*0024*/ 	.byte	0x00, 0xf0, 0x05, 0x00


	//----- nvinfo : EIATTR_KPARAM_INFO
	.align		4
.L_1470:
        /*0028*/ 	.byte	0x04, 0x17
        /*002a*/ 	.short	(.L_1472 - .L_1471)
.L_1471:
        /*002c*/ 	.word	0x00000000
        /*0030*/ 	.short	0x0001
        /*0032*/ 	.short	0x0008
        /*0034*/ 	.byte	0x00, 0xf0, 0x61, 0x00


	//----- nvinfo : EIATTR_KPARAM_INFO
	.align		4
.L_1472:
        /*0038*/ 	.byte	0x04, 0x17
        /*003a*/ 	.short	(.L_1474 - .L_1473)
.L_1473:
        /*003c*/ 	.word	0x00000000
        /*0040*/ 	.short	0x0000
        /*0042*/ 	.short	0x0000
        /*0044*/ 	.byte	0x00, 0xf0, 0x21, 0x00


	//----- nvinfo : EIATTR_SPARSE_MMA_MASK
	.align		4
.L_1474:
        /*0048*/ 	.byte	0x03, 0x50
        /*004a*/ 	.short	0x0000


	//----- nvinfo : EIATTR_MAXREG_COUNT
	.align		4
        /*004c*/ 	.byte	0x03, 0x1b
        /*004e*/ 	.short	0x0040


	//----- nvinfo : EIATTR_NUM_BARRIERS
	.align		4
        /*0050*/ 	.byte	0x02, 0x4c
        /*0052*/ 	.byte	0x01
	.zero		1


	//----- nvinfo : EIATTR_MERCURY_ISA_VERSION
	.align		4
        /*0054*/ 	.byte	0x03, 0x5f
        /*0056*/ 	.short	0x0101


	//----- nvinfo : EIATTR_EXIT_INSTR_OFFSETS
	.align		4
        /*0058*/ 	.byte	0x04, 0x1c
        /*005a*/ 	.short	(.L_1476 - .L_1475)


	//   ....[0]....
.L_1475:
        /*005c*/ 	.word	0x00000810


	//   ....[1]....
        /*0060*/ 	.word	0x00000e80


	//----- nvinfo : EIATTR_MAX_THREADS
	.align		4
.L_1476:
        /*0064*/ 	.byte	0x04, 0x05
        /*0066*/ 	.short	(.L_1478 - .L_1477)
.L_1477:
        /*0068*/ 	.word	0x00000100
        /*006c*/ 	.word	0x00000001
        /*0070*/ 	.word	0x00000001


	//----- nvinfo : EIATTR_CRS_STACK_SIZE
	.align		4
.L_1478:
        /*0074*/ 	.byte	0x04, 0x1e
        /*0076*/ 	.short	(.L_1480 - .L_1479)
.L_1479:
        /*0078*/ 	.word	0x00000000


	//----- nvinfo : EIATTR_CBANK_PARAM_SIZE
	.align		4
.L_1480:
        /*007c*/ 	.byte	0x03, 0x19
        /*007e*/ 	.short	0x0038


	//----- nvinfo : EIATTR_PARAM_CBANK
	.align		4
        /*0080*/ 	.byte	0x04, 0x0a
        /*0082*/ 	.short	(.L_1482 - .L_1481)
	.align		4
.L_1481:
        /*0084*/ 	.word	index@(.nv.constant0._ZN2at6native60_GLOBAL__N__fdc43544_27_DistributionRandomKernel_cu_f88cee4443distribution_elementwise_grid_stride_kernelImLi2EZZZNS0_9templates4cuda13random_kernelIPNS_17CUDAGeneratorImplEEEvRNS_18TensorIteratorBaseET_ENKUlvE_clEvENKUlvE3_clEvEUlP24curandStatePhilox4_32_10E_ZNS1_27distribution_nullary_kernelIsm10ulonglong2S7_SF_ZZZS5_IS7_EvS9_SA_ENKSB_clEvENKSC_clEvEUlmE_EEvS9_T2_RKT3_T4_EUlimE_EEvlNS_15PhiloxCudaStateET1_SJ_)
        /*0088*/ 	.short	0x0210
        /*008a*/ 	.short	0x0038


	//----- nvinfo : EIATTR_SW_WAR
	.align		4
.L_1482:
        /*008c*/ 	.byte	0x04, 0x36
        /*008e*/ 	.short	(.L_1484 - .L_1483)
.L_1483:
        /*0090*/ 	.word	0x00000008
.L_1484:


//--------------------- .nv.info._ZN2at6native60_GLOBAL__N__fdc43544_27_DistributionRandomKernel_cu_f88cee4443distribution_elementwise_grid_stride_kernelIjLi4EZZZNS0_9templates4cuda13random_kernelIPNS_17CUDAGeneratorImplEEEvRNS_18TensorIteratorBaseET_ENKUlvE_clEvENKUlvE2_clEvEUlP24curandStatePhilox4_32_10E0_ZNS1_27distribution_nullary_kernelIlj5uint4S7_SF_ZZZS5_IS7_EvS9_SA_ENKSB_clEvENKSC_clEvEUljE_EEvS9_T2_RKT3_T4_EUlijE0_EEvlNS_15PhiloxCudaStateET1_SJ_ --------------------------
	.section	.nv.info._ZN2at6native60_GLOBAL__N__fdc43544_27_DistributionRandomKernel_cu_f88cee4443distribution_elementwise_grid_stride_kernelIjLi4EZZZNS0_9templates4cuda13random_kernelIPNS_17CUDAGeneratorImplEEEvRNS_18TensorIteratorBaseET_ENKUlvE_clEvENKUlvE2_clEvEUlP24curandStatePhilox4_32_10E0_ZNS1_27distribution_nullary_kernelIlj5uint4S7_SF_ZZZS5_IS7_EvS9_SA_ENKSB_clEvENKSC_clEvEUljE_EEvS9_T2_RKT3_T4_EUlijE0_EEvlNS_15PhiloxCudaStateET1_SJ_,"",@"SHT_CUDA_INFO"
	.sectionflags	@""
	.align	4


	//----- nvinfo : EIATTR_CUDA_API_VERSION
	.align		4
        /*0000*/ 	.byte	0x04, 0x37
        /*0002*/ 	.short	(.L_1486 - .L_1485)
.L_1485:
        /*0004*/ 	.word	0x00000082


	//----- nvinfo : EIATTR_KPARAM_INFO
	.align		4
.L_1486:
        /*0008*/ 	.byte	0x04, 0x17
        /*000a*/ 	.short	(.L_1488 - .L_1487)
.L_1487:
        /*000c*/ 	.word	0x00000000
        /*0010*/ 	.short	0x0003
        /*0012*/ 	.short	0x0028
        /*0014*/ 	.byte	0x00, 0xf0, 0xa1, 0x06


	//----- nvinfo : EIATTR_KPARAM_INFO
	.align		4
.L_1488:
        /*0018*/ 	.byte	0x04, 0x17
        /*001a*/ 	.short	(.L_1490 - .L_1489)
.L_1489:
        /*001c*/ 	.word	0x00000000
        /*0020*/ 	.short	0x0002
        /*0022*/ 	.short	0x0020
        /*0024*/ 	.byte	0x00, 0xf0, 0x05, 0x00


	//----- nvinfo : EIATTR_KPARAM_INFO
	.align		4
.L_1490:
        /*0028*/ 	.byte	0x04, 0x17
        /*002a*/ 	.short	(.L_1492 - .L_1491)
.L_1491:
        /*002c*/ 	.word	0x00000000
        /*0030*/ 	.short	0x0001
        /*0032*/ 	.short	0x0008
        /*0034*/ 	.byte	0x00, 0xf0, 0x61, 0x00


	//----- nvinfo : EIATTR_KPARAM_INFO
	.align		4
.L_1492:
        /*0038*/ 	.byte	0x04, 0x17
        /*003a*/ 	.short	(.L_1494 - .L_1493)
.L_1493:
        /*003c*/ 	.word	0x00000000
        /*0040*/ 	.short	0x0000
        /*0042*/ 	.short	0x0000
        /*0044*/ 	.byte	0x00, 0xf0, 0x21, 0x00


	//----- nvinfo : EIATTR_SPARSE_MMA_MASK
	.align		4
.L_1494:
        /*0048*/ 	.byte	0x03, 0x50
        /*004a*/ 	.short	0x0000


	//----- nvinfo : EIATTR_MAXREG_COUNT
	.align		4
        /*004c*/ 	.byte	0x03, 0x1b
        /*004e*/ 	.short	0x0040


	//----- nvinfo : EIATTR_NUM_BARRIERS
	.align		4
        /*0050*/ 	.byte	0x02, 0x4c
        /*0052*/ 	.byte	0x01
	.zero		1


	//----- nvinfo : EIATTR_MERCURY_ISA_VERSION
	.align		4
        /*0054*/ 	.byte	0x03, 0x5f
        /*0056*/ 	.short	0x0101


	//----- nvinfo : EIATTR_EXIT_INSTR_OFFSETS
	.align		4
        /*0058*/ 	.byte	0x04, 0x1c
        /*005a*/ 	.short	(.L_1496 - .L_1495)


	//   ....[0]....
.L_1495:
        /*005c*/ 	.word	0x00000820


	//   ....[1]....
        /*0060*/ 	.word	0x00005050


	//----- nvinfo : EIATTR_MAX_THREADS
	.align		4
.L_1496:
        /*0064*/ 	.byte	0x04, 0x05
        /*0066*/ 	.short	(.L_1498 - .L_1497)
.L_1497:
        /*0068*/ 	.word	0x00000100
        /*006c*/ 	.word	0x00000001
        /*0070*/ 	.word	0x00000001


	//----- nvinfo : EIATTR_CRS_STACK_SIZE
	.align		4
.L_1498:
        /*0074*/ 	.byte	0x04, 0x1e
        /*0076*/ 	.short	(.L_1500 - .L_1499)
.L_1499:
        /*0078*/ 	.word	0x00000000


	//----- nvinfo : EIATTR_CBANK_PARAM_SIZE
	.align		4
.L_1500:
        /*007c*/ 	.byte	0x03, 0x19
        /*007e*/ 	.short	0x01d0


	//----- nvinfo : EIATTR_PARAM_CBANK
	.align		4
        /*0080*/ 	.byte	0x04, 0x0a
        /*0082*/ 	.short	(.L_1502 - .L_1501)
	.align		4
.L_1501:
        /*0084*/ 	.word	index@(.nv.constant0._ZN2at6native60_GLOBAL__N__fdc43544_27_DistributionRandomKernel_cu_f88cee4443distribution_elementwise_grid_stride_kernelIjLi4EZZZNS0_9templates4cuda13random_kernelIPNS_17CUDAGeneratorImplEEEvRNS_18TensorIteratorBaseET_ENKUlvE_clEvENKUlvE2_clEvEUlP24curandStatePhilox4_32_10E0_ZNS1_27distribution_nullary_kernelIlj5uint4S7_SF_ZZZS5_IS7_EvS9_SA_ENKSB_clEvENKSC_clEvEUljE_EEvS9_T2_RKT3_T4_EUlijE0_EEvlNS_15PhiloxCudaStateET1_SJ_)
        /*0088*/ 	.short	0x0210
        /*008a*/ 	.short	0x01d0


	//----- nvinfo : EIATTR_SW_WAR
	.align		4
.L_1502:
        /*008c*/ 	.byte	0x04, 0x36
        /*008e*/ 	.short	(.L_1504 - .L_1503)
.L_1503:
        /*0090*/ 	.word	0x00000008
.L_1504:


//--------------------- .nv.info._ZN2at6native60_GLOBAL__N__fdc43544_27_DistributionRandomKernel_cu_f88cee4443distribution_elementwise_grid_stride_kernelIjLi4EZZZNS0_9templates4cuda13random_kernelIPNS_17CUDAGeneratorImplEEEvRNS_18TensorIteratorBaseET_ENKUlvE_clEvENKUlvE2_clEvEUlP24curandStatePhilox4_32_10E0_ZNS1_27distribution_nullary_kernelIlj5uint4S7_SF_ZZZS5_IS7_EvS9_SA_ENKSB_clEvENKSC_clEvEUljE_EEvS9_T2_RKT3_T4_EUlijE_EEvlNS_15PhiloxCudaStateET1_SJ_ --------------------------
	.section	.nv.info._ZN2at6native60_GLOBAL__N__fdc43544_27_DistributionRandomKernel_cu_f88cee4443distribution_elementwise_grid_stride_kernelIjLi4EZZZNS0_9templates4cuda13random_kernelIPNS_17CUDAGeneratorImplEEEvRNS_18TensorIteratorBaseET_ENKUlvE_clEvENKUlvE2_clEvEUlP24curandStatePhilox4_32_10E0_ZNS1_27distribution_nullary_kernelIlj5uint4S7_SF_ZZZS5_IS7_EvS9_SA_ENKSB_clEvENKSC_clEvEUljE_EEvS9_T2_RKT3_T4_EUlijE_EEvlNS_15PhiloxCudaStateET1_SJ_,"",@"SHT_CUDA_INFO"
	.sectionflags	@""
	.align	4


	//----- nvinfo : EIATTR_CUDA_API_VERSION
	.align		4
        /*0000*/ 	.byte	0x04, 0x37
        /*0002*/ 	.short	(.L_1506 - .L_1505)
.L_1505:
        /*0004*/ 	.word	0x00000082


	//----- nvinfo : EIATTR_KPARAM_INFO
	.align		4
.L_1506:
        /*0008*/ 	.byte	0x04, 0x17
        /*000a*/ 	.short	(.L_1508 - .L_1507)
.L_1507:
        /*000c*/ 	.word	0x00000000
        /*0010*/ 	.short	0x0003
        /*0012*/ 	.short	0x0028
        /*0014*/ 	.byte	0x00, 0xf0, 0x41, 0x00


	//----- nvinfo : EIATTR_KPARAM_INFO
	.align		4
.L_1508:
        /*0018*/ 	.byte	0x04, 0x17
        /*001a*/ 	.short	(.L_1510 - .L_1509)
.L_1509:
        /*001c*/ 	.word	0x00000000
        /*0020*/ 	.short	0x0002
        /*0022*/ 	.short	0x0020
        /*0024*/ 	.byte	0x00, 0xf0, 0x05, 0x00


	//----- nvinfo : EIATTR_KPARAM_INFO
	.align		4
.L_1510:
        /*0028*/ 	.byte	0x04, 0x17
        /*002a*/ 	.short	(.L_1512 - .L_1511)
.L_1511:
        /*002c*/ 	.word	0x00000000
        /*0030*/ 	.short	0x0001
        /*0032*/ 	.short	0x0008
        /*0034*/ 	.byte	0x00, 0xf0, 0x61, 0x00


	//----- nvinfo : EIATTR_KPARAM_INFO
	.align		4
.L_1512:
        /*0038*/ 	.byte	0x04, 0x17
        /*003a*/ 	.short	(.L_1514 - .L_1513)
.L_1513:
        /*003c*/ 	.word	0x00000000
        /*0040*/ 	.short	0x0000
        /*0042*/ 	.short	0x0000
        /*0044*/ 	.byte	0x00, 0xf0, 0x21, 0x00


	//----- nvinfo : EIATTR_SPARSE_MMA_MASK
	.align		4
.L_1514:
        /*0048*/ 	.byte	0x03, 0x50
        /*004a*/ 	.short	0x0000


	//----- nvinfo : EIATTR_MAXREG_COUNT
	.align		4
        /*004c*/ 	.byte	0x03, 0x1b
        /*004e*/ 	.short	0x0040


	//----- nvinfo : EIATTR_NUM_BARRIERS
	.align		4
        /*0050*/ 	.byte	0x02, 0x4c
        /*0052*/ 	.byte	0x01
	.zero		1


	//----- nvinfo : EIATTR_MERCURY_ISA_VERSION
	.align		4
        /*0054*/ 	.byte	0x03, 0x5f
        /*0056*/ 	.short	0x0101


	//----- nvinfo : EIATTR_EXIT_INSTR_OFFSETS
	.align		4
        /*0058*/ 	.byte	0x04, 0x1c
        /*005a*/ 	.short	(.L_1516 - .L_1515)


	//   ....[0]....
.L_1515:
        /*005c*/ 	.word	0x00000840


	//   ....[1]....
        /*0060*/ 	.word	0x00001140


	//----- nvinfo : EIATTR_MAX_THREADS
	.align		4
.L_1516:
        /*0064*/ 	.byte	0x04, 0x05
        /*0066*/ 	.short	(.L_1518 - .L_1517)
.L_1517:
        /*0068*/ 	.word	0x00000100
        /*006c*/ 	.word	0x00000001
        /*0070*/ 	.word	0x00000001


	//----- nvinfo : EIATTR_CRS_STACK_SIZE
	.align		4
.L_1518:
        /*0074*/ 	.byte	0x04, 0x1e
        /*0076*/ 	.short	(.L_1520 - .L_1519)
.L_1519:
        /*0078*/ 	.word	0x00000000


	//----- nvinfo : EIATTR_CBANK_PARAM_SIZE
	.align		4
.L_1520:
        /*007c*/ 	.byte	0x03, 0x19
        /*007e*/ 	.short	0x0038


	//----- nvinfo : EIATTR_PARAM_CBANK
	.align		4
        /*0080*/ 	.byte	0x04, 0x0a
        /*0082*/ 	.short	(.L_1522 - .L_1521)
	.align		4
.L_1521:
        /*0084*/ 	.word	index@(.nv.constant0._ZN2at6native60_GLOBAL__N__fdc43544_27_DistributionRandomKernel_cu_f88cee4443distribution_elementwise_grid_stride_kernelIjLi4EZZZNS0_9templates4cuda13random_kernelIPNS_17CUDAGeneratorImplEEEvRNS_18TensorIteratorBaseET_ENKUlvE_clEvENKUlvE2_clEvEUlP24curandStatePhilox4_32_10E0_ZNS1_27distribution_nullary_kernelIlj5uint4S7_SF_ZZZS5_IS7_EvS9_SA_ENKSB_clEvENKSC_clEvEUljE_EEvS9_T2_RKT3_T4_EUlijE_EEvlNS_15PhiloxCudaStateET1_SJ_)
        /*0088*/ 	.short	0x0210
        /*008a*/ 	.short	0x0038


	//----- nvinfo : EIATTR_SW_WAR
	.align		4
.L_1522:
        /*008c*/ 	.byte	0x04, 0x36
        /*008e*/ 	.short	(.L_1524 - .L_1523)
.L_1523:
        /*0090*/ 	.word	0x00000008
.L_1524:


//--------------------- .nv.info._ZN2at6native60_GLOBAL__N__fdc43544_27_DistributionRandomKernel_cu_f88cee4443distribution_elementwise_grid_stride_kernelImLi2EZZZNS0_9templates4cuda13random_kernelIPNS_17CUDAGeneratorImplEEEvRNS_18TensorIteratorBaseET_ENKUlvE_clEvENKUlvE2_clEvEUlP24curandStatePhilox4_32_10E_ZNS1_27distribution_nullary_kernelIlm10ulonglong2S7_SF_ZZZS5_IS7_EvS9_SA_ENKSB_clEvENKSC_clEvEUlmE_EEvS9_T2_RKT3_T4_EUlimE0_EEvlNS_15PhiloxCudaStateET1_SJ_ --------------------------
	.section	.nv.info._ZN2at6native60_GLOBAL__N__fdc43544_27_DistributionRandomKernel_cu_f88cee4443distribution_elementwise_grid_stride_kernelImLi2EZZZNS0_9templates4cuda13random_kernelIPNS_17CUDAGeneratorImplEEEvRNS_18TensorIteratorBaseET_ENKUlvE_clEvENKUlvE2_clEvEUlP24curandStatePhilox4_32_10E_ZNS1_27distribution_nullary_kernelIlm10ulonglong2S7_SF_ZZZS5_IS7_EvS9_SA_ENKSB_clEvENKSC_clEvEUlmE_EEvS9_T2_RKT3_T4_EUlimE0_EEvlNS_15PhiloxCudaStateET1_SJ_,"",@"SHT_CUDA_INFO"
	.sectionflags	@""
	.align	4


	//----- nvinfo : EIATTR_CUDA_API_VERSION
	.align		4
        /*0000*/ 	.byte	0x04, 0x37
        /*0002*/ 	.short	(.L_1526 - .L_1525)
.L_1525:
        /*0004*/ 	.word	0x00000082


	//----- nvinfo : EIATTR_KPARAM_INFO
	.align		4
.L_1526:
        /*0008*/ 	.byte	0x04, 0x17
        /*000a*/ 	.short	(.L_1528 - .L_1527)
.L_1527:
        /*000c*/ 	.word	0x00000000
        /*0010*/ 	.short	0x0003
        /*0012*/ 	.short	0x0028
        /*0014*/ 	.byte	0x00, 0xf0, 0xa1, 0x06


	//----- nvinfo : EIATTR_KPARAM_INFO
	.align		4
.L_1528:
        /*0018*/ 	.byte	0x04, 0x17
        /*001a*/ 	.short	(.L_1530 - .L_1529)
.L_1529:
        /*001c*/ 	.word	0x00000000
        /*0020*/ 	.short	0x0002
        /*0022*/ 	.short	0x0020
        /*0024*/ 	.byte	0x00, 0xf0, 0x05, 0x00


	//----- nvinfo : EIATTR_KPARAM_INFO
	.align		4
.L_1530:
        /*0028*/ 	.byte	0x04, 0x17
        /*002a*/ 	.short	(.L_1532 - .L_1531)
.L_1531:
        /*002c*/ 	.word	0x00000000
        /*0030*/ 	.short	0x0001
        /*0032*/ 	.short	0x0008
        /*0034*/ 	.byte	0x00, 0xf0, 0x61, 0x00


	//----- nvinfo : EIATTR_KPARAM_INFO
	.align		4
.L_1532:
        /*0038*/ 	.byte	0x04, 0x17
        /*003a*/ 	.short	(.L_1534 - .L_1533)
.L_1533:
        /*003c*/ 	.word	0x00000000
        /*0040*/ 	.short	0x0000
        /*0042*/ 	.short	0x0000
        /*0044*/ 	.byte	0x00, 0xf0, 0x21, 0x00


	//----- nvinfo : EIATTR_SPARSE_MMA_MASK
	.align		4
.L_1534:
        /*0048*/ 	.byte	0x03, 0x50
        /*004a*/ 	.short	0x0000


	//----- nvinfo : EIATTR_MAXREG_COUNT
	.align		4
        /*004c*/ 	.byte	0x03, 0x1b
        /*004e*/ 	.short	0x0040


	//----- nvinfo : EIATTR_NUM_BARRIERS
	.align		4
        /*0050*/ 	.byte	0x02, 0x4c
        /*0052*/ 	.byte	0x01
	.zero		1


	//----- nvinfo : EIATTR_MERCURY_ISA_VERSION
	.align		4
        /*0054*/ 	.byte	0x03, 0x5f
        /*0056*/ 	.short	0x0101


	//----- nvinfo : EIATTR_EXIT_INSTR_OFFSETS
	.align		4
        /*0058*/ 	.byte	0x04, 0x1c
        /*005a*/ 	.short	(.L_1536 - .L_1535)


	//   ....[0]....
.L_1535:
        /*005c*/ 	.word	0x00000800


	//   ....[1]....
        /*0060*/ 	.word	0x00003030


	//----- nvinfo : EIATTR_MAX_THREADS
	.align		4
.L_1536:
        /*0064*/ 	.byte	0x04, 0x05
        /*0066*/ 	.short	(.L_1538 - .L_1537)
.L_1537:
        /*0068*/ 	.word	0x00000100
        /*006c*/ 	.word	0x00000001
        /*0070*/ 	.word	0x00000001


	//----- nvinfo : EIATTR_CRS_STACK_SIZE
	.align		4
.L_1538:
        /*0074*/ 	.byte	0x04, 0x1e
        /*0076*/ 	.short	(.L_1540 - .L_1539)
.L_1539:
        /*0078*/ 	.word	0x00000000


	//----- nvinfo : EIATTR_CBANK_PARAM_SIZE
	.align		4
.L_1540:
        /*007c*/ 	.byte	0x03, 0x19
        /*007e*/ 	.short	0x01d0


	//----- nvinfo : EIATTR_PARAM_CBANK
	.align		4
        /*0080*/ 	.byte	0x04, 0x0a
        /*0082*/ 	.short	(.L_1542 - .L_1541)
	.align		4
.L_1541:
        /*0084*/ 	.word	index@(.nv.constant0._ZN2at6native60_GLOBAL__N__fdc43544_27_DistributionRandomKernel_cu_f88cee4443distribution_elementwise_grid_stride_kernelImLi2EZZZNS0_9templates4cuda13random_kernelIPNS_17CUDAGeneratorImplEEEvRNS_18TensorIteratorBaseET_ENKUlvE_clEvENKUlvE2_clEvEUlP24curandStatePhilox4_32_10E_ZNS1_27distribution_nullary_kernelIlm10ulonglong2S7_SF_ZZZS5_IS7_EvS9_SA_ENKSB_clEvENKSC_clEvEUlmE_EEvS9_T2_RKT3_T4_EUlimE0_EEvlNS_15PhiloxCudaStateET1_SJ_)
        /*0088*/ 	.short	0x0210
        /*008a*/ 	.short	0x01d0


	//----- nvinfo : EIATTR_SW_WAR
	.align		4
.L_1542:
        /*008c*/ 	.byte	0x04, 0x36
        /*008e*/ 	.short	(.L_1544 - .L_1543)
.L_1543:
        /*0090*/ 	.word	0x00000008
.L_1544:


//--------------------- .nv.info._ZN2at6native60_GLOBAL__N__fdc43544_27_DistributionRandomKernel_cu_f88cee4443distribution_elementwise_grid_stride_kernelImLi2EZZZNS0_9templates4cuda13random_kernelIPNS_17CUDAGeneratorImplEEEvRNS_18TensorIteratorBaseET_ENKUlvE_clEvENKUlvE2_clEvEUlP24curandStatePhilox4_32_10E_ZNS1_27distribution_nullary_kernelIlm10ulonglong2S7_SF_ZZZS5_IS7_EvS9_SA_ENKSB_clEvENKSC_clEvEUlmE_EEvS9_T2_RKT3_T4_EUlimE_EEvlNS_15PhiloxCudaStateET1_SJ_ --------------------------
	.section	.nv.info._ZN2at6native60_GLOBAL__N__fdc43544_27_DistributionRandomKernel_cu_f88cee4443distribution_elementwise_grid_stride_kernelImLi2EZZZNS0_9templates4cuda13random_kernelIPNS_17CUDAGeneratorImplEEEvRNS_18TensorIteratorBaseET_ENKUlvE_clEvENKUlvE2_clEvEUlP24curandStatePhilox4_32_10E_ZNS1_27distribution_nullary_kernelIlm10ulonglong2S7_SF_ZZZS5_IS7_EvS9_SA_ENKSB_clEvENKSC_clEvEUlmE_EEvS9_T2_RKT3_T4_EUlimE_EEvlNS_15PhiloxCudaStateET1_SJ_,"",@"SHT_CUDA_INFO"
	.sectionflags	@""
	.align	4


	//----- nvinfo : EIATTR_CUDA_API_VERSION
	.align		4
        /*0000*/ 	.byte	0x04, 0x37
        /*0002*/ 	.short	(.L_1546 - .L_1545)
.L_1545:
        /*0004*/ 	.word	0x00000082


	//----- nvinfo : EIATTR_KPARAM_INFO
	.align		4
.L_1546:
        /*0008*/ 	.byte	0x04, 0x17
        /*000a*/ 	.short	(.L_1548 - .L_1547)
.L_1547:
        /*000c*/ 	.word	0x00000000
        /*0010*/ 	.short	0x0003
        /*0012*/ 	.short	0x0028
        /*0014*/ 	.byte	0x00, 0xf0, 0x41, 0x00


	//----- nvinfo : EIATTR_KPARAM_INFO
	.align		4
.L_1548:
        /*0018*/ 	.byte	0x04, 0x17
        /*001a*/ 	.short	(.L_1550 - .L_1549)
.L_1549:
        /*001c*/ 	.word	0x00000000
        /*0020*/ 	.short	0x0002
        /*0022*/ 	.short	0x0020
        /*0024*/ 	.byte	0x00, 0xf0, 0x05, 0x00


	//----- nvinfo : EIATTR_KPARAM_INFO
	.align		4
.L_1550:
        /*0028*/ 	.byte	0x04, 0x17
        /*002a*/ 	.short	(.L_1552 - .L_1551)
.L_1551:
        /*002c*/ 	.word	0x00000000
        /*0030*/ 	.short	0x0001
        /*0032*/ 	.short	0x0008
        /*0034*/ 	.byte	0x00, 0xf0, 0x61, 0x00


	//----- nvinfo : EIATTR_KPARAM_INFO
	.align		4
.L_1552:
        /*0038*/ 	.byte	0x04, 0x17
        /*003a*/ 	.short	(.L_1554 - .L_1553)
.L_1553:
        /*003c*/ 	.word	0x00000000
        /*0040*/ 	.short	0x0000
        /*0042*/ 	.short	0x0000
        /*0044*/ 	.byte	0x00, 0xf0, 0x21, 0x00


	//----- nvinfo : EIATTR_SPARSE_MMA_MASK
	.align		4
.L_1554:
        /*0048*/ 	.byte	0x03, 0x50
        /*004a*/ 	.short	0x0000


	//----- nvinfo : EIATTR_MAXREG_COUNT
	.align		4
        /*004c*/ 	.byte	0x03, 0x1b
        /*004e*/ 	.short	0x0040


	//----- nvinfo : EIATTR_NUM_BARRIERS
	.align		4
        /*0050*/ 	.byte	0x02, 0x4c
        /*0052*/ 	.byte	0x01
	.zero		1


	//----- nvinfo : EIATTR_MERCURY_ISA_VERSION
	.align		4
        /*0054*/ 	.byte	0x03, 0x5f
        /*0056*/ 	.short	0x0101


	//----- nvinfo : EIATTR_EXIT_INSTR_OFFSETS
	.align		4
        /*0058*/ 	.byte	0x04, 0x1c
        /*005a*/ 	.short	(.L_1556 - .L_1555)


	//   ....[0]....
.L_1555:
        /*005c*/ 	.word	0x00000830


	//   ....[1]....
        /*0060*/ 	.word	0x00000fa0


	//----- nvinfo : EIATTR_MAX_THREADS
	.align		4
.L_1556:
        /*0064*/ 	.byte	0x04, 0x05
        /*0066*/ 	.short	(.L_1558 - .L_1557)
.L_1557:
        /*0068*/ 	.word	0x00000100
        /*006c*/ 	.word	0x00000001
        /*0070*/ 	.word	0x00000001


	//----- nvinfo : EIATTR_CRS_STACK_SIZE
	.align		4
.L_1558:
        /*0074*/ 	.byte	0x04, 0x1e
        /*0076*/ 	.short	(.L_1560 - .L_1559)
.L_1559:
        /*0078*/ 	.word	0x00000000


	//----- nvinfo : EIATTR_CBANK_PARAM_SIZE
	.align		4
.L_1560:
        /*007c*/ 	.byte	0x03, 0x19
        /*007e*/ 	.short	0x0038


	//----- nvinfo : EIATTR_PARAM_CBANK
	.align		4
        /*0080*/ 	.byte	0x04, 0x0a
        /*0082*/ 	.short	(.L_1562 - .L_1561)
	.align		4
.L_1561:
        /*0084*/ 	.word	index@(.nv.constant0._ZN2at6native60_GLOBAL__N__fdc43544_27_DistributionRandomKernel_cu_f88cee4443distribution_elementwise_grid_stride_kernelImLi2EZZZNS0_9templates4cuda13random_kernelIPNS_17CUDAGeneratorImplEEEvRNS_18TensorIteratorBaseET_ENKUlvE_clEvENKUlvE2_clEvEUlP24curandStatePhilox4_32_10E_ZNS1_27distribution_nullary_kernelIlm10ulonglong2S7_SF_ZZZS5_IS7_EvS9_SA_ENKSB_clEvENKSC_clEvEUlmE_EEvS9_T2_RKT3_T4_EUlimE_EEvlNS_15PhiloxCudaStateET1_SJ_)
        /*0088*/ 	.short	0x0210
        /*008a*/ 	.short	0x0038


	//----- nvinfo : EIATTR_SW_WAR
	.align		4
.L_1562:
        /*008c*/ 	.byte	0x04, 0x36
        /*008e*/ 	.short	(.L_1564 - .L_1563)
.L_1563:
        /*0090*/ 	.word	0x00000008
.L_1564:


//--------------------- .nv.info._ZN2at6native60_GLOBAL__N__fdc43544_27_DistributionRandomKernel_cu_f88cee4443distribution_elementwise_grid_stride_kernelIjLi4EZZZNS0_9templates4cuda13random_kernelIPNS_17CUDAGeneratorImplEEEvRNS_18TensorIteratorBaseET_ENKUlvE_clEvENKUlvE1_clEvEUlP24curandStatePhilox4_32_10E0_ZNS1_27distribution_nullary_kernelIij5uint4S7_SF_ZZZS5_IS7_EvS9_SA_ENKSB_clEvENKSC_clEvEUljE_EEvS9_T2_RKT3_T4_EUlijE0_EEvlNS_15PhiloxCudaStateET1_SJ_ --------------------------
	.section	.nv.info._ZN2at6native60_GLOBAL__N__fdc43544_27_DistributionRandomKernel_cu_f88cee4443distribution_elementwise_grid_stride_kernelIjLi4EZZZNS0_9templates4cuda13random_kernelIPNS_17CUDAGeneratorImplEEEvRNS_18TensorIteratorBaseET_ENKUlvE_clEvENKUlvE1_clEvEUlP24curandStatePhilox4_32_10E0_ZNS1_27distribution_nullary_kernelIij5uint4S7_SF_ZZZS5_IS7_EvS9_SA_ENKSB_clEvENKSC_clEvEUljE_EEvS9_T2_RKT3_T4_EUlijE0_EEvlNS_15PhiloxCudaStateET1_SJ_,"",@"SHT_CUDA_INFO"
	.sectionflags	@""
	.align	4


	//----- nvinfo : EIATTR_CUDA_API_VERSION
	.align		4
        /*0000*/ 	.byte	0x04, 0x37
        /*0002*/ 	.short	(.L_1566 - .L_1565)
.L_1565:
        /*0004*/ 	.word	0x00000082


	//----- nvinfo : EIATTR_KPARAM_INFO
	.align		4
.L_1566:
        /*0008*/ 	.byte	0x04, 0x17
        /*000a*/ 	.short	(.L_1568 - .L_1567)
.L_1567:
        /*000c*/ 	.word	0x00000000
        /*0010*/ 	.short	0x0003
        /*0012*/ 	.short	0x0028
        /*0014*/ 	.byte	0x00, 0xf0, 0xa1, 0x06


	//----- nvinfo : EIATTR_KPARAM_INFO
	.align		4
.L_1568:
        /*0018*/ 	.byte	0x04, 0x17
        /*001a*/ 	.short	(.L_1570 - .L_1569)
.L_1569:
        /*001c*/ 	.word	0x00000000
        /*0020*/ 	.short	0x0002
        /*0022*/ 	.short	0x0020
        /*0024*/ 	.byte	0x00, 0xf0, 0x05, 0x00


	//----- nvinfo : EIATTR_KPARAM_INFO
	.align		4
.L_1570:
        /*0028*/ 	.byte	0x04, 0x17
        /*002a*/ 	.short	(.L_1572 - .L_1571)
.L_1571:
        /*002c*/ 	.word	0x00000000
        /*0030*/ 	.short	0x0001
        /*0032*/ 	.short	0x0008
        /*0034*/ 	.byte	0x00, 0xf0, 0x61, 0x00


	//----- nvinfo : EIATTR_KPARAM_INFO
	.align		4
.L_1572:
        /*0038*/ 	.byte	0x04, 0x17
        /*003a*/ 	.short	(.L_1574 - .L_1573)
.L_1573:
        /*003c*/ 	.word	0x00000000
        /*0040*/ 	.short	0x0000
        /*0042*/ 	.short	0x0000
        /*0044*/ 	.byte	0x00, 0xf0, 0x21, 0x00


	//----- nvinfo : EIATTR_SPARSE_MMA_MASK
	.align		4
.L_1574:
        /*0048*/ 	.byte	0x03, 0x50
        /*004a*/ 	.short	0x0000


	//----- nvinfo : EIATTR_MAXREG_COUNT
	.align		4
        /*004c*/ 	.byte	0x03, 0x1b
        /*004e*/ 	.short	0x0040


	//----- nvinfo : EIATTR_NUM_BARRIERS
	.align		4
        /*0050*/ 	.byte	0x02, 0x4c
        /*0052*/ 	.byte	0x01
	.zero		1


	//----- nvinfo : EIATTR_MERCURY_ISA_VERSION
	.align		4
        /*0054*/ 	.byte	0x03, 0x5f
        /*0056*/ 	.short	0x0101


	//----- nvinfo : EIATTR_EXIT_INSTR_OFFSETS
	.align		4
        /*0058*/ 	.byte	0x04, 0x1c
        /*005a*/ 	.short	(.L_1576 - .L_1575)


	//   ....[0]....
.L_1575:
        /*005c*/ 	.word	0x00000800


	//   ....[1]....
        /*0060*/ 	.word	0x00005000


	//----- nvinfo : EIATTR_MAX_THREADS
	.align		4
.L_1576:
        /*0064*/ 	.byte	0x04, 0x05
        /*0066*/ 	.short	(.L_1578 - .L_1577)
.L_1577:
        /*0068*/ 	.word	0x00000100
        /*006c*/ 	.word	0x00000001
        /*0070*/ 	.word	0x00000001


	//----- nvinfo : EIATTR_CRS_STACK_SIZE
	.align		4
.L_1578:
        /*0074*/ 	.byte	0x04, 0x1e
        /*0076*/ 	.short	(.L_1580 - .L_1579)
.L_1579:
        /*0078*/ 	.word	0x00000000


	//----- nvinfo : EIATTR_CBANK_PARAM_SIZE
	.align		4
.L_1580:
        /*007c*/ 	.byte	0x03, 0x19
        /*007e*/ 	.short	0x01d0


	//----- nvinfo : EIATTR_PARAM_CBANK
	.align		4
        /*0080*/ 	.byte	0x04, 0x0a
        /*0082*/ 	.short	(.L_1582 - .L_1581)
	.align		4
.L_1581:
        /*0084*/ 	.word	index@(.nv.constant0._ZN2at6native60_GLOBAL__N__fdc43544_27_DistributionRandomKernel_cu_f88cee4443distribution_elementwise_grid_stride_kernelIjLi4EZZZNS0_9templates4cuda13random_kernelIPNS_17CUDAGeneratorImplEEEvRNS_18TensorIteratorBaseET_ENKUlvE_clEvENKUlvE1_clEvEUlP24curandStatePhilox4_32_10E0_ZNS1_27distribution_nullary_kernelIij5uint4S7_SF_ZZZS5_IS7_EvS9_SA_ENKSB_clEvENKSC_clEvEUljE_EEvS9_T2_RKT3_T4_EUlijE0_EEvlNS_15PhiloxCudaStateET1_SJ_)
        /*0088*/ 	.short	0x0210
        /*008a*/ 	.short	0x01d0


	//----- nvinfo : EIATTR_SW_WAR
	.align		4
.L_1582:
        /*008c*/ 	.byte	0x04, 0x36
        /*008e*/ 	.short	(.L_1584 - .L_1583)
.L_1583:
        /*0090*/ 	.word	0x00000008
.L_1584:


//--------------------- .nv.info._ZN2at6native60_GLOBAL__N__fdc43544_27_DistributionRandomKernel_cu_f88cee4443distribution_elementwise_grid_stride_kernelIjLi4EZZZNS0_9templates4cuda13random_kernelIPNS_17CUDAGeneratorImplEEEvRNS_18TensorIteratorBaseET_ENKUlvE_clEvENKUlvE1_clEvEUlP24curandStatePhilox4_32_10E0_ZNS1_27distribution_nullary_kernelIij5uint4S7_SF_ZZZS5_IS7_EvS9_SA_ENKSB_clEvENKSC_clEvEUljE_EEvS9_T2_RKT3_T4_EUlijE_EEvlNS_15PhiloxCudaStateET1_SJ_ --------------------------
	.section	.nv.info._ZN2at6native60_GLOBAL__N__fdc43544_27_DistributionRandomKernel_cu_f88cee4443distribution_elementwise_grid_stride_kernelIjLi4EZZZNS0_9templates4cuda13random_kernelIPNS_17CUDAGeneratorImplEEEvRNS_18TensorIteratorBaseET_ENKUlvE_clEvENKUlvE1_clEvEUlP24curandStatePhilox4_32_10E0_ZNS1_27distribution_nullary_kernelIij5uint4S7_SF_ZZZS5_IS7_EvS9_SA_ENKSB_clEvENKSC_clEvEUljE_EEvS9_T2_RKT3_T4_EUlijE_EEvlNS_15PhiloxCudaStateET1_SJ_,"",@"SHT_CUDA_INFO"
	.sectionflags	@""
	.align	4


	//----- nvinfo : EIATTR_CUDA_API_VERSION
	.align		4
        /*0000*/ 	.byte	0x04, 0x37
        /*0002*/ 	.short	(.L_1586 - .L_1585)
.L_1585:
        /*0004*/ 	.word	0x00000082


	//----- nvinfo : EIATTR_KPARAM_INFO
	.align		4
.L_1586:
        /*0008*/ 	.byte	0x04, 0x17
        /*000a*/ 	.short	(.L_1588 - .L_1587)
.L_1587:
        /*000c*/ 	.word	0x00000000
        /*0010*/ 	.short	0x0003
        /*0012*/ 	.short	0x0028
        /*0014*/ 	.byte	0x00, 0xf0, 0x41, 0x00


	//----- nvinfo : EIATTR_KPARAM_INFO
	.align		4
.L_1588:
        /*0018*/ 	.byte	0x04, 0x17
        /*001a*/ 	.short	(.L_1590 - .L_1589)
.L_1589:
        /*001c*/ 	.word	0x00000000
        /*0020*/ 	.short	0x0002
        /*0022*/ 	.short	0x0020
        /*0024*/ 	.byte	0x00, 0xf0, 0x05, 0x00


	//----- nvinfo : EIATTR_KPARAM_INFO
	.align		4
.L_1590:
        /*0028*/ 	.byte	0x04, 0x17
        /*002a*/ 	.short	(.L_1592 - .L_1591)
.L_1591:
        /*002c*/ 	.word	0x00000000
        /*0030*/ 	.short	0x0001
        /*0032*/ 	.short	0x0008
        /*0034*/ 	.byte	0x00, 0xf0, 0x61, 0x00


	//----- nvinfo : EIATTR_KPARAM_INFO
	.align		4
.L_1592:
        /*0038*/ 	.byte	0x04, 0x17
        /*003a*/ 	.short	(.L_1594 - .L_1593)
.L_1593:
        /*003c*/ 	.word	0x00000000
        /*0040*/ 	.short	0x0000
        /*0042*/ 	.short	0x0000
        /*0044*/ 	.byte	0x00, 0xf0, 0x21, 0x00


	//----- nvinfo : EIATTR_SPARSE_MMA_MASK
	.align		4
.L_1594:
        /*0048*/ 	.byte	0x03, 0x50
        /*004a*/ 	.short	0x0000


	//----- nvinfo : EIATTR_MAXREG_COUNT
	.align		4
        /*004c*/ 	.byte	0x03, 0x1b
        /*004e*/ 	.short	0x0040


	//----- nvinfo : EIATTR_NUM_BARRIERS
	.align		4
        /*0050*/ 	.byte	0x02, 0x4c
        /*0052*/ 	.byte	0x01
	.zero		1


	//----- nvinfo : EIATTR_MERCURY_ISA_VERSION
	.align		4
        /*0054*/ 	.byte	0x03, 0x5f
        /*0056*/ 	.short	0x0101


	//----- nvinfo : EIATTR_EXIT_INSTR_OFFSETS
	.align		4
        /*0058*/ 	.byte	0x04, 0x1c
        /*005a*/ 	.short	(.L_1596 - .L_1595)


	//   ....[0]....
.L_1595:
        /*005c*/ 	.word	0x00000830


	//   ....[1]....
        /*0060*/ 	.word	0x000010f0


	//----- nvinfo : EIATTR_MAX_THREADS
	.align		4
.L_1596:
        /*0064*/ 	.byte	0x04, 0x05
        /*0066*/ 	.short	(.L_1598 - .L_1597)
.L_1597:
        /*0068*/ 	.word	0x00000100
        /*006c*/ 	.word	0x00000001
        /*0070*/ 	.word	0x00000001


	//----- nvinfo : EIATTR_CRS_STACK_SIZE
	.align		4
.L_1598:
        /*0074*/ 	.byte	0x04, 0x1e
        /*0076*/ 	.short	(.L_1600 - .L_1599)
.L_1599:
        /*0078*/ 	.word	0x00000000


	//----- nvinfo : EIATTR_CBANK_PARAM_SIZE
	.align		4
.L_1600:
        /*007c*/ 	.byte	0x03, 0x19
        /*007e*/ 	.short	0x0038


	//----- nvinfo : EIATTR_PARAM_CBANK
	.align		4
        /*0080*/ 	.byte	0x04, 0x0a
        /*0082*/ 	.short	(.L_1602 - .L_1601)
	.align		4
.L_1601:
        /*0084*/ 	.word	index@(.nv.constant0._ZN2at6native60_GLOBAL__N__fdc43544_27_DistributionRandomKernel_cu_f88cee4443distribution_elementwise_grid_stride_kernelIjLi4EZZZNS0_9templates4cuda13random_kernelIPNS_17CUDAGeneratorImplEEEvRNS_18TensorIteratorBaseET_ENKUlvE_clEvENKUlvE1_clEvEUlP24curandStatePhilox4_32_10E0_ZNS1_27distribution_nullary_kernelIij5uint4S7_SF_ZZZS5_IS7_EvS9_SA_ENKSB_clEvENKSC_clEvEUljE_EEvS9_T2_RKT3_T4_EUlijE_EEvlNS_15PhiloxCudaStateET1_SJ_)
        /*0088*/ 	.short	0x0210
        /*008a*/ 	.short	0x0038


	//----- nvinfo : EIATTR_SW_WAR
	.align		4
.L_1602:
        /*008c*/ 	.byte	0x04, 0x36
        /*008e*/ 	.short	(.L_1604 - .L_1603)
.L_1603:
        /*0090*/ 	.word	0x00000008
.L_1604:


//--------------------- .nv.info._ZN2at6native60_GLOBAL__N__fdc43544_27_DistributionRandomKernel_cu_f88cee4443distribution_elementwise_grid_stride_kernelImLi2EZZZNS0_9templates4cuda13random_kernelIPNS_17CUDAGeneratorImplEEEvRNS_18TensorIteratorBaseET_ENKUlvE_clEvENKUlvE1_clEvEUlP24curandStatePhilox4_32_10E_ZNS1_27distribution_nullary_kernelIim10ulonglong2S7_SF_ZZZS5_IS7_EvS9_SA_ENKSB_clEvENKSC_clEvEUlmE_EEvS9_T2_RKT3_T4_EUlimE0_EEvlNS_15PhiloxCudaStateET1_SJ_ --------------------------
	.section	.nv.info._ZN2at6native60_GLOBAL__N__fdc43544_27_DistributionRandomKernel_cu_f88cee4443distribution_elementwise_grid_stride_kernelImLi2EZZZNS0_9templates4cuda13random_kernelIPNS_17CUDAGeneratorImplEEEvRNS_18TensorIteratorBaseET_ENKUlvE_clEvENKUlvE1_clEvEUlP24curandStatePhilox4_32_10E_ZNS1_27distribution_nullary_kernelIim10ulonglong2S7_SF_ZZZS5_IS7_EvS9_SA_ENKSB_clEvENKSC_clEvEUlmE_EEvS9_T2_RKT3_T4_EUlimE0_EEvlNS_15PhiloxCudaStateET1_SJ_,"",@"SHT_CUDA_INFO"
	.sectionflags	@""
	.align	4


	//----- nvinfo : EIATTR_CUDA_API_VERSION
	.align		4
        /*0000*/ 	.byte	0x04, 0x37
        /*0002*/ 	.short	(.L_1606 - .L_1605)
.L_1605:
        /*0004*/ 	.word	0x00000082


	//----- nvinfo : EIATTR_KPARAM_INFO
	.align		4
.L_1606:
        /*0008*/ 	.byte	0x04, 0x17
        /*000a*/ 	.short	(.L_1608 - .L_1607)
.L_1607:
        /*000c*/ 	.word	0x00000000
        /*0010*/ 	.short	0x0003
        /*0012*/ 	.short	0x0028
        /*0014*/ 	.byte	0x00, 0xf0, 0xa1, 0x06


	//----- nvinfo : EIATTR_KPARAM_INFO
	.align		4
.L_1608:
        /*0018*/ 	.byte	0x04, 0x17
        /*001a*/ 	.short	(.L_1610 - .L_1609)
.L_1609:
        /*001c*/ 	.word	0x00000000
        /*0020*/ 	.short	0x0002
        /*0022*/ 	.short	0x0020
        /*0024*/ 	.byte	0x00, 0xf0, 0x05, 0x00


	//----- nvinfo : EIATTR_KPARAM_INFO
	.align		4
.L_1610:
        /*0028*/ 	.byte	0x04, 0x17
        /*002a*/ 	.short	(.L_1612 - .L_1611)
.L_1611:
        /*002c*/ 	.word	0x00000000
        /*0030*/ 	.short	0x0001
        /*0032*/ 	.short	0x0008
        /*0034*/ 	.byte	0x00, 0xf0, 0x61, 0x00


	//----- nvinfo : EIATTR_KPARAM_INFO
	.align		4
.L_1612:
        /*0038*/ 	.byte	0x04, 0x17
        /*003a*/ 	.short	(.L_1614 - .L_1613)
.L_1613:
        /*003c*/ 	.word	0x00000000
        /*0040*/ 	.short	0x0000
        /*0042*/ 	.short	0x0000
        /*0044*/ 	.byte	0x00, 0xf0, 0x21, 0x00


	//----- nvinfo : EIATTR_SPARSE_MMA_MASK
	.align		4
.L_1614:
        /*0048*/ 	.byte	0x03, 0x50
        /*004a*/ 	.short	0x0000


	//----- nvinfo : EIATTR_MAXREG_COUNT
	.align		4
        /*004c*/ 	.byte	0x03, 0x1b
        /*004e*/ 	.short	0x0040


	//----- nvinfo : EIATTR_NUM_BARRIERS
	.align		4
        /*0050*/ 	.byte	0x02, 0x4c
        /*0052*/ 	.byte	0x01
	.zero		1


	//----- nvinfo : EIATTR_MERCURY_ISA_VERSION
	.align		4
        /*0054*/ 	.byte	0x03, 0x5f
        /*0056*/ 	.short	0x0101


	//----- nvinfo : EIATTR_EXIT_INSTR_OFFSETS
	.align		4
        /*0058*/ 	.byte	0x04, 0x1c
        /*005a*/ 	.short	(.L_1616 - .L_1615)


	//   ....[0]....
.L_1615:
        /*005c*/ 	.word	0x000007d0


	//   ....[1]....
        /*0060*/ 	.word	0x00002fe0


	//----- nvinfo : EIATTR_MAX_THREADS
	.align		4
.L_1616:
        /*0064*/ 	.byte	0x04, 0x05
        /*0066*/ 	.short	(.L_1618 - .L_1617)
.L_1617:
        /*0068*/ 	.word	0x00000100
        /*006c*/ 	.word	0x00000001
        /*0070*/ 	.word	0x00000001


	//----- nvinfo : EIATTR_CRS_STACK_SIZE
	.align		4
.L_1618:
        /*0074*/ 	.byte	0x04, 0x1e
        /*0076*/ 	.short	(.L_1620 - .L_1619)
.L_1619:
        /*0078*/ 	.word	0x00000000


	//----- nvinfo : EIATTR_CBANK_PARAM_SIZE
	.align		4
.L_1620:
        /*007c*/ 	.byte	0x03, 0x19
        /*007e*/ 	.short	0x01d0


	//----- nvinfo : EIATTR_PARAM_CBANK
	.align		4
        /*0080*/ 	.byte	0x04, 0x0a
        /*0082*/ 	.short	(.L_1622 - .L_1621)
	.align		4
.L_1621:
        /*0084*/ 	.word	index@(.nv.constant0._ZN2at6native60_GLOBAL__N__fdc43544_27_DistributionRandomKernel_cu_f88cee4443distribution_elementwise_grid_stride_kernelImLi2EZZZNS0_9templates4cuda13random_kernelIPNS_17CUDAGeneratorImplEEEvRNS_18TensorIteratorBaseET_ENKUlvE_clEvENKUlvE1_clEvEUlP24curandStatePhilox4_32_10E_ZNS1_27distribution_nullary_kernelIim10ulonglong2S7_SF_ZZZS5_IS7_EvS9_SA_ENKSB_clEvENKSC_clEvEUlmE_EEvS9_T2_RKT3_T4_EUlimE0_EEvlNS_15PhiloxCudaStateET1_SJ_)
        /*0088*/ 	.short	0x0210
        /*008a*/ 	.short	0x01d0


	//----- nvinfo : EIATTR_SW_WAR
	.align		4
.L_1622:
        /*008c*/ 	.byte	0x04, 0x36
        /*008e*/ 	.short	(.L_1624 - .L_1623)
.L_1623:
        /*0090*/ 	.word	0x00000008
.L_1624:


//--------------------- .nv.info._ZN2at6native60_GLOBAL__N__fdc43544_27_DistributionRandomKernel_cu_f88cee4443distribution_elementwise_grid_stride_kernelImLi2EZZZNS0_9templates4cuda13random_kernelIPNS_17CUDAGeneratorImplEEEvRNS_18TensorIteratorBaseET_ENKUlvE_clEvENKUlvE1_clEvEUlP24curandStatePhilox4_32_10E_ZNS1_27distribution_nullary_kernelIim10ulonglong2S7_SF_ZZZS5_IS7_EvS9_SA_ENKSB_clEvENKSC_clEvEUlmE_EEvS9_T2_RKT3_T4_EUlimE_EEvlNS_15PhiloxCudaStateET1_SJ_ --------------------------
	.section	.nv.info._ZN2at6native60_GLOBAL__N__fdc43544_27_DistributionRandomKernel_cu_f88cee4443distribution_elementwise_grid_stride_kernelImLi2EZZZNS0_9templates4cuda13random_kernelIPNS_17CUDAGeneratorImplEEEvRNS_18TensorIteratorBaseET_ENKUlvE_clEvENKUlvE1_clEvEUlP24curandStatePhilox4_32_10E_ZNS1_27distribution_nullary_kernelIim10ulonglong2S7_SF_ZZZS5_IS7_EvS9_SA_ENKSB_clEvENKSC_clEvEUlmE_EEvS9_T2_RKT3_T4_EUlimE_EEvlNS_15PhiloxCudaStateET1_SJ_,"",@"SHT_CUDA_INFO"
	.sectionflags	@""
	.align	4


	//----- nvinfo : EIATTR_CUDA_API_VERSION
	.align		4
        /*0000*/ 	.byte	0x04, 0x37
        /*0002*/ 	.short	(.L_1626 - .L_1625)
.L_1625:
        /*0004*/ 	.word	0x00000082


	//----- nvinfo : EIATTR_KPARAM_INFO
	.align		4
.L_1626:
        /*0008*/ 	.byte	0x04, 0x17
        /*000a*/ 	.short	(.L_1628 - .L_1627)
.L_1627:
        /*000c*/ 	.word	0x00000000
        /*0010*/ 	.short	0x0003
        /*0012*/ 	.short	0x0028
        /*0014*/ 	.byte	0x00, 0xf0, 0x41, 0x00


	//----- nvinfo : EIATTR_KPARAM_INFO
	.align		4
.L_1628:
        /*0018*/ 	.byte	0x04, 0x17
        /*001a*/ 	.short	(.L_1630 - .L_1629)
.L_1629:
        /*001c*/ 	.word	0x00000000
        /*0020*/ 	.short	0x0002
        /*0022*/ 	.short	0x0020
        /*0024*/ 	.byte	0x00, 0xf0, 0x05, 0x00


	//----- nvinfo : EIATTR_KPARAM_INFO
	.align		4
.L_1630:
        /*0028*/ 	.byte	0x04, 0x17
        /*002a*/ 	.short	(.L_1632 - .L_1631)
.L_1631:
        /*002c*/ 	.word	0x00000000
        /*0030*/ 	.short	0x0001
        /*0032*/ 	.short	0x0008
        /*0034*/ 	.byte	0x00, 0xf0, 0x61, 0x00


	//----- nvinfo : EIATTR_KPARAM_INFO
	.align		4
.L_1632:
        /*0038*/ 	.byte	0x04, 0x17
        /*003a*/ 	.short	(.L_1634 - .L_1633)
.L_1633:
        /*003c*/ 	.word	0x00000000
        /*0040*/ 	.short	0x0000
        /*0042*/ 	.short	0x0000
        /*0044*/ 	.byte	0x00, 0xf0, 0x21, 0x00


	//----- nvinfo : EIATTR_SPARSE_MMA_MASK
	.align		4
.L_1634:
        /*0048*/ 	.byte	0x03, 0x50
        /*004a*/ 	.short	0x0000


	//----- nvinfo : EIATTR_MAXREG_COUNT
	.align		4
        /*004c*/ 	.byte	0x03, 0x1b
        /*004e*/ 	.short	0x0040


	//----- nvinfo : EIATTR_NUM_BARRIERS
	.align		4
        /*0050*/ 	.byte	0x02, 0x4c
        /*0052*/ 	.byte	0x01
	.zero		1


	//----- nvinfo : EIATTR_MERCURY_ISA_VERSION
	.align		4
        /*0054*/ 	.byte	0x03, 0x5f
        /*0056*/ 	.short	0x0101


	//----- nvinfo : EIATTR_EXIT_INSTR_OFFSETS
	.align		4
        /*0058*/ 	.byte	0x04, 0x1c
        /*005a*/ 	.short	(.L_1636 - .L_1635)


	//   ....[0]....
.L_1635:
        /*005c*/ 	.word	0x00000810


	//   ....[1]....
        /*0060*/ 	.word	0x00000e80


	//----- nvinfo : EIATTR_MAX_THREADS
	.align		4
.L_1636:
        /*0064*/ 	.byte	0x04, 0x05
        /*0066*/ 	.short	(.L_1638 - .L_1637)
.L_1637:
        /*0068*/ 	.word	0x00000100
        /*006c*/ 	.word	0x00000001
        /*0070*/ 	.word	0x00000001


	//----- nvinfo : EIATTR_CRS_STACK_SIZE
	.align		4
.L_1638:
        /*0074*/ 	.byte	0x04, 0x1e
        /*0076*/ 	.short	(.L_1640 - .L_1639)
.L_1639:
        /*0078*/ 	.word	0x00000000


	//----- nvinfo : EIATTR_CBANK_PARAM_SIZE
	.align		4
.L_1640:
        /*007c*/ 	.byte	0x03, 0x19
        /*007e*/ 	.short	0x0038


	//----- nvinfo : EIATTR_PARAM_CBANK
	.align		4
        /*0080*/ 	.byte	0x04, 0x0a
        /*0082*/ 	.short	(.L_1642 - .L_1641)
	.align		4
.L_1641:
        /*0084*/ 	.word	index@(.nv.constant0._ZN2at6native60_GLOBAL__N__fdc43544_27_DistributionRandomKernel_cu_f88cee4443distribution_elementwise_grid_stride_kernelImLi2EZZZNS0_9templates4cuda13random_kernelIPNS_17CUDAGeneratorImplEEEvRNS_18TensorIteratorBaseET_ENKUlvE_clEvENKUlvE1_clEvEUlP24curandStatePhilox4_32_10E_ZNS1_27distribution_nullary_kernelIim10ulonglong2S7_SF_ZZZS5_IS7_EvS9_SA_ENKSB_clEvENKSC_clEvEUlmE_EEvS9_T2_RKT3_T4_EUlimE_EEvlNS_15PhiloxCudaStateET1_SJ_)
        /*0088*/ 	.short	0x0210
        /*008a*/ 	.short	0x0038


	//----- nvinfo : EIATTR_SW_WAR
	.align		4
.L_1642:
        /*008c*/ 	.byte	0x04, 0x36
        /*008e*/ 	.short	(.L_1644 - .L_1643)
.L_1643:
        /*0090*/ 	.word	0x00000008
.L_1644:


//--------------------- .nv.info._ZN2at6native60_GLOBAL__N__fdc43544_27_DistributionRandomKernel_cu_f88cee4443distribution_elementwise_grid_stride_kernelIjLi4EZZZNS0_9templates4cuda13random_kernelIPNS_17CUDAGeneratorImplEEEvRNS_18TensorIteratorBaseET_ENKUlvE_clEvENKUlvE0_clEvEUlP24curandStatePhilox4_32_10E0_ZNS1_27distribution_nullary_kernelIaj5uint4S7_SF_ZZZS5_IS7_EvS9_SA_ENKSB_clEvENKSC_clEvEUljE_EEvS9_T2_RKT3_T4_EUlijE0_EEvlNS_15PhiloxCudaStateET1_SJ_ --------------------------
	.section	.nv.info._ZN2at6native60_GLOBAL__N__fdc43544_27_DistributionRandomKernel_cu_f88cee4443distribution_elementwise_grid_stride_kernelIjLi4EZZZNS0_9templates4cuda13random_kernelIPNS_17CUDAGeneratorImplEEEvRNS_18TensorIteratorBaseET_ENKUlvE_clEvENKUlvE0_clEvEUlP24curandStatePhilox4_32_10E0_ZNS1_27distribution_nullary_kernelIaj5uint4S7_SF_ZZZS5_IS7_EvS9_SA_ENKSB_clEvENKSC_clEvEUljE_EEvS9_T2_RKT3_T4_EUlijE0_EEvlNS_15PhiloxCudaStateET1_SJ_,"",@"SHT_CUDA_INFO"
	.sectionflags	@""
	.align	4


	//----- nvinfo : EIATTR_CUDA_API_VERSION
	.align		4
        /*0000*/ 	.byte	0x04, 0x37
        /*0002*/ 	.short	(.L_1646 - .L_1645)
.L_1645:
        /*0004*/ 	.word	0x00000082


	//----- nvinfo : EIATTR_KPARAM_INFO
	.align		4
.L_1646:
        /*0008*/ 	.byte	0x04, 0x17
        /*000a*/ 	.short	(.L_1648 - .L_1647)
.L_1647:
        /*000c*/ 	.word	0x00000000
        /*0010*/ 	.short	0x0003
        /*0012*/ 	.short	0x0028
        /*0014*/ 	.byte	0x00, 0xf0, 0xa1, 0x06


	//----- nvinfo : EIATTR_KPARAM_INFO
	.align		4
.L_1648:
        /*0018*/ 	.byte	0x04, 0x17
        /*001a*/ 	.short	(.L_1650 - .L_1649)
.L_1649:
        /*001c*/ 	.word	0x00000000
        /*0020*/ 	.short	0x0002
        /*0022*/ 	.short	0x0020
        /*0024*/ 	.byte	0x00, 0xf0, 0x05, 0x00


	//----- nvinfo : EIATTR_KPARAM_INFO
	.align		4
.L_1650:
        /*0028*/ 	.byte	0x04, 0x17
        /*002a*/ 	.short	(.L_1652 - .L_1651)
.L_1651:
        /*002c*/ 	.word	0x00000000
        /*0030*/ 	.short	0x0001
        /*0032*/ 	.short	0x0008
        /*0034*/ 	.byte	0x00, 0xf0, 0x61, 0x00


	//----- nvinfo : EIATTR_KPARAM_INFO
	.align		4
.L_1652:
        /*0038*/ 	.byte	0x04, 0x17
        /*003a*/ 	.short	(.L_1654 - .L_1653)
.L_1653:
        /*003c*/ 	.word	0x00000000
        /*0040*/ 	.short	0x0000
        /*0042*/ 	.short	0x0000
        /*0044*/ 	.byte	0x00, 0xf0, 0x21, 0x00


	//----- nvinfo : EIATTR_SPARSE_MMA_MASK
	.align		4
.L_1654:
        /*0048*/ 	.byte	0x03, 0x50
        /*004a*/ 	.short	0x0000


	//----- nvinfo : EIATTR_MAXREG_COUNT
	.align		4
        /*004c*/ 	.byte	0x03, 0x1b
        /*004e*/ 	.short	0x0040


	//----- nvinfo : EIATTR_NUM_BARRIERS
	.align		4
        /*0050*/ 	.byte	0x02, 0x4c
        /*0052*/ 	.byte	0x01
	.zero		1


	//----- nvinfo : EIATTR_MERCURY_ISA_VERSION
	.align		4
        /*0054*/ 	.byte	0x03, 0x5f
        /*0056*/ 	.short	0x0101


	//----- nvinfo : EIATTR_EXIT_INSTR_OFFSETS
	.align		4
        /*0058*/ 	.byte	0x04, 0x1c
        /*005a*/ 	.short	(.L_1656 - .L_1655)


	//   ....[0]....
.L_1655:
        /*005c*/ 	.word	0x00000800


	//   ....[1]....
        /*0060*/ 	.word	0x00005000


	//----- nvinfo : EIATTR_MAX_THREADS
	.align		4
.L_1656:
        /*0064*/ 	.byte	0x04, 0x05
        /*0066*/ 	.short	(.L_1658 - .L_1657)
.L_1657:
        /*0068*/ 	.word	0x00000100
        /*006c*/ 	.word	0x00000001
        /*0070*/ 	.word	0x00000001


	//----- nvinfo : EIATTR_CRS_STACK_SIZE
	.align		4
.L_1658:
        /*0074*/ 	.byte	0x04, 0x1e
        /*0076*/ 	.short	(.L_1660 - .L_1659)
.L_1659:
        /*0078*/ 	.word	0x00000000


	//----- nvinfo : EIATTR_CBANK_PARAM_SIZE
	.align		4
.L_1660:
        /*007c*/ 	.byte	0x03, 0x19
        /*007e*/ 	.short	0x01d0


	//----- nvinfo : EIATTR_PARAM_CBANK
	.align		4
        /*0080*/ 	.byte	0x04, 0x0a
        /*0082*/ 	.short	(.L_1662 - .L_1661)
	.align		4
.L_1661:
        /*0084*/ 	.word	index@(.nv.constant0._ZN2at6native60_GLOBAL__N__fdc43544_27_DistributionRandomKernel_cu_f88cee4443distribution_elementwise_grid_stride_kernelIjLi4EZZZNS0_9templates4cuda13random_kernelIPNS_17CUDAGeneratorImplEEEvRNS_18TensorIteratorBaseET_ENKUlvE_clEvENKUlvE0_clEvEUlP24curandStatePhilox4_32_10E0_ZNS1_27distribution_nullary_kernelIaj5uint4S7_SF_ZZZS5_IS7_EvS9_SA_ENKSB_clEvENKSC_clEvEUljE_EEvS9_T2_RKT3_T4_EUlijE0_EEvlNS_15PhiloxCudaStateET1_SJ_)
        /*0088*/ 	.short	0x0210
        /*008a*/ 	.short	0x01d0


	//----- nvinfo : EIATTR_SW_WAR
	.align		4
.L_1662:
        /*008c*/ 	.byte	0x04, 0x36
        /*008e*/ 	.short	(.L_1664 - .L_1663)
.L_1663:
        /*0090*/ 	.word	0x00000008
.L_1664:


//--------------------- .nv.info._ZN2at6native60_GLOBAL__N__fdc43544_27_DistributionRandomKernel_cu_f88cee4443distribution_elementwise_grid_stride_kernelIjLi4EZZZNS0_9templates4cuda13random_kernelIPNS_17CUDAGeneratorImplEEEvRNS_18TensorIteratorBaseET_ENKUlvE_clEvENKUlvE0_clEvEUlP24curandStatePhilox4_32_10E0_ZNS1_27distribution_nullary_kernelIaj5uint4S7_SF_ZZZS5_IS7_EvS9_SA_ENKSB_clEvENKSC_clEvEUljE_EEvS9_T2_RKT3_T4_EUlijE_EEvlNS_15PhiloxCudaStateET1_SJ_ --------------------------
	.section	.nv.info._ZN2at6native60_GLOBAL__N__fdc43544_27_DistributionRandomKernel_cu_f88cee4443distribution_elementwise_grid_stride_kernelIjLi4EZZZNS0_9templates4cuda13random_kernelIPNS_17CUDAGeneratorImplEEEvRNS_18TensorIteratorBaseET_ENKUlvE_clEvENKUlvE0_clEvEUlP24curandStatePhilox4_32_10E0_ZNS1_27distribution_nullary_kernelIaj5uint4S7_SF_ZZZS5_IS7_EvS9_SA_ENKSB_clEvENKSC_clEvEUljE_EEvS9_T2_RKT3_T4_EUlijE_EEvlNS_15PhiloxCudaStateET1_SJ_,"",@"SHT_CUDA_INFO"
	.sectionflags	@""
	.align	4


	//----- nvinfo : EIATTR_CUDA_API_VERSION
	.align		4
        /*0000*/ 	.byte	0x04, 0x37
        /*0002*/ 	.short	(.L_1666 - .L_1665)
.L_1665:
        /*0004*/ 	.word	0x00000082


	//----- nvinfo : EIATTR_KPARAM_INFO
	.align		4
.L_1666:
        /*0008*/ 	.byte	0x04, 0x17
        /*000a*/ 	.short	(.L_1668 - .L_1667)
.L_1667:
        /*000c*/ 	.word	0x00000000
        /*0010*/ 	.short	0x0003
        /*0012*/ 	.short	0x0028
        /*0014*/ 	.byte	0x00, 0xf0, 0x41, 0x00


	//----- nvinfo : EIATTR_KPARAM_INFO
	.align		4
.L_1668:
        /*0018*/ 	.byte	0x04, 0x17
        /*001a*/ 	.short	(.L_1670 - .L_1669)
.L_1669:
        /*001c*/ 	.word	0x00000000
        /*0020*/ 	.short	0x0002
        /*0022*/ 	.short	0x0020
        /*0024*/ 	.byte	0x00, 0xf0, 0x05, 0x00


	//----- nvinfo : EIATTR_KPARAM_INFO
	.align		4
.L_1670:
        /*0028*/ 	.byte	0x04, 0x17
        /*002a*/ 	.short	(.L_1672 - .L_1671)
.L_1671:
        /*002c*/ 	.word	0x00000000
        /*0030*/ 	.short	0x0001
        /*0032*/ 	.short	0x0008
        /*0034*/ 	.byte	0x00, 0xf0, 0x61, 0x00


	//----- nvinfo : EIATTR_KPARAM_INFO
	.align		4
.L_1672:
        /*0038*/ 	.byte	0x04, 0x17
        /*003a*/ 	.short	(.L_1674 - .L_1673)
.L_1673:
        /*003c*/ 	.word	0x00000000
        /*0040*/ 	.short	0x0000
        /*0042*/ 	.short	0x0000
        /*0044*/ 	.byte	0x00, 0xf0, 0x21, 0x00


	//----- nvinfo : EIATTR_SPARSE_MMA_MASK
	.align		4
.L_1674:
        /*0048*/ 	.byte	0x03, 0x50
        /*004a*/ 	.short	0x0000


	//----- nvinfo : EIATTR_MAXREG_COUNT
	.align		4
        /*004c*/ 	.byte	0x03, 0x1b
        /*004e*/ 	.short	0x0040


	//----- nvinfo : EIATTR_NUM_BARRIERS
	.align		4
        /*0050*/ 	.byte	0x02, 0x4c
        /*0052*/ 	.byte	0x01
	.zero		1


	//----- nvinfo : EIATTR_MERCURY_ISA_VERSION
	.align		4
        /*0054*/ 	.byte	0x03, 0x5f
        /*0056*/ 	.short	0x0101


	//----- nvinfo : EIATTR_EXIT_INSTR_OFFSETS
	.align		4
        /*0058*/ 	.byte	0x04, 0x1c
        /*005a*/ 	.short	(.L_1676 - .L_1675)


	//   ....[0]....
.L_1675:
        /*005c*/ 	.word	0x00000830


	//   ....[1]....
        /*0060*/ 	.word	0x000010f0


	//----- nvinfo : EIATTR_MAX_THREADS
	.align		4
.L_1676:
        /*0064*/ 	.byte	0x04, 0x05
        /*0066*/ 	.short	(.L_1678 - .L_1677)
.L_1677:
        /*0068*/ 	.word	0x00000100
        /*006c*/ 	.word	0x00000001
        /*0070*/ 	.word	0x00000001


	//----- nvinfo : EIATTR_CRS_STACK_SIZE
	.align		4
.L_1678:
        /*0074*/ 	.byte	0x04, 0x1e
        /*0076*/ 	.short	(.L_1680 - .L_1679)
.L_1679:
        /*0078*/ 	.word	0x00000000


	//----- nvinfo : EIATTR_CBANK_PARAM_SIZE
	.align		4
.L_1680:
        /*007c*/ 	.byte	0x03, 0x19
        /*007e*/ 	.short	0x0038


	//----- nvinfo : EIATTR_PARAM_CBANK
	.align		4
        /*0080*/ 	.byte	0x04, 0x0a
        /*0082*/ 	.short	(.L_1682 - .L_1681)
	.align		4
.L_1681:
        /*0084*/ 	.word	index@(.nv.constant0._ZN2at6native60_GLOBAL__N__fdc43544_27_DistributionRandomKernel_cu_f88cee4443distribution_elementwise_grid_stride_kernelIjLi4EZZZNS0_9templates4cuda13random_kernelIPNS_17CUDAGeneratorImplEEEvRNS_18TensorIteratorBaseET_ENKUlvE_clEvENKUlvE0_clEvEUlP24curandStatePhilox4_32_10E0_ZNS1_27distribution_nullary_kernelIaj5uint4S7_SF_ZZZS5_IS7_EvS9_SA_ENKSB_clEvENKSC_clEvEUljE_EEvS9_T2_RKT3_T4_EUlijE_EEvlNS_15PhiloxCudaStateET1_SJ_)
        /*0088*/ 	.short	0x0210
        /*008a*/ 	.short	0x0038


	//----- nvinfo : EIATTR_SW_WAR
	.align		4
.L_1682:
        /*008c*/ 	.byte	0x04, 0x36
        /*008e*/ 	.short	(.L_1684 - .L_1683)
.L_1683:
        /*0090*/ 	.word	0x00000008
.L_1684:


//--------------------- .nv.info._ZN2at6native60_GLOBAL__N__fdc43544_27_DistributionRandomKernel_cu_f88cee4443distribution_elementwise_grid_stride_kernelImLi2EZZZNS0_9templates4cuda13random_kernelIPNS_17CUDAGeneratorImplEEEvRNS_18TensorIteratorBaseET_ENKUlvE_clEvENKUlvE0_clEvEUlP24curandStatePhilox4_32_10E_ZNS1_27distribution_nullary_kernelIam10ulonglong2S7_SF_ZZZS5_IS7_EvS9_SA_ENKSB_clEvENKSC_clEvEUlmE_EEvS9_T2_RKT3_T4_EUlimE0_EEvlNS_15PhiloxCudaStateET1_SJ_ --------------------------
	.section	.nv.info._ZN2at6native60_GLOBAL__N__fdc43544_27_DistributionRandomKernel_cu_f88cee4443distribution_elementwise_grid_stride_kernelImLi2EZZZNS0_9templates4cuda13random_kernelIPNS_17CUDAGeneratorImplEEEvRNS_18TensorIteratorBaseET_ENKUlvE_clEvENKUlvE0_clEvEUlP24curandStatePhilox4_32_10E_ZNS1_27distribution_nullary_kernelIam10ulonglong2S7_SF_ZZZS5_IS7_EvS9_SA_ENKSB_clEvENKSC_clEvEUlmE_EEvS9_T2_RKT3_T4_EUlimE0_EEvlNS_15PhiloxCudaStateET1_SJ_,"",@"SHT_CUDA_INFO"
	.sectionflags	@""
	.align	4


	//----- nvinfo : EIATTR_CUDA_API_VERSION
	.align		4
        /*0000*/ 	.byte	0x04, 0x37
        /*0002*/ 	.short	(.L_1686 - .L_1685)
.L_1685:
        /*0004*/ 	.word	0x00000082


	//----- nvinfo : EIATTR_KPARAM_INFO
	.align		4
.L_1686:
        /*0008*/ 	.byte	0x04, 0x17
        /*000a*/ 	.short	(.L_1688 - .L_1687)
.L_1687:
        /*000c*/ 	.word	0x00000000
        /*0010*/ 	.short	0x0003
        /*0012*/ 	.short	0x0028
        /*0014*/ 	.byte	0x00, 0xf0, 0xa1, 0x06


	//----- nvinfo : EIATTR_KPARAM_INFO
	.align		4
.L_1688:
        /*0018*/ 	.byte	0x04, 0x17
        /*001a*/ 	.short	(.L_1690 - .L_1689)
.L_1689:
        /*001c*/ 	.word	0x00000000
        /*0020*/ 	.short	0x0002
        /*0022*/ 	.short	0x0020
        /*0024*/ 	.byte	0x00, 0xf0, 0x05, 0x00


	//----- nvinfo : EIATTR_KPARAM_INFO
	.align		4
.L_1690:
        /*0028*/ 	.byte	0x04, 0x17
        /*002a*/ 	.short	(.L_1692 - .L_1691)
.L_1691:
        /*002c*/ 	.word	0x00000000
        /*0030*/ 	.short	0x0001
        /*0032*/ 	.short	0x0008
        /*0034*/ 	.byte	0x00, 0xf0, 0x61, 0x00


	//----- nvinfo : EIATTR_KPARAM_INFO
	.align		4
.L_1692:
        /*0038*/ 	.byte	0x04, 0x17
        /*003a*/ 	.short	(.L_1694 - .L_1693)
.L_1693:
        /*003c*/ 	.word	0x00000000
        /*0040*/ 	.short	0x0000
        /*0042*/ 	.short	0x0000
        /*0044*/ 	.byte	0x00, 0xf0, 0x21, 0x00


	//----- nvinfo : EIATTR_SPARSE_MMA_MASK
	.align		4
.L_1694:
        /*0048*/ 	.byte	0x03, 0x50
        /*004a*/ 	.short	0x0000


	//----- nvinfo : EIATTR_MAXREG_COUNT
	.align		4
        /*004c*/ 	.byte	0x03, 0x1b
        /*004e*/ 	.short	0x0040


	//----- nvinfo : EIATTR_NUM_BARRIERS
	.align		4
        /*0050*/ 	.byte	0x02, 0x4c
        /*0052*/ 	.byte	0x01
	.zero		1


	//----- nvinfo : EIATTR_MERCURY_ISA_VERSION
	.align		4
        /*0054*/ 	.byte	0x03, 0x5f
        /*0056*/ 	.short	0x0101


	//----- nvinfo : EIATTR_EXIT_INSTR_OFFSETS
	.align		4
        /*0058*/ 	.byte	0x04, 0x1c
        /*005a*/ 	.short	(.L_1696 - .L_1695)


	//   ....[0]....
.L_1695:
        /*005c*/ 	.word	0x000007d0


	//   ....[1]....
        /*0060*/ 	.word	0x00002fe0


	//----- nvinfo : EIATTR_MAX_THREADS
	.align		4
.L_1696:
        /*0064*/ 	.byte	0x04, 0x05
        /*0066*/ 	.short	(.L_1698 - .L_1697)
.L_1697:
        /*0068*/ 	.word	0x00000100
        /*006c*/ 	.word	0x00000001
        /*0070*/ 	.word	0x00000001


	//----- nvinfo : EIATTR_CRS_STACK_SIZE
	.align		4
.L_1698:
        /*0074*/ 	.byte	0x04, 0x1e
        /*0076*/ 	.short	(.L_1700 - .L_1699)
.L_1699:
        /*0078*/ 	.word	0x00000000


	//----- nvinfo : EIATTR_CBANK_PARAM_SIZE
	.align		4
.L_1700:
        /*007c*/ 	.byte	0x03, 0x19
        /*007e*/ 	.short	0x01d0


	//----- nvinfo : EIATTR_PARAM_CBANK
	.align		4
        /*0080*/ 	.byte	0x04, 0x0a
        /*0082*/ 	.short	(.L_1702 - .L_1701)
	.align		4
.L_1701:
        /*0084*/ 	.word	index@(.nv.constant0._ZN2at6native60_GLOBAL__N__fdc43544_27_DistributionRandomKernel_cu_f88cee4443distribution_elementwise_grid_stride_kernelImLi2EZZZNS0_9templates4cuda13random_kernelIPNS_17CUDAGeneratorImplEEEvRNS_18TensorIteratorBaseET_ENKUlvE_clEvENKUlvE0_clEvEUlP24curandStatePhilox4_32_10E_ZNS1_27distribution_nullary_kernelIam10ulonglong2S7_SF_ZZZS5_IS7_EvS9_SA_ENKSB_clEvENKSC_clEvEUlmE_EEvS9_T2_RKT3_T4_EUlimE0_EEvlNS_15PhiloxCudaStateET1_SJ_)
        /*0088*/ 	.short	0x0210
        /*008a*/ 	.short	0x01d0


	//----- nvinfo : EIATTR_SW_WAR
	.align		4
.L_1702:
        /*008c*/ 	.byte	0x04, 0x36
        /*008e*/ 	.short	(.L_1704 - .L_1703)
.L_1703:
        /*0090*/ 	.word	0x00000008
.L_1704:


//--------------------- .nv.info._ZN2at6native60_GLOBAL__N__fdc43544_27_DistributionRandomKernel_cu_f88cee4443distribution_elementwise_grid_stride_kernelImLi2EZZZNS0_9templates4cuda13random_kernelIPNS_17CUDAGeneratorImplEEEvRNS_18TensorIteratorBaseET_ENKUlvE_clEvENKUlvE0_clEvEUlP24curandStatePhilox4_32_10E_ZNS1_27distribution_nullary_kernelIam10ulonglong2S7_SF_ZZZS5_IS7_EvS9_SA_ENKSB_clEvENKSC_clEvEUlmE_EEvS9_T2_RKT3_T4_EUlimE_EEvlNS_15PhiloxCudaStateET1_SJ_ --------------------------
	.section	.nv.info._ZN2at6native60_GLOBAL__N__fdc43544_27_DistributionRandomKernel_cu_f88cee4443distribution_elementwise_grid_stride_kernelImLi2EZZZNS0_9templates4cuda13random_kernelIPNS_17CUDAGeneratorImplEEEvRNS_18TensorIteratorBaseET_ENKUlvE_clEvENKUlvE0_clEvEUlP24curandStatePhilox4_32_10E_ZNS1_27distribution_nullary_kernelIam10ulonglong2S7_SF_ZZZS5_IS7_EvS9_SA_ENKSB_clEvENKSC_clEvEUlmE_EEvS9_T2_RKT3_T4_EUlimE_EEvlNS_15PhiloxCudaStateET1_SJ_,"",@"SHT_CUDA_INFO"
	.sectionflags	@""
	.align	4


	//----- nvinfo : EIATTR_CUDA_API_VERSION
	.align		4
        /*0000*/ 	.byte	0x04, 0x37
        /*0002*/ 	.short	(.L_1706 - .L_1705)
.L_1705:
        /*0004*/ 	.word	0x00000082


	//----- nvinfo : EIATTR_KPARAM_INFO
	.align		4
.L_1706:
        /*0008*/ 	.byte	0x04, 0x17
        /*000a*/ 	.short	(.L_1708 - .L_1707)
.L_1707:
        /*000c*/ 	.word	0x00000000
        /*0010*/ 	.short	0x0003
        /*0012*/ 	.short	0x0028
        /*0014*/ 	.byte	0x00, 0xf0, 0x41, 0x00


	//----- nvinfo : EIATTR_KPARAM_INFO
	.align		4
.L_1708:
        /*0018*/ 	.byte	0x04, 0x17
        /*001a*/ 	.short	(.L_1710 - .L_1709)
.L_1709:
        /*001c*/ 	.word	0x00000000
        /*0020*/ 	.short	0x0002
        /*0022*/ 	.short	0x0020
        /*0024*/ 	.byte	0x00, 0xf0, 0x05, 0x00


	//----- nvinfo : EIATTR_KPARAM_INFO
	.align		4
.L_1710:
        /*0028*/ 	.byte	0x04, 0x17
        /*002a*/ 	.short	(.L_1712 - .L_1711)
.L_1711:
        /*002c*/ 	.word	0x00000000
        /*0030*/ 	.short	0x0001
        /*0032*/ 	.short	0x0008
        /*0034*/ 	.byte	0x00, 0xf0, 0x61, 0x00


	//----- nvinfo : EIATTR_KPARAM_INFO
	.align		4
.L_1712:
        /*0038*/ 	.byte	0x04, 0x17
        /*003a*/ 	.short	(.L_1714 - .L_1713)
.L_1713:
        /*003c*/ 	.word	0x00000000
        /*0040*/ 	.short	0x0000
        /*0042*/ 	.short	0x0000
        /*0044*/ 	.byte	0x00, 0xf0, 0x21, 0x00


	//----- nvinfo : EIATTR_SPARSE_MMA_MASK
	.align		4
.L_1714:
        /*0048*/ 	.byte	0x03, 0x50
        /*004a*/ 	.short	0x0000


	//----- nvinfo : EIATTR_MAXREG_COUNT
	.align		4
        /*004c*/ 	.byte	0x03, 0x1b
        /*004e*/ 	.short	0x0040


	//----- nvinfo : EIATTR_NUM_BARRIERS
	.align		4
        /*0050*/ 	.byte	0x02, 0x4c
        /*0052*/ 	.byte	0x01
	.zero		1


	//----- nvinfo : EIATTR_MERCURY_ISA_VERSION
	.align		4
        /*0054*/ 	.byte	0x03, 0x5f
        /*0056*/ 	.short	0x0101


	//----- nvinfo : EIATTR_EXIT_INSTR_OFFSETS
	.align		4
        /*0058*/ 	.byte	0x04, 0x1c
        /*005a*/ 	.short	(.L_1716 - .L_1715)


	//   ....[0]....
.L_1715:
        /*005c*/ 	.word	0x00000810


	//   ....[1]....
        /*0060*/ 	.word	0x00000e80


	//----- nvinfo : EIATTR_MAX_THREADS
	.align		4
.L_1716:
        /*0064*/ 	.byte	0x04, 0x05
        /*0066*/ 	.short	(.L_1718 - .L_1717)
.L_1717:
        /*0068*/ 	.word	0x00000100
        /*006c*/ 	.word	0x00000001
        /*0070*/ 	.word	0x00000001


	//----- nvinfo : EIATTR_CRS_STACK_SIZE
	.align		4
.L_1718:
        /*0074*/ 	.byte	0x04, 0x1e
        /*0076*/ 	.short	(.L_1720 - .L_1719)
.L_1719:
        /*0078*/ 	.word	0x00000000


	//----- nvinfo : EIATTR_CBANK_PARAM_SIZE
	.align		4
.L_1720:
        /*007c*/ 	.byte	0x03, 0x19
        /*007e*/ 	.short	0x0038


	//----- nvinfo : EIATTR_PARAM_CBANK
	.align		4
        /*0080*/ 	.byte	0x04, 0x0a
        /*0082*/ 	.short	(.L_1722 - .L_1721)
	.align		4
.L_1721:
        /*0084*/ 	.word	index@(.nv.constant0._ZN2at6native60_GLOBAL__N__fdc43544_27_DistributionRandomKernel_cu_f88cee4443distribution_elementwise_grid_stride_kernelImLi2EZZZNS0_9templates4cuda13random_kernelIPNS_17CUDAGeneratorImplEEEvRNS_18TensorIteratorBaseET_ENKUlvE_clEvENKUlvE0_clEvEUlP24curandStatePhilox4_32_10E_ZNS1_27distribution_nullary_kernelIam10ulonglong2S7_SF_ZZZS5_IS7_EvS9_SA_ENKSB_clEvENKSC_clEvEUlmE_EEvS9_T2_RKT3_T4_EUlimE_EEvlNS_15PhiloxCudaStateET1_SJ_)
        /*0088*/ 	.short	0x0210
        /*008a*/ 	.short	0x0038


	//----- nvinfo : EIATTR_SW_WAR
	.align		4
.L_1722:
        /*008c*/ 	.byte	0x04, 0x36
        /*008e*/ 	.short	(.L_1724 - .L_1723)
.L_1723:
        /*0090*/ 	.word	0x00000008
.L_1724:


//--------------------- .nv.info._ZN2at6native60_GLOBAL__N__fdc43544_27_DistributionRandomKernel_cu_f88cee4443distribution_elementwise_grid_stride_kernelIjLi4EZZZNS0_9templates4cuda13random_kernelIPNS_17CUDAGeneratorImplEEEvRNS_18TensorIteratorBaseET_ENKUlvE_clEvENKUlvE_clEvEUlP24curandStatePhilox4_32_10E0_ZNS1_27distribution_nullary_kernelIhj5uint4S7_SF_ZZZS5_IS7_EvS9_SA_ENKSB_clEvENKSC_clEvEUljE_EEvS9_T2_RKT3_T4_EUlijE0_EEvlNS_15PhiloxCudaStateET1_SJ_ --------------------------
	.section	.nv.info._ZN2at6native60_GLOBAL__N__fdc43544_27_DistributionRandomKernel_cu_f88cee4443distribution_elementwise_grid_stride_kernelIjLi4EZZZNS0_9templates4cuda13random_kernelIPNS_17CUDAGeneratorImplEEEvRNS_18TensorIteratorBaseET_ENKUlvE_clEvENKUlvE_clEvEUlP24curandStatePhilox4_32_10E0_ZNS1_27distribution_nullary_kernelIhj5uint4S7_SF_ZZZS5_IS7_EvS9_SA_ENKSB_clEvENKSC_clEvEUljE_EEvS9_T2_RKT3_T4_EUlijE0_EEvlNS_15PhiloxCudaStateET1_SJ_,"",@"SHT_CUDA_INFO"
	.sectionflags	@""
	.align	4


	//----- nvinfo : EIATTR_CUDA_API_VERSION
	.align		4
        /*0000*/ 	.byte	0x04, 0x37
        /*0002*/ 	.short	(.L_1726 - .L_1725)
.L_1725:
        /*0004*/ 	.word	0x00000082


	//----- nvinfo : EIATTR_KPARAM_INFO
	.align		4
.L_1726:
        /*0008*/ 	.byte	0x04, 0x17
        /*000a*/ 	.short	(.L_1728 - .L_1727)
.L_1727:
        /*000c*/ 	.word	0x00000000
        /*0010*/ 	.short	0x0003
        /*0012*/ 	.short	0x0028
        /*0014*/ 	.byte	0x00, 0xf0, 0xa1, 0x06


	//----- nvinfo : EIATTR_KPARAM_INFO
	.align		4
.L_1728:
        /*0018*/ 	.byte	0x04, 0x17
        /*001a*/ 	.short	(.L_1730 - .L_1729)
.L_1729:
        /*001c*/ 	.word	0x00000000
        /*0020*/ 	.short	0x0002
        /*0022*/ 	.short	0x0020
        /*0024*/ 	.byte	0x00, 0xf0, 0x05, 0x00


	//----- nvinfo : EIATTR_KPARAM_INFO
	.align		4
.L_1730:
        /*0028*/ 	.byte	0x04, 0x17
        /*002a*/ 	.short	(.L_1732 - .L_1731)
.L_1731:
        /*002c*/ 	.word	0x00000000
        /*0030*/ 	.short	0x0001
        /*0032*/ 	.short	0x0008
        /*0034*/ 	.byte	0x00, 0xf0, 0x61, 0x00


	//----- nvinfo : EIATTR_KPARAM_INFO
	.align		4
.L_1732:
        /*0038*/ 	.byte	0x04, 0x17
        /*003a*/ 	.short	(.L_1734 - .L_1733)
.L_1733:
        /*003c*/ 	.word	0x00000000
        /*0040*/ 	.short	0x0000
        /*0042*/ 	.short	0x0000
        /*0044*/ 	.byte	0x00, 0xf0, 0x21, 0x00


	//----- nvinfo : EIATTR_SPARSE_MMA_MASK
	.align		4
.L_1734:
        /*0048*/ 	.byte	0x03, 0x50
        /*004a*/ 	.short	0x0000


	//----- nvinfo : EIATTR_MAXREG_COUNT
	.align		4
        /*004c*/ 	.byte	0x03, 0x1b
        /*004e*/ 	.short	0x0040


	//----- nvinfo : EIATTR_NUM_BARRIERS
	.align		4
        /*0050*/ 	.byte	0x02, 0x4c
        /*0052*/ 	.byte	0x01
	.zero		1


	//----- nvinfo : EIATTR_MERCURY_ISA_VERSION
	.align		4
        /*0054*/ 	.byte	0x03, 0x5f
        /*0056*/ 	.short	0x0101


	//----- nvinfo : EIATTR_EXIT_INSTR_OFFSETS
	.align		4
        /*0058*/ 	.byte	0x04, 0x1c
        /*005a*/ 	.short	(.L_1736 - .L_1735)


	//   ....[0]....
.L_1735:
        /*005c*/ 	.word	0x00000800


	//   ....[1]....
        /*0060*/ 	.word	0x00004fc0


	//----- nvinfo : EIATTR_MAX_THREADS
	.align		4
.L_1736:
        /*0064*/ 	.byte	0x04, 0x05
        /*0066*/ 	.short	(.L_1738 - .L_1737)
.L_1737:
        /*0068*/ 	.word	0x00000100
        /*006c*/ 	.word	0x00000001
        /*0070*/ 	.word	0x00000001


	//----- nvinfo : EIATTR_CRS_STACK_SIZE
	.align		4
.L_1738:
        /*0074*/ 	.byte	0x04, 0x1e
        /*0076*/ 	.short	(.L_1740 - .L_1739)
.L_1739:
        /*0078*/ 	.word	0x00000000


	//----- nvinfo : EIATTR_CBANK_PARAM_SIZE
	.align		4
.L_1740:
        /*007c*/ 	.byte	0x03, 0x19
        /*007e*/ 	.short	0x01d0


	//----- nvinfo : EIATTR_PARAM_CBANK
	.align		4
        /*0080*/ 	.byte	0x04, 0x0a
        /*0082*/ 	.short	(.L_1742 - .L_1741)
	.align		4
.L_1741:
        /*0084*/ 	.word	index@(.nv.constant0._ZN2at6native60_GLOBAL__N__fdc43544_27_DistributionRandomKernel_cu_f88cee4443distribution_elementwise_grid_stride_kernelIjLi4EZZZNS0_9templates4cuda13random_kernelIPNS_17CUDAGeneratorImplEEEvRNS_18TensorIteratorBaseET_ENKUlvE_clEvENKUlvE_clEvEUlP24curandStatePhilox4_32_10E0_ZNS1_27distribution_nullary_kernelIhj5uint4S7_SF_ZZZS5_IS7_EvS9_SA_ENKSB_clEvENKSC_clEvEUljE_EEvS9_T2_RKT3_T4_EUlijE0_EEvlNS_15PhiloxCudaStateET1_SJ_)
        /*0088*/ 	.short	0x0210
        /*008a*/ 	.short	0x01d0


	//----- nvinfo : EIATTR_SW_WAR
	.align		4
.L_1742:
        /*008c*/ 	.byte	0x04, 0x36
        /*008e*/ 	.short	(.L_1744 - .L_1743)
.L_1743:
        /*0090*/ 	.word	0x00000008
.L_1744:


//--------------------- .nv.info._ZN2at6native60_GLOBAL__N__fdc43544_27_DistributionRandomKernel_cu_f88cee4443distribution_elementwise_grid_stride_kernelIjLi4EZZZNS0_9templates4cuda13random_kernelIPNS_17CUDAGeneratorImplEEEvRNS_18TensorIteratorBaseET_ENKUlvE_clEvENKUlvE_clEvEUlP24curandStatePhilox4_32_10E0_ZNS1_27distribution_nullary_kernelIhj5uint4S7_SF_ZZZS5_IS7_EvS9_SA_ENKSB_clEvENKSC_clEvEUljE_EEvS9_T2_RKT3_T4_EUlijE_EEvlNS_15PhiloxCudaStateET1_SJ_ --------------------------
	.section	.nv.info._ZN2at6native60_GLOBAL__N__fdc43544_27_DistributionRandomKernel_cu_f88cee4443distribution_elementwise_grid_stride_kernelIjLi4EZZZNS0_9templates4cuda13random_kernelIPNS_17CUDAGeneratorImplEEEvRNS_18TensorIteratorBaseET_ENKUlvE_clEvENKUlvE_clEvEUlP24curandStatePhilox4_32_10E0_ZNS1_27distribution_nullary_kernelIhj5uint4S7_SF_ZZZS5_IS7_EvS9_SA_ENKSB_clEvENKSC_clEvEUljE_EEvS9_T2_RKT3_T4_EUlijE_EEvlNS_15PhiloxCudaStateET1_SJ_,"",@"SHT_CUDA_INFO"
	.sectionflags	@""
	.align	4


	//----- nvinfo : EIATTR_CUDA_API_VERSION
	.align		4
        /*0000*/ 	.byte	0x04, 0x37
        /*0002*/ 	.short	(.L_1746 - .L_1745)
.L_1745:
        /*0004*/ 	.word	0x00000082


	//----- nvinfo : EIATTR_KPARAM_INFO
	.align		4
.L_1746:
        /*0008*/ 	.byte	0x04, 0x17
        /*000a*/ 	.short	(.L_1748 - .L_1747)
.L_1747:
        /*000c*/ 	.word	0x00000000
        /*0010*/ 	.short	0x0003
        /*0012*/ 	.short	0x0028
        /*0014*/ 	.byte	0x00, 0xf0, 0x41, 0x00


	//----- nvinfo : EIATTR_KPARAM_INFO
	.align		4
.L_1748:
        /*0018*/ 	.byte	0x04, 0x17
        /*001a*/ 	.short	(.L_1750 - .L_1749)
.L_1749:
        /*001c*/ 	.word	0x00000000
        /*0020*/ 	.short	0x0002
        /*0022*/ 	.short	0x0020
        /*0024*/ 	.byte	0x00, 0xf0, 0x05, 0x00


	//----- nvinfo : EIATTR_KPARAM_INFO
	.align		4
.L_1750:
        /*0028*/ 	.byte	0x04, 0x17
        /*002a*/ 	.short	(.L_1752 - .L_1751)
.L_1751:
        /*002c*/ 	.word	0x00000000
        /*0030*/ 	.short	0x0001
        /*0032*/ 	.short	0x0008
        /*0034*/ 	.byte	0x00, 0xf0, 0x61, 0x00


	//----- nvinfo : EIATTR_KPARAM_INFO
	.align		4
.L_1752:
        /*0038*/ 	.byte	0x04, 0x17
        /*003a*/ 	.short	(.L_1754 - .L_1753)
.L_1753:
        /*003c*/ 	.word	0x00000000
        /*0040*/ 	.short	0x0000
        /*0042*/ 	.short	0x0000
        /*0044*/ 	.byte	0x00, 0xf0, 0x21, 0x00


	//----- nvinfo : EIATTR_SPARSE_MMA_MASK
	.align		4
.L_1754:
        /*0048*/ 	.byte	0x03, 0x50
        /*004a*/ 	.short	0x0000


	//----- nvinfo : EIATTR_MAXREG_COUNT
	.align		4
        /*004c*/ 	.byte	0x03, 0x1b
        /*004e*/ 	.short	0x0040


	//----- nvinfo : EIATTR_NUM_BARRIERS
	.align		4
        /*0050*/ 	.byte	0x02, 0x4c
        /*0052*/ 	.byte	0x01
	.zero		1


	//----- nvinfo : EIATTR_MERCURY_ISA_VERSION
	.align		4
        /*0054*/ 	.byte	0x03, 0x5f
        /*0056*/ 	.short	0x0101


	//----- nvinfo : EIATTR_EXIT_INSTR_OFFSETS
	.align		4
        /*0058*/ 	.byte	0x04, 0x1c
        /*005a*/ 	.short	(.L_1756 - .L_1755)


	//   ....[0]....
.L_1755:
        /*005c*/ 	.word	0x00000830


	//   ....[1]....
        /*0060*/ 	.word	0x000010b0


	//----- nvinfo : EIATTR_MAX_THREADS
	.align		4
.L_1756:
        /*0064*/ 	.byte	0x04, 0x05
        /*0066*/ 	.short	(.L_1758 - .L_1757)
.L_1757:
        /*0068*/ 	.word	0x00000100
        /*006c*/ 	.word	0x00000001
        /*0070*/ 	.word	0x00000001


	//----- nvinfo : EIATTR_CRS_STACK_SIZE
	.align		4
.L_1758:
        /*0074*/ 	.byte	0x04, 0x1e
        /*0076*/ 	.short	(.L_1760 - .L_1759)
.L_1759:
        /*0078*/ 	.word	0x00000000


	//----- nvinfo : EIATTR_CBANK_PARAM_SIZE
	.align		4
.L_1760:
        /*007c*/ 	.byte	0x03, 0x19
        /*007e*/ 	.short	0x0038


	//----- nvinfo : EIATTR_PARAM_CBANK
	.align		4
        /*0080*/ 	.byte	0x04, 0x0a
        /*0082*/ 	.short	(.L_1762 - .L_1761)
	.align		4
.L_1761:
        /*0084*/ 	.word	index@(.nv.constant0._ZN2at6native60_GLOBAL__N__fdc43544_27_DistributionRandomKernel_cu_f88cee4443distribution_elementwise_grid_stride_kernelIjLi4EZZZNS0_9templates4cuda13random_kernelIPNS_17CUDAGeneratorImplEEEvRNS_18TensorIteratorBaseET_ENKUlvE_clEvENKUlvE_clEvEUlP24curandStatePhilox4_32_10E0_ZNS1_27distribution_nullary_kernelIhj5uint4S7_SF_ZZZS5_IS7_EvS9_SA_ENKSB_clEvENKSC_clEvEUljE_EEvS9_T2_RKT3_T4_EUlijE_EEvlNS_15PhiloxCudaStateET1_SJ_)
        /*0088*/ 	.short	0x0210
        /*008a*/ 	.short	0x0038


	//----- nvinfo : EIATTR_SW_WAR
	.align		4
.L_1762:
        /*008c*/ 	.byte	0x04, 0x36
        /*008e*/ 	.short	(.L_1764 - .L_1763)
.L_1763:
        /*0090*/ 	.word	0x00000008
.L_1764:


//--------------------- .nv.info._ZN2at6native60_GLOBAL__N__fdc43544_27_DistributionRandomKernel_cu_f88cee4443distribution_elementwise_grid_stride_kernelImLi2EZZZNS0_9templates4cuda13random_kernelIPNS_17CUDAGeneratorImplEEEvRNS_18TensorIteratorBaseET_ENKUlvE_clEvENKUlvE_clEvEUlP24curandStatePhilox4_32_10E_ZNS1_27distribution_nullary_kernelIhm10ulonglong2S7_SF_ZZZS5_IS7_EvS9_SA_ENKSB_clEvENKSC_clEvEUlmE_EEvS9_T2_RKT3_T4_EUlimE0_EEvlNS_15PhiloxCudaStateET1_SJ_ --------------------------
	.section	.nv.info._ZN2at6native60_GLOBAL__N__fdc43544_27_DistributionRandomKernel_cu_f88cee4443distribution_elementwise_grid_stride_kernelImLi2EZZZNS0_9templates4cuda13random_kernelIPNS_17CUDAGeneratorImplEEEvRNS_18TensorIteratorBaseET_ENKUlvE_clEvENKUlvE_clEvEUlP24curandStatePhilox4_32_10E_ZNS1_27distribution_nullary_kernelIhm10ulonglong2S7_SF_ZZZS5_IS7_EvS9_SA_ENKSB_clEvENKSC_clEvEUlmE_EEvS9_T2_RKT3_T4_EUlimE0_EEvlNS_15PhiloxCudaStateET1_SJ_,"",@"SHT_CUDA_INFO"
	.sectionflags	@""
	.align	4


	//----- nvinfo : EIATTR_CUDA_API_VERSION
	.align		4
        /*0000*/ 	.byte	0x04, 0x37
        /*0002*/ 	.short	(.L_1766 - .L_1765)
.L_1765:
        /*0004*/ 	.word	0x00000082


	//----- nvinfo : EIATTR_KPARAM_INFO
	.align		4
.L_1766:
        /*0008*/ 	.byte	0x04, 0x17
        /*000a*/ 	.short	(.L_1768 - .L_1767)
.L_1767:
        /*000c*/ 	.word	0x00000000
        /*0010*/ 	.short	0x0003
        /*0012*/ 	.short	0x0028
        /*0014*/ 	.byte	0x00, 0xf0, 0xa1, 0x06


	//----- nvinfo : EIATTR_KPARAM_INFO
	.align		4
.L_1768:
        /*0018*/ 	.byte	0x04, 0x17
        /*001a*/ 	.short	(.L_1770 - .L_1769)
.L_1769:
        /*001c*/ 	.word	0x00000000
        /*0020*/ 	.short	0x0002
        /*0022*/ 	.short	0x0020
        /*0024*/ 	.byte	0x00, 0xf0, 0x05, 0x00


	//----- nvinfo : EIATTR_KPARAM_INFO
	.align		4
.L_1770:
        /*0028*/ 	.byte	0x04, 0x17
        /*002a*/ 	.short	(.L_1772 - .L_1771)
.L_1771:
        /*002c*/ 	.word	0x00000000
        /*0030*/ 	.short	0x0001
        /*0032*/ 	.short	0x0008
        /*0034*/ 	.byte	0x00, 0xf0, 0x61, 0x00


	//----- nvinfo : EIATTR_KPARAM_INFO
	.align		4
.L_1772:
        /*0038*/ 	.byte	0x04, 0x17
        /*003a*/ 	.short	(.L_1774 - .L_1773)
.L_1773:
        /*003c*/ 	.word	0x00000000
        /*0040*/ 	.short	0x0000
        /*0042*/ 	.short	0x0000
        /*0044*/ 	.byte	0x00, 0xf0, 0x21, 0x00


	//----- nvinfo : EIATTR_SPARSE_MMA_MASK
	.align		4
.L_1774:
        /*0048*/ 	.byte	0x03, 0x50
        /*004a*/ 	.short	0x0000


	//----- nvinfo : EIATTR_MAXREG_COUNT
	.align		4
        /*004c*/ 	.byte	0x03, 0x1b
        /*004e*/ 	.short	0x0040


	//----- nvinfo : EIATTR_NUM_BARRIERS
	.align		4
        /*0050*/ 	.byte	0x02, 0x4c
        /*0052*/ 	.byte	0x01
	.zero		1


	//----- nvinfo : EIATTR_MERCURY_ISA_VERSION
	.align		4
        /*0054*/ 	.byte	0x03, 0x5f
        /*0056*/ 	.short	0x0101


	//----- nvinfo : EIATTR_EXIT_INSTR_OFFSETS
	.align		4
        /*0058*/ 	.byte	0x04, 0x1c
        /*005a*/ 	.short	(.L_1776 - .L_1775)


	//   ....[0]....
.L_1775:
        /*005c*/ 	.word	0x000007d0


	//   ....[1]....
        /*0060*/ 	.word	0x00002fc0


	//----- nvinfo : EIATTR_MAX_THREADS
	.align		4
.L_1776:
        /*0064*/ 	.byte	0x04, 0x05
        /*0066*/ 	.short	(.L_1778 - .L_1777)
.L_1777:
        /*0068*/ 	.word	0x00000100
        /*006c*/ 	.word	0x00000001
        /*0070*/ 	.word	0x00000001


	//----- nvinfo : EIATTR_CRS_STACK_SIZE
	.align		4
.L_1778:
        /*0074*/ 	.byte	0x04, 0x1e
        /*0076*/ 	.short	(.L_1780 - .L_1779)
.L_1779:
        /*0078*/ 	.word	0x00000000


	//----- nvinfo : EIATTR_CBANK_PARAM_SIZE
	.align		4
.L_1780:
        /*007c*/ 	.byte	0x03, 0x19
        /*007e*/ 	.short	0x01d0


	//----- nvinfo : EIATTR_PARAM_CBANK
	.align		4
        /*0080*/ 	.byte	0x04, 0x0a
        /*0082*/ 	.short	(.L_1782 - .L_1781)
	.align		4
.L_1781:
        /*0084*/ 	.word	index@(.nv.constant0._ZN2at6native60_GLOBAL__N__fdc43544_27_DistributionRandomKernel_cu_f88cee4443distribution_elementwise_grid_stride_kernelImLi2EZZZNS0_9templates4cuda13random_kernelIPNS_17CUDAGeneratorImplEEEvRNS_18TensorIteratorBaseET_ENKUlvE_clEvENKUlvE_clEvEUlP24curandStatePhilox4_32_10E_ZNS1_27distribution_nullary_kernelIhm10ulonglong2S7_SF_ZZZS5_IS7_EvS9_SA_ENKSB_clEvENKSC_clEvEUlmE_EEvS9_T2_RKT3_T4_EUlimE0_EEvlNS_15PhiloxCudaStateET1_SJ_)
        /*0088*/ 	.short	0x0210
        /*008a*/ 	.short	0x01d0


	//----- nvinfo : EIATTR_SW_WAR
	.align		4
.L_1782:
        /*008c*/ 	.byte	0x04, 0x36
        /*008e*/ 	.short	(.L_1784 - .L_1783)
.L_1783:
        /*0090*/ 	.word	0x00000008
.L_1784:


//--------------------- .nv.info._ZN2at6native60_GLOBAL__N__fdc43544_27_DistributionRandomKernel_cu_f88cee4443distribution_elementwise_grid_stride_kernelImLi2EZZZNS0_9templates4cuda13random_kernelIPNS_17CUDAGeneratorImplEEEvRNS_18TensorIteratorBaseET_ENKUlvE_clEvENKUlvE_clEvEUlP24curandStatePhilox4_32_10E_ZNS1_27distribution_nullary_kernelIhm10ulonglong2S7_SF_ZZZS5_IS7_EvS9_SA_ENKSB_clEvENKSC_clEvEUlmE_EEvS9_T2_RKT3_T4_EUlimE_EEvlNS_15PhiloxCudaStateET1_SJ_ --------------------------
	.section	.nv.info._ZN2at6native60_GLOBAL__N__fdc43544_27_DistributionRandomKernel_cu_f88cee4443distribution_elementwise_grid_stride_kernelImLi2EZZZNS0_9templates4cuda13random_kernelIPNS_17CUDAGeneratorImplEEEvRNS_18TensorIteratorBaseET_ENKUlvE_clEvENKUlvE_clEvEUlP24curandStatePhilox4_32_10E_ZNS1_27distribution_nullary_kernelIhm10ulonglong2S7_SF_ZZZS5_IS7_EvS9_SA_ENKSB_clEvENKSC_clEvEUlmE_EEvS9_T2_RKT3_T4_EUlimE_EEvlNS_15PhiloxCudaStateET1_SJ_,"",@"SHT_CUDA_INFO"
	.sectionflags	@""
	.align	4


	//----- nvinfo : EIATTR_CUDA_API_VERSION
	.align		4
        /*0000*/ 	.byte	0x04, 0x37
        /*0002*/ 	.short	(.L_1786 - .L_1785)
.L_1785:
        /*0004*/ 	.word	0x00000082


	//----- nvinfo : EIATTR_KPARAM_INFO
	.align		4
.L_1786:
        /*0008*/ 	.byte	0x04, 0x17
        /*000a*/ 	.short	(.L_1788 - .L_1787)
.L_1787:
        /*000c*/ 	.word	0x00000000
        /*0010*/ 	.short	0x0003
        /*0012*/ 	.short	0x0028
        /*0014*/ 	.byte	0x00, 0xf0, 0x41, 0x00


	//----- nvinfo : EIATTR_KPARAM_INFO
	.align		4
.L_1788:
        /*0018*/ 	.byte	0x04, 0x17
        /*001a*/ 	.short	(.L_1790 - .L_1789)
.L_1789:
        /*001c*/ 	.word	0x00000000
        /*0020*/ 	.short	0x0002
        /*0022*/ 	.short	0x0020
        /*0024*/ 	.byte	0x00, 0xf0, 0x05, 0x00


	//----- nvinfo : EIATTR_KPARAM_INFO
	.align		4
.L_1790:
        /*0028*/ 	.byte	0x04, 0x17
        /*002a*/ 	.short	(.L_1792 - .L_1791)
.L_1791:
        /*002c*/ 	.word	0x00000000
        /*0030*/ 	.short	0x0001
        /*0032*/ 	.short	0x0008
        /*0034*/ 	.byte	0x00, 0xf0, 0x61, 0x00


	//----- nvinfo : EIATTR_KPARAM_INFO
	.align		4
.L_1792:
        /*0038*/ 	.byte	0x04, 0x17
        /*003a*/ 	.short	(.L_1794 - .L_1793)
.L_1793:
        /*003c*/ 	.word	0x00000000
        /*0040*/ 	.short	0x0000
        /*0042*/ 	.short	0x0000
        /*0044*/ 	.byte	0x00, 0xf0, 0x21, 0x00


	//----- nvinfo : EIATTR_SPARSE_MMA_MASK
	.align		4
.L_1794:
        /*0048*/ 	.byte	0x03, 0x50
        /*004a*/ 	.short	0x0000


	//----- nvinfo : EIATTR_MAXREG_COUNT
	.align		4
        /*004c*/ 	.byte	0x03, 0x1b
        /*004e*/ 	.short	0x0040


	//----- nvinfo : EIATTR_NUM_BARRIERS
	.align		4
        /*0050*/ 	.byte	0x02, 0x4c
        /*0052*/ 	.byte	0x01
	.zero		1


	//----- nvinfo : EIATTR_MERCURY_ISA_VERSION
	.align		4
        /*0054*/ 	.byte	0x03, 0x5f
        /*0056*/ 	.short	0x0101


	//----- nvinfo : EIATTR_EXIT_INSTR_OFFSETS
	.align		4
        /*0058*/ 	.byte	0x04, 0x1c
        /*005a*/ 	.short	(.L_1796 - .L_1795)


	//   ....[0]....
.L_1795:
        /*005c*/ 	.word	0x000007f0


	//   ....[1]....
        /*0060*/ 	.word	0x00000e40


	//----- nvinfo : EIATTR_MAX_THREADS
	.align		4
.L_1796:
        /*0064*/ 	.byte	0x04, 0x05
        /*0066*/ 	.short	(.L_1798 - .L_1797)
.L_1797:
        /*0068*/ 	.word	0x00000100
        /*006c*/ 	.word	0x00000001
        /*0070*/ 	.word	0x00000001


	//----- nvinfo : EIATTR_CRS_STACK_SIZE
	.align		4
.L_1798:
        /*0074*/ 	.byte	0x04, 0x1e
        /*0076*/ 	.short	(.L_1800 - .L_1799)
.L_1799:
        /*0078*/ 	.word	0x00000000


	//----- nvinfo : EIATTR_CBANK_PARAM_SIZE
	.align		4
.L_1800:
        /*007c*/ 	.byte	0x03, 0x19
        /*007e*/ 	.short	0x0038


	//----- nvinfo : EIATTR_PARAM_CBANK
	.align		4
        /*0080*/ 	.byte	0x04, 0x0a
        /*0082*/ 	.short	(.L_1802 - .L_1801)
	.align		4
.L_1801:
        /*0084*/ 	.word	index@(.nv.constant0._ZN2at6native60_GLOBAL__N__fdc43544_27_DistributionRandomKernel_cu_f88cee4443distribution_elementwise_grid_stride_kernelImLi2EZZZNS0_9templates4cuda13random_kernelIPNS_17CUDAGeneratorImplEEEvRNS_18TensorIteratorBaseET_ENKUlvE_clEvENKUlvE_clEvEUlP24curandStatePhilox4_32_10E_ZNS1_27distribution_nullary_kernelIhm10ulonglong2S7_SF_ZZZS5_IS7_EvS9_SA_ENKSB_clEvENKSC_clEvEUlmE_EEvS9_T2_RKT3_T4_EUlimE_EEvlNS_15PhiloxCudaStateET1_SJ_)
        /*0088*/ 	.short	0x0210
        /*008a*/ 	.short	0x0038


	//----- nvinfo : EIATTR_SW_WAR
	.align		4
.L_1802:
        /*008c*/ 	.byte	0x04, 0x36
        /*008e*/ 	.short	(.L_1804 - .L_1803)
.L_1803:
        /*0090*/ 	.word	0x00000008
.L_1804:


//--------------------- .nv.info._ZN2at6native60_GLOBAL__N__fdc43544_27_DistributionRandomKernel_cu_f88cee4443distribution_elementwise_grid_stride_kernelImLi2EZZZNS0_9templates4cuda32random_full_64_bits_range_kernelIPNS_17CUDAGeneratorImplEEEvRNS_18TensorIteratorBaseET_ENKUlvE_clEvENKUlvE6_clEvEUlP24curandStatePhilox4_32_10E_ZNS1_27distribution_nullary_kernelIN3c108BFloat16Em10ulonglong2S7_SF_ZZZS5_IS7_EvS9_SA_ENKSB_clEvENKSC_clEvEUlmE_EEvS9_T2_RKT3_T4_EUlimE0_EEvlNS_15PhiloxCudaStateET1_SL_ --------------------------
	.section	.nv.info._ZN2at6native60_GLOBAL__N__fdc43544_27_DistributionRandomKernel_cu_f88cee4443distribution_elementwise_grid_stride_kernelImLi2EZZZNS0_9templates4cuda32random_full_64_bits_range_kernelIPNS_17CUDAGeneratorImplEEEvRNS_18TensorIteratorBaseET_ENKUlvE_clEvENKUlvE6_clEvEUlP24curandStatePhilox4_32_10E_ZNS1_27distribution_nullary_kernelIN3c108BFloat16Em10ulonglong2S7_SF_ZZZS5_IS7_EvS9_SA_ENKSB_clEvENKSC_clEvEUlmE_EEvS9_T2_RKT3_T4_EUlimE0_EEvlNS_15PhiloxCudaStateET1_SL_,"",@"SHT_CUDA_INFO"
	.sectionflags	@""
	.align	4


	//----- nvinfo : EIATTR_CUDA_API_VERSION
	.align		4
        /*0000*/ 	.byte	0x04, 0x37
        /*0002*/ 	.short	(.L_1806 - .L_1805)
.L_1805:
        /*0004*/ 	.word	0x00000082


	//----- nvinfo : EIATTR_KPARAM_INFO
	.align		4
.L_1806:
        /*0008*/ 	.byte	0x04, 0x17
        /*000a*/ 	.short	(.L_1808 - .L_1807)
.L_1807:
        /*000c*/ 	.word	0x00000000
        /*0010*/ 	.short	0x0003
        /*0012*/ 	.short	0x0028
        /*0014*/ 	.byte	0x00, 0xf0, 0xa1, 0x06


	//----- nvinfo : EIATTR_KPARAM_INFO
	.align		4
.L_1808:
        /*0018*/ 	.byte	0x04, 0x17
        /*001a*/ 	.short	(.L_1810 - .L_1809)
.L_1809:
        /*001c*/ 	.word	0x00000000
        /*0020*/ 	.short	0x0002
        /*0022*/ 	.short	0x0020
        /*0024*/ 	.byte	0x00, 0xf0, 0x05, 0x00


	//----- nvinfo : EIATTR_KPARAM_INFO
	.align		4
.L_1810:
        /*0028*/ 	.byte	0x04, 0x17
        /*002a*/ 	.short	(.L_1812 - .L_1811)
.L_1811:
        /*002c*/ 	.word	0x00000000
        /*0030*/ 	.short	0x0001
        /*0032*/ 	.short	0x0008
        /*0034*/ 	.byte	0x00, 0xf0, 0x61, 0x00


	//----- nvinfo : EIATTR_KPARAM_INFO
	.align		4
.L_1812:
        /*0038*/ 	.byte	0x04, 0x17
        /*003a*/ 	.short	(.L_1814 - .L_1813)
.L_1813:
        /*003c*/ 	.word	0x00000000
        /*0040*/ 	.short	0x0000
        /*0042*/ 	.short	0x0000
        /*0044*/ 	.byte	0x00, 0xf0, 0x21, 0x00


	//----- nvinfo : EIATTR_SPARSE_MMA_MASK
	.align		4
.L_1814:
        /*0048*/ 	.byte	0x03, 0x50
        /*004a*/ 	.short	0x0000


	//----- nvinfo : EIATTR_MAXREG_COUNT
	.align		4
        /*004c*/ 	.byte	0x03, 0x1b
        /*004e*/ 	.short	0x0040


	//----- nvinfo : EIATTR_NUM_BARRIERS
	.align		4
        /*0050*/ 	.byte	0x02, 0x4c
        /*0052*/ 	.byte	0x01
	.zero		1


	//----- nvinfo : EIATTR_MERCURY_ISA_VERSION
	.align		4
        /*0054*/ 	.byte	0x03, 0x5f
        /*0056*/ 	.short	0x0101


	//----- nvinfo : EIATTR_EXIT_INSTR_OFFSETS
	.align		4
        /*0058*/ 	.byte	0x04, 0x1c
        /*005a*/ 	.short	(.L_1816 - .L_1815)


	//   ....[0]....
.L_1815:
        /*005c*/ 	.word	0x00000800


	//   ....[1]....
        /*0060*/ 	.word	0x00003030


	//----- nvinfo : EIATTR_MAX_THREADS
	.align		4
.L_1816:
        /*0064*/ 	.byte	0x04, 0x05
        /*0066*/ 	.short	(.L_1818 - .L_1817)
.L_1817:
        /*0068*/ 	.word	0x00000100
        /*006c*/ 	.word	0x00000001
        /*0070*/ 	.word	0x00000001


	//----- nvinfo : EIATTR_CRS_STACK_SIZE
	.align		4
.L_1818:
        /*0074*/ 	.byte	0x04, 0x1e
        /*0076*/ 	.short	(.L_1820 - .L_1819)
.L_1819:
        /*0078*/ 	.word	0x00000000


	//----- nvinfo : EIATTR_CBANK_PARAM_SIZE
	.align		4
.L_1820:
        /*007c*/ 	.byte	0x03, 0x19
        /*007e*/ 	.short	0x01d0


	//----- nvinfo : EIATTR_PARAM_CBANK
	.align		4
        /*0080*/ 	.byte	0x04, 0x0a
        /*0082*/ 	.short	(.L_1822 - .L_1821)
	.align		4
.L_1821:
        /*0084*/ 	.word	index@(.nv.constant0._ZN2at6native60_GLOBAL__N__fdc43544_27_DistributionRandomKernel_cu_f88cee4443distribution_elementwise_grid_stride_kernelImLi2EZZZNS0_9templates4cuda32random_full_64_bits_range_kernelIPNS_17CUDAGeneratorImplEEEvRNS_18TensorIteratorBaseET_ENKUlvE_clEvENKUlvE6_clEvEUlP24curandStatePhilox4_32_10E_ZNS1_27distribution_nullary_kernelIN3c108BFloat16Em10ulonglong2S7_SF_ZZZS5_IS7_EvS9_SA_ENKSB_clEvENKSC_clEvEUlmE_EEvS9_T2_RKT3_T4_EUlimE0_EEvlNS_15PhiloxCudaStateET1_SL_)
        /*0088*/ 	.short	0x0210
        /*008a*/ 	.short	0x01d0


	//----- nvinfo : EIATTR_SW_WAR
	.align		4
.L_1822:
        /*008c*/ 	.byte	0x04, 0x36
        /*008e*/ 	.short	(.L_1824 - .L_1823)
.L_1823:
        /*0090*/ 	.word	0x00000008
.L_1824:


//--------------------- .nv.info._ZN2at6native60_GLOBAL__N__fdc43544_27_DistributionRandomKernel_cu_f88cee4443distribution_elementwise_grid_stride_kernelImLi2EZZZNS0_9templates4cuda32random_full_64_bits_range_kernelIPNS_17CUDAGeneratorImplEEEvRNS_18TensorIteratorBaseET_ENKUlvE_clEvENKUlvE6_clEvEUlP24curandStatePhilox4_32_10E_ZNS1_27distribution_nullary_kernelIN3c108BFloat16Em10ulonglong2S7_SF_ZZZS5_IS7_EvS9_SA_ENKSB_clEvENKSC_clEvEUlmE_EEvS9_T2_RKT3_T4_EUlimE_EEvlNS_15PhiloxCudaStateET1_SL_ --------------------------
	.section	.nv.info._ZN2at6native60_GLOBAL__N__fdc43544_27_DistributionRandomKernel_cu_f88cee4443distribution_elementwise_grid_stride_kernelImLi2EZZZNS0_9templates4cuda32random_full_64_bits_range_kernelIPNS_17CUDAGeneratorImplEEEvRNS_18TensorIteratorBaseET_ENKUlvE_clEvENKUlvE6_clEvEUlP24curandStatePhilox4_32_10E_ZNS1_27distribution_nullary_kernelIN3c108BFloat16Em10ulonglong2S7_SF_ZZZS5_IS7_EvS9_SA_ENKSB_clEvENKSC_clEvEUlmE_EEvS9_T2_RKT3_T4_EUlimE_EEvlNS_15PhiloxCudaStateET1_SL_,"",@"SHT_CUDA_INFO"
	.sectionflags	@""
	.align	4


	//----- nvinfo : EIATTR_CUDA_API_VERSION
	.align		4
        /*0000*/ 	.byte	0x04, 0x37
        /*0002*/ 	.short	(.L_1826 - .L_1825)
.L_1825:
        /*0004*/ 	.word	0x00000082


	//----- nvinfo : EIATTR_KPARAM_INFO
	.align		4
.L_1826:
        /*0008*/ 	.byte	0x04, 0x17
        /*000a*/ 	.short	(.L_1828 - .L_1827)
.L_1827:
        /*000c*/ 	.word	0x00000000
        /*0010*/ 	.short	0x0003
        /*0012*/ 	.short	0x0028
        /*0014*/ 	.byte	0x00, 0xf0, 0x41, 0x00


	//----- nvinfo : EIATTR_KPARAM_INFO
	.align		4
.L_1828:
        /*0018*/ 	.byte	0x04, 0x17
        /*001a*/ 	.short	(.L_1830 - .L_1829)
.L_1829:
        /*001c*/ 	.word	0x00000000
        /*0020*/ 	.short	0x0002
        /*0022*/ 	.short	0x0020
        /*0024*/ 	.byte	0x00, 0xf0, 0x05, 0x00


	//----- nvinfo : EIATTR_KPARAM_INFO
	.align		4
.L_1830:
        /*0028*/ 	.byte	0x04, 0x17
        /*002a*/ 	.short	(.L_1832 - .L_1831)
.L_1831:
        /*002c*/ 	.word	0x00000000
        /*0030*/ 	.short	0x0001
        /*0032*/ 	.short	0x0008
        /*0034*/ 	.byte	0x00, 0xf0, 0x61, 0x00


	//----- nvinfo : EIATTR_KPARAM_INFO
	.align		4
.L_1832:
        /*0038*/ 	.byte	0x04, 0x17
        /*003a*/ 	.short	(.L_1834 - .L_1833)
.L_1833:
        /*003c*/ 	.word	0x00000000
        /*0040*/ 	.short	0x0000
        /*0042*/ 	.short	0x0000
        /*0044*/ 	.byte	0x00, 0xf0, 0x21, 0x00


	//----- nvinfo : EIATTR_SPARSE_MMA_MASK
	.align		4
.L_1834:
        /*0048*/ 	.byte	0x03, 0x50
        /*004a*/ 	.short	0x0000


	//----- nvinfo : EIATTR_MAXREG_COUNT
	.align		4
        /*004c*/ 	.byte	0x03, 0x1b
        /*004e*/ 	.short	0x0040


	//----- nvinfo : EIATTR_NUM_BARRIERS
	.align		4
        /*0050*/ 	.byte	0x02, 0x4c
        /*0052*/ 	.byte	0x01
	.zero		1


	//----- nvinfo : EIATTR_MERCURY_ISA_VERSION
	.align		4
        /*0054*/ 	.byte	0x03, 0x5f
        /*0056*/ 	.short	0x0101


	//----- nvinfo : EIATTR_EXIT_INSTR_OFFSETS
	.align		4
        /*0058*/ 	.byte	0x04, 0x1c
        /*005a*/ 	.short	(.L_1836 - .L_1835)


	//   ....[0]....
.L_1835:
        /*005c*/ 	.word	0x00000840


	//   ....[1]....
        /*0060*/ 	.word	0x00000fe0


	//----- nvinfo : EIATTR_MAX_THREADS
	.align		4
.L_1836:
        /*0064*/ 	.byte	0x04, 0x05
        /*0066*/ 	.short	(.L_1838 - .L_1837)
.L_1837:
        /*0068*/ 	.word	0x00000100
        /*006c*/ 	.word	0x00000001
        /*0070*/ 	.word	0x00000001


	//----- nvinfo : EIATTR_CRS_STACK_SIZE
	.align		4
.L_1838:
        /*0074*/ 	.byte	0x04, 0x1e
        /*0076*/ 	.short	(.L_1840 - .L_1839)
.L_1839:
        /*0078*/ 	.word	0x00000000


	//----- nvinfo : EIATTR_CBANK_PARAM_SIZE
	.align		4
.L_1840:
        /*007c*/ 	.byte	0x03, 0x19
        /*007e*/ 	.short	0x0038


	//----- nvinfo : EIATTR_PARAM_CBANK
	.align		4
        /*0080*/ 	.byte	0x04, 0x0a
        /*0082*/ 	.short	(.L_1842 - .L_1841)
	.align		4
.L_1841:
        /*0084*/ 	.word	index@(.nv.constant0._ZN2at6native60_GLOBAL__N__fdc43544_27_DistributionRandomKernel_cu_f88cee4443distribution_elementwise_grid_stride_kernelImLi2EZZZNS0_9templates4cuda32random_full_64_bits_range_kernelIPNS_17CUDAGeneratorImplEEEvRNS_18TensorIteratorBaseET_ENKUlvE_clEvENKUlvE6_clEvEUlP24curandStatePhilox4_32_10E_ZNS1_27distribution_nullary_kernelIN3c108BFloat16Em10ulonglong2S7_SF_ZZZS5_IS7_EvS9_SA_ENKSB_clEvENKSC_clEvEUlmE_EEvS9_T2_RKT3_T4_EUlimE_EEvlNS_15PhiloxCudaStateET1_SL_)
        /*0088*/ 	.short	0x0210
        /*008a*/ 	.short	0x0038


	//----- nvinfo : EIATTR_SW_WAR
	.align		4
.L_1842:
        /*008c*/ 	.byte	0x04, 0x36
        /*008e*/ 	.short	(.L_1844 - .L_1843)
.L_1843:
        /*0090*/ 	.word	0x00000008
.L_1844:


//--------------------- .nv.info._ZN2at6native60_GLOBAL__N__fdc43544_27_DistributionRandomKernel_cu_f88cee4443distribution_elementwise_grid_stride_kernelImLi2EZZZNS0_9templates4cuda32random_full_64_bits_range_kernelIPNS_17CUDAGeneratorImplEEEvRNS_18TensorIteratorBaseET_ENKUlvE_clEvENKUlvE5_clEvEUlP24curandStatePhilox4_32_10E_ZNS1_27distribution_nullary_kernelIfm10ulonglong2S7_SF_ZZZS5_IS7_EvS9_SA_ENKSB_clEvENKSC_clEvEUlmE_EEvS9_T2_RKT3_T4_EUlimE0_EEvlNS_15PhiloxCudaStateET1_SJ_ --------------------------
	.section	.nv.info._ZN2at6native60_GLOBAL__N__fdc43544_27_DistributionRandomKernel_cu_f88cee4443distribution_elementwise_grid_stride_kernelImLi2EZZZNS0_9templates4cuda32random_full_64_bits_range_kernelIPNS_17CUDAGeneratorImplEEEvRNS_18TensorIteratorBaseET_ENKUlvE_clEvENKUlvE5_clEvEUlP24curandStatePhilox4_32_10E_ZNS1_27distribution_nullary_kernelIfm10ulonglong2S7_SF_ZZZS5_IS7_EvS9_SA_ENKSB_clEvENKSC_clEvEUlmE_EEvS9_T2_RKT3_T4_EUlimE0_EEvlNS_15PhiloxCudaStateET1_SJ_,"",@"SHT_CUDA_INFO"
	.sectionflags	@""
	.align	4


	//----- nvinfo : EIATTR_CUDA_API_VERSION
	.align		4
        /*0000*/ 	.byte	0x04, 0x37
        /*0002*/ 	.short	(.L_1846 - .L_1845)
.L_1845:
        /*0004*/ 	.word	0x00000082


	//----- nvinfo : EIATTR_KPARAM_INFO
	.align		4
.L_1846:
        /*0008*/ 	.byte	0x04, 0x17
        /*000a*/ 	.short	(.L_1848 - .L_1847)
.L_1847:
        /*000c*/ 	.word	0x00000000
        /*0010*/ 	.short	0x0003
        /*0012*/ 	.short	0x0028
        /*0014*/ 	.byte	0x00, 0xf0, 0xa1, 0x06


	//----- nvinfo : EIATTR_KPARAM_INFO
	.align		4
.L_1848:
        /*0018*/ 	.byte	0x04, 0x17
        /*001a*/ 	.short	(.L_1850 - .L_1849)
.L_1849:
        /*001c*/ 	.word	0x00000000
        /*0020*/ 	.short	0x0002
        /*0022*/ 	.short	0x0020
        /*0024*/ 	.byte	0x00, 0xf0, 0x05, 0x00


	//----- nvinfo : EIATTR_KPARAM_INFO
	.align		4
.L_1850:
        /*0028*/ 	.byte	0x04, 0x17
        /*002a*/ 	.short	(.L_1852 - .L_1851)
.L_1851:
        /*002c*/ 	.word	0x00000000
        /*0030*/ 	.short	0x0001
        /*0032*/ 	.short	0x0008
        /*0034*/ 	.byte	0x00, 0xf0, 0x61, 0x00


	//----- nvinfo : EIATTR_KPARAM_INFO
	.align		4
.L_1852:
        /*0038*/ 	.byte	0x04, 0x17
        /*003a*/ 	.short	(.L_1854 - .L_1853)
.L_1853:
        /*003c*/ 	.word	0x00000000
        /*0040*/ 	.short	0x0000
        /*0042*/ 	.short	0x0000
        /*0044*/ 	.byte	0x00, 0xf0, 0x21, 0x00


	//----- nvinfo : EIATTR_SPARSE_MMA_MASK
	.align		4
.L_1854:
        /*0048*/ 	.byte	0x03, 0x50
        /*004a*/ 	.short	0x0000


	//----- nvinfo : EIATTR_MAXREG_COUNT
	.align		4
        /*004c*/ 	.byte	0x03, 0x1b
        /*004e*/ 	.short	0x0040


	//----- nvinfo : EIATTR_NUM_BARRIERS
	.align		4
        /*0050*/ 	.byte	0x02, 0x4c
        /*0052*/ 	.byte	0x01
	.zero		1


	//----- nvinfo : EIATTR_MERCURY_ISA_VERSION
	.align		4
        /*0054*/ 	.byte	0x03, 0x5f
        /*0056*/ 	.short	0x0101


	//----- nvinfo : EIATTR_EXIT_INSTR_OFFSETS
	.align		4
        /*0058*/ 	.byte	0x04, 0x1c
        /*005a*/ 	.short	(.L_1856 - .L_1855)


	//   ....[0]....
.L_1855:
        /*005c*/ 	.word	0x00000800


	//   ....[1]....
        /*0060*/ 	.word	0x00003010


	//----- nvinfo : EIATTR_MAX_THREADS
	.align		4
.L_1856:
        /*0064*/ 	.byte	0x04, 0x05
        /*0066*/ 	.short	(.L_1858 - .L_1857)
.L_1857:
        /*0068*/ 	.word	0x00000100
        /*006c*/ 	.word	0x00000001
        /*0070*/ 	.word	0x00000001


	//----- nvinfo : EIATTR_CRS_STACK_SIZE
	.align		4
.L_1858:
        /*0074*/ 	.byte	0x04, 0x1e
        /*0076*/ 	.short	(.L_1860 - .L_1859)
.L_1859:
        /*0078*/ 	.word	0x00000000


	//----- nvinfo : EIATTR_CBANK_PARAM_SIZE
	.align		4
.L_1860:
        /*007c*/ 	.byte	0x03, 0x19
        /*007e*/ 	.short	0x01d0


	//----- nvinfo : EIATTR_PARAM_CBANK
	.align		4
        /*0080*/ 	.byte	0x04, 0x0a
        /*0082*/ 	.short	(.L_1862 - .L_1861)
	.align		4
.L_1861:
        /*0084*/ 	.word	index@(.nv.constant0._ZN2at6native60_GLOBAL__N__fdc43544_27_DistributionRandomKernel_cu_f88cee4443distribution_elementwise_grid_stride_kernelImLi2EZZZNS0_9templates4cuda32random_full_64_bits_range_kernelIPNS_17CUDAGeneratorImplEEEvRNS_18TensorIteratorBaseET_ENKUlvE_clEvENKUlvE5_clEvEUlP24curandStatePhilox4_32_10E_ZNS1_27distribution_nullary_kernelIfm10ulonglong2S7_SF_ZZZS5_IS7_EvS9_SA_ENKSB_clEvENKSC_clEvEUlmE_EEvS9_T2_RKT3_T4_EUlimE0_EEvlNS_15PhiloxCudaStateET1_SJ_)
        /*0088*/ 	.short	0x0210
        /*008a*/ 	.short	0x01d0


	//----- nvinfo : EIATTR_SW_WAR
	.align		4
.L_1862:
        /*008c*/ 	.byte	0x04, 0x36
        /*008e*/ 	.short	(.L_1864 - .L_1863)
.L_1863:
        /*0090*/ 	.word	0x00000008
.L_1864:


//--------------------- .nv.info._ZN2at6native60_GLOBAL__N__fdc43544_27_DistributionRandomKernel_cu_f88cee4443distribution_elementwise_grid_stride_kernelImLi2EZZZNS0_9templates4cuda32random_full_64_bits_range_kernelIPNS_17CUDAGeneratorImplEEEvRNS_18TensorIteratorBaseET_ENKUlvE_clEvENKUlvE5_clEvEUlP24curandStatePhilox4_32_10E_ZNS1_27distribution_nullary_kernelIfm10ulonglong2S7_SF_ZZZS5_IS7_EvS9_SA_ENKSB_clEvENKSC_clEvEUlmE_EEvS9_T2_RKT3_T4_EUlimE_EEvlNS_15PhiloxCudaStateET1_SJ_ --------------------------
	.section	.nv.info._ZN2at6native60_GLOBAL__N__fdc43544_27_DistributionRandomKernel_cu_f88cee4443distribution_elementwise_grid_stride_kernelImLi2EZZZNS0_9templates4cuda32random_full_64_bits_range_kernelIPNS_17CUDAGeneratorImplEEEvRNS_18TensorIteratorBaseET_ENKUlvE_clEvENKUlvE5_clEvEUlP24curandStatePhilox4_32_10E_ZNS1_27distribution_nullary_kernelIfm10ulonglong2S7_SF_ZZZS5_IS7_EvS9_SA_ENKSB_clEvENKSC_clEvEUlmE_EEvS9_T2_RKT3_T4_EUlimE_EEvlNS_15PhiloxCudaStateET1_SJ_,"",@"SHT_CUDA_INFO"
	.sectionflags	@""
	.align	4


	//----- nvinfo : EIATTR_CUDA_API_VERSION
	.align		4
        /*0000*/ 	.byte	0x04, 0x37
        /*0002*/ 	.short	(.L_1866 - .L_1865)
.L_1865:
        /*0004*/ 	.word	0x00000082


	//----- nvinfo : EIATTR_KPARAM_INFO
	.align		4
.L_1866:
        /*0008*/ 	.byte	0x04, 0x17
        /*000a*/ 	.short	(.L_1868 - .L_1867)
.L_1867:
        /*000c*/ 	.word	0x00000000
        /*0010*/ 	.short	0x0003
        /*0012*/ 	.short	0x0028
        /*0014*/ 	.byte	0x00, 0xf0, 0x41, 0x00


	//----- nvinfo : EIATTR_KPARAM_INFO
	.align		4
.L_1868:
        /*0018*/ 	.byte	0x04, 0x17
        /*001a*/ 	.short	(.L_1870 - .L_1869)
.L_1869:
        /*001c*/ 	.word	0x00000000
        /*0020*/ 	.short	0x0002
        /*0022*/ 	.short	0x0020
        /*0024*/ 	.byte	0x00, 0xf0, 0x05, 0x00


	//----- nvinfo : EIATTR_KPARAM_INFO
	.align		4
.L_1870:
        /*0028*/ 	.byte	0x04, 0x17
        /*002a*/ 	.short	(.L_1872 - .L_1871)
.L_1871:
        /*002c*/ 	.word	0x00000000
        /*0030*/ 	.short	0x0001
        /*0032*/ 	.short	0x0008
        /*0034*/ 	.byte	0x00, 0xf0, 0x61, 0x00


	//----- nvinfo : EIATTR_KPARAM_INFO
	.align		4
.L_1872:
        /*0038*/ 	.byte	0x04, 0x17
        /*003a*/ 	.short	(.L_1874 - .L_1873)
.L_1873:
        /*003c*/ 	.word	0x00000000
        /*0040*/ 	.short	0x0000
        /*0042*/ 	.short	0x0000
        /*0044*/ 	.byte	0x00, 0xf0, 0x21, 0x00


	//----- nvinfo : EIATTR_SPARSE_MMA_MASK
	.align		4
.L_1874:
        /*0048*/ 	.byte	0x03, 0x50
        /*004a*/ 	.short	0x0000


	//----- nvinfo : EIATTR_MAXREG_COUNT
	.align		4
        /*004c*/ 	.byte	0x03, 0x1b
        /*004e*/ 	.short	0x0040


	//----- nvinfo : EIATTR_NUM_BARRIERS
	.align		4
        /*0050*/ 	.byte	0x02, 0x4c
        /*0052*/ 	.byte	0x01
	.zero		1


	//----- nvinfo : EIATTR_MERCURY_ISA_VERSION
	.align		4
        /*0054*/ 	.byte	0x03, 0x5f
        /*0056*/ 	.short	0x0101


	//----- nvinfo : EIATTR_EXIT_INSTR_OFFSETS
	.align		4
        /*0058*/ 	.byte	0x04, 0x1c
        /*005a*/ 	.short	(.L_1876 - .L_1875)


	//   ....[0]....
.L_1875:
        /*005c*/ 	.word	0x00000840


	//   ....[1]....
        /*0060*/ 	.word	0x00000fc0


	//----- nvinfo : EIATTR_MAX_THREADS
	.align		4
.L_1876:
        /*0064*/ 	.byte	0x04, 0x05
        /*0066*/ 	.short	(.L_1878 - .L_1877)
.L_1877:
        /*0068*/ 	.word	0x00000100
        /*006c*/ 	.word	0x00000001
        /*0070*/ 	.word	0x00000001


	//----- nvinfo : EIATTR_CRS_STACK_SIZE
	.align		4
.L_1878:
        /*0074*/ 	.byte	0x04, 0x1e
        /*0076*/ 	.short	(.L_1880 - .L_1879)
.L_1879:
        /*0078*/ 	.word	0x00000000


	//----- nvinfo : EIATTR_CBANK_PARAM_SIZE
	.align		4
.L_1880:
        /*007c*/ 	.byte	0x03, 0x19
        /*007e*/ 	.short	0x0038


	//----- nvinfo : EIATTR_PARAM_CBANK
	.align		4
        /*0080*/ 	.byte	0x04, 0x0a
        /*0082*/ 	.short	(.L_1882 - .L_1881)
	.align		4
.L_1881:
        /*0084*/ 	.word	index@(.nv.constant0._ZN2at6native60_GLOBAL__N__fdc43544_27_DistributionRandomKernel_cu_f88cee4443distribution_elementwise_grid_stride_kernelImLi2EZZZNS0_9templates4cuda32random_full_64_bits_range_kernelIPNS_17CUDAGeneratorImplEEEvRNS_18TensorIteratorBaseET_ENKUlvE_clEvENKUlvE5_clEvEUlP24curandStatePhilox4_32_10E_ZNS1_27distribution_nullary_kernelIfm10ulonglong2S7_SF_ZZZS5_IS7_EvS9_SA_ENKSB_clEvENKSC_clEvEUlmE_EEvS9_T2_RKT3_T4_EUlimE_EEvlNS_15PhiloxCudaStateET1_SJ_)
        /*0088*/ 	.short	0x0210
        /*008a*/ 	.short	0x0038


	//----- nvinfo : EIATTR_SW_WAR
	.align		4
.L_1882:
        /*008c*/ 	.byte	0x04, 0x36
        /*008e*/ 	.short	(.L_1884 - .L_1883)
.L_1883:
        /*0090*/ 	.word	0x00000008
.L_1884:


//--------------------- .nv.info._ZN2at6native60_GLOBAL__N__fdc43544_27_DistributionRandomKernel_cu_f88cee4443distribution_elementwise_grid_stride_kernelImLi2EZZZNS0_9templates4cuda32random_full_64_bits_range_kernelIPNS_17CUDAGeneratorImplEEEvRNS_18TensorIteratorBaseET_ENKUlvE_clEvENKUlvE4_clEvEUlP24curandStatePhilox4_32_10E_ZNS1_27distribution_nullary_kernelIdm10ulonglong2S7_SF_ZZZS5_IS7_EvS9_SA_ENKSB_clEvENKSC_clEvEUlmE_EEvS9_T2_RKT3_T4_EUlimE0_EEvlNS_15PhiloxCudaStateET1_SJ_ --------------------------
	.section	.nv.info._ZN2at6native60_GLOBAL__N__fdc43544_27_DistributionRandomKernel_cu_f88cee4443distribution_elementwise_grid_stride_kernelImLi2EZZZNS0_9templates4cuda32random_full_64_bits_range_kernelIPNS_17CUDAGeneratorImplEEEvRNS_18TensorIteratorBaseET_ENKUlvE_clEvENKUlvE4_clEvEUlP24curandStatePhilox4_32_10E_ZNS1_27distribution_nullary_kernelIdm10ulonglong2S7_SF_ZZZS5_IS7_EvS9_SA_ENKSB_clEvENKSC_clEvEUlmE_EEvS9_T2_RKT3_T4_EUlimE0_EEvlNS_15PhiloxCudaStateET1_SJ_,"",@"SHT_CUDA_INFO"
	.sectionflags	@""
	.align	4


	//----- nvinfo : EIATTR_CUDA_API_VERSION
	.align		4
        /*0000*/ 	.byte	0x04, 0x37
        /*0002*/ 	.short	(.L_1886 - .L_1885)
.L_1885:
        /*0004*/ 	.word	0x00000082


	//----- nvinfo : EIATTR_KPARAM_INFO
	.align		4
.L_1886:
        /*0008*/ 	.byte	0x04, 0x17
        /*000a*/ 	.short	(.L_1888 - .L_1887)
.L_1887:
        /*000c*/ 	.word	0x00000000
        /*0010*/ 	.short	0x0003
        /*0012*/ 	.short	0x0028
        /*0014*/ 	.byte	0x00, 0xf0, 0xa1, 0x06


	//----- nvinfo : EIATTR_KPARAM_INFO
	.align		4
.L_1888:
        /*0018*/ 	.byte	0x04, 0x17
        /*001a*/ 	.short	(.L_1890 - .L_1889)
.L_1889:
        /*001c*/ 	.word	0x00000000
        /*0020*/ 	.short	0x0002
        /*0022*/ 	.short	0x0020
        /*0024*/ 	.byte	0x00, 0xf0, 0x05, 0x00


	//----- nvinfo : EIATTR_KPARAM_INFO
	.align		4
.L_1890:
        /*0028*/ 	.byte	0x04, 0x17
        /*002a*/ 	.short	(.L_1892 - .L_1891)
.L_1891:
        /*002c*/ 	.word	0x00000000
        /*0030*/ 	.short	0x0001
        /*0032*/ 	.short	0x0008
        /*0034*/ 	.byte	0x00, 0xf0, 0x61, 0x00


	//----- nvinfo : EIATTR_KPARAM_INFO
	.align		4
.L_1892:
        /*0038*/ 	.byte	0x04, 0x17
        /*003a*/ 	.short	(.L_1894 - .L_1893)
.L_1893:
        /*003c*/ 	.word	0x00000000
        /*0040*/ 	.short	0x0000
        /*0042*/ 	.short	0x0000
        /*0044*/ 	.byte	0x00, 0xf0, 0x21, 0x00


	//----- nvinfo : EIATTR_SPARSE_MMA_MASK
	.align		4
.L_1894:
        /*0048*/ 	.byte	0x03, 0x50
        /*004a*/ 	.short	0x0000


	//----- nvinfo : EIATTR_MAXREG_COUNT
	.align		4
        /*004c*/ 	.byte	0x03, 0x1b
        /*004e*/ 	.short	0x0040


	//----- nvinfo : EIATTR_NUM_BARRIERS
	.align		4
        /*0050*/ 	.byte	0x02, 0x4c
        /*0052*/ 	.byte	0x01
	.zero		1


	//----- nvinfo : EIATTR_MERCURY_ISA_VERSION
	.align		4
        /*0054*/ 	.byte	0x03, 0x5f
        /*0056*/ 	.short	0x0101


	//----- nvinfo : EIATTR_EXIT_INSTR_OFFSETS
	.align		4
        /*0058*/ 	.byte	0x04, 0x1c
        /*005a*/ 	.short	(.L_1896 - .L_1895)


	//   ....[0]....
.L_1895:
        /*005c*/ 	.word	0x00000800


	//   ....[1]....
        /*0060*/ 	.word	0x00003010


	//----- nvinfo : EIATTR_MAX_THREADS
	.align		4
.L_1896:
        /*0064*/ 	.byte	0x04, 0x05
        /*0066*/ 	.short	(.L_1898 - .L_1897)
.L_1897:
        /*0068*/ 	.word	0x00000100
        /*006c*/ 	.word	0x00000001
        /*0070*/ 	.word	0x00000001


	//----- nvinfo : EIATTR_CRS_STACK_SIZE
	.align		4
.L_1898:
        /*0074*/ 	.byte	0x04, 0x1e
        /*0076*/ 	.short	(.L_1900 - .L_1899)
.L_1899:
        /*0078*/ 	.word	0x00000000


	//----- nvinfo : EIATTR_CBANK_PARAM_SIZE
	.align		4
.L_1900:
        /*007c*/ 	.byte	0x03, 0x19
        /*007e*/ 	.short	0x01d0


	//----- nvinfo : EIATTR_PARAM_CBANK
	.align		4
        /*0080*/ 	.byte	0x04, 0x0a
        /*0082*/ 	.short	(.L_1902 - .L_1901)
	.align		4
.L_1901:
        /*0084*/ 	.word	index@(.nv.constant0._ZN2at6native60_GLOBAL__N__fdc43544_27_DistributionRandomKernel_cu_f88cee4443distribution_elementwise_grid_stride_kernelImLi2EZZZNS0_9templates4cuda32random_full_64_bits_range_kernelIPNS_17CUDAGeneratorImplEEEvRNS_18TensorIteratorBaseET_ENKUlvE_clEvENKUlvE4_clEvEUlP24curandStatePhilox4_32_10E_ZNS1_27distribution_nullary_kernelIdm10ulonglong2S7_SF_ZZZS5_IS7_EvS9_SA_ENKSB_clEvENKSC_clEvEUlmE_EEvS9_T2_RKT3_T4_EUlimE0_EEvlNS_15PhiloxCudaStateET1_SJ_)
        /*0088*/ 	.short	0x0210
        /*008a*/ 	.short	0x01d0


	//----- nvinfo : EIATTR_SW_WAR
	.align		4
.L_1902:
        /*008c*/ 	.byte	0x04, 0x36
        /*008e*/ 	.short	(.L_1904 - .L_1903)
.L_1903:
        /*0090*/ 	.word	0x00000008
.L_1904:


//--------------------- .nv.info._ZN2at6native60_GLOBAL__N__fdc43544_27_DistributionRandomKernel_cu_f88cee4443distribution_elementwise_grid_stride_kernelImLi2EZZZNS0_9templates4cuda32random_full_64_bits_range_kernelIPNS_17CUDAGeneratorImplEEEvRNS_18TensorIteratorBaseET_ENKUlvE_clEvENKUlvE4_clEvEUlP24curandStatePhilox4_32_10E_ZNS1_27distribution_nullary_kernelIdm10ulonglong2S7_SF_ZZZS5_IS7_EvS9_SA_ENKSB_clEvENKSC_clEvEUlmE_EEvS9_T2_RKT3_T4_EUlimE_EEvlNS_15PhiloxCudaStateET1_SJ_ --------------------------
	.section	.nv.info._ZN2at6native60_GLOBAL__N__fdc43544_27_DistributionRandomKernel_cu_f88cee4443distribution_elementwise_grid_stride_kernelImLi2EZZZNS0_9templates4cuda32random_full_64_bits_range_kernelIPNS_17CUDAGeneratorImplEEEvRNS_18TensorIteratorBaseET_ENKUlvE_clEvENKUlvE4_clEvEUlP24curandStatePhilox4_32_10E_ZNS1_27distribution_nullary_kernelIdm10ulonglong2S7_SF_ZZZS5_IS7_EvS9_SA_ENKSB_clEvENKSC_clEvEUlmE_EEvS9_T2_RKT3_T4_EUlimE_EEvlNS_15PhiloxCudaStateET1_SJ_,"",@"SHT_CUDA_INFO"
	.sectionflags	@""
	.align	4


	//----- nvinfo : EIATTR_CUDA_API_VERSION
	.align		4
        /*0000*/ 	.byte	0x04, 0x37
        /*0002*/ 	.short	(.L_1906 - .L_1905)
.L_1905:
        /*0004*/ 	.word	0x00000082


	//----- nvinfo : EIATTR_KPARAM_INFO
	.align		4
.L_1906:
        /*0008*/ 	.byte	0x04, 0x17
        /*000a*/ 	.short	(.L_1908 - .L_1907)
.L_1907:
        /*000c*/ 	.word	0x00000000
        /*0010*/ 	.short	0x0003
        /*0012*/ 	.short	0x0028
        /*0014*/ 	.byte	0x00, 0xf0, 0x41, 0x00


	//----- nvinfo : EIATTR_KPARAM_INFO
	.align		4
.L_1908:
        /*0018*/ 	.byte	0x04, 0x17
        /*001a*/ 	.short	(.L_1910 - .L_1909)
.L_1909:
        /*001c*/ 	.word	0x00000000
        /*0020*/ 	.short	0x0002
        /*0022*/ 	.short	0x0020
        /*0024*/ 	.byte	0x00, 0xf0, 0x05, 0x00


	//----- nvinfo : EIATTR_KPARAM_INFO
	.align		4
.L_1910:
        /*0028*/ 	.byte	0x04, 0x17
        /*002a*/ 	.short	(.L_1912 - .L_1911)
.L_1911:
        /*002c*/ 	.word	0x00000000
        /*0030*/ 	.short	0x0001
        /*0032*/ 	.short	0x0008
        /*0034*/ 	.byte	0x00, 0xf0, 0x61, 0x00


	//----- nvinfo : EIATTR_KPARAM_INFO
	.align		4
.L_1912:
        /*0038*/ 	.byte	0x04, 0x17
        /*003a*/ 	.short	(.L_1914 - .L_1913)
.L_1913:
        /*003c*/ 	.word	0x00000000
        /*0040*/ 	.short	0x0000
        /*0042*/ 	.short	0x0000
        /*0044*/ 	.byte	0x00, 0xf0, 0x21, 0x00


	//----- nvinfo : EIATTR_SPARSE_MMA_MASK
	.align		4
.L_1914:
        /*0048*/ 	.byte	0x03, 0x50
        /*004a*/ 	.short	0x0000


	//----- nvinfo : EIATTR_MAXREG_COUNT
	.align		4
        /*004c*/ 	.byte	0x03, 0x1b
        /*004e*/ 	.short	0x0040


	//----- nvinfo : EIATTR_NUM_BARRIERS
	.align		4
        /*0050*/ 	.byte	0x02, 0x4c
        /*0052*/ 	.byte	0x01
	.zero		1


	//----- nvinfo : EIATTR_MERCURY_ISA_VERSION
	.align		4
        /*0054*/ 	.byte	0x03, 0x5f
        /*0056*/ 	.short	0x0101


	//----- nvinfo : EIATTR_EXIT_INSTR_OFFSETS
	.align		4
        /*0058*/ 	.byte	0x04, 0x1c
        /*005a*/ 	.short	(.L_1916 - .L_1915)


	//   ....[0]....
.L_1915:
        /*005c*/ 	.word	0x00000830


	//   ....[1]....
        /*0060*/ 	.word	0x00000fb0


	//----- nvinfo : EIATTR_MAX_THREADS
	.align		4
.L_1916:
        /*0064*/ 	.byte	0x04, 0x05
        /*0066*/ 	.short	(.L_1918 - .L_1917)
.L_1917:
        /*0068*/ 	.word	0x00000100
        /*006c*/ 	.word	0x00000001
        /*0070*/ 	.word	0x00000001


	//----- nvinfo : EIATTR_CRS_STACK_SIZE
	.align		4
.L_1918:
        /*0074*/ 	.byte	0x04, 0x1e
        /*0076*/ 	.short	(.L_1920 - .L_1919)
.L_1919:
        /*0078*/ 	.word	0x00000000


	//----- nvinfo : EIATTR_CBANK_PARAM_SIZE
	.align		4
.L_1920:
        /*007c*/ 	.byte	0x03, 0x19
        /*007e*/ 	.short	0x0038


	//----- nvinfo : EIATTR_PARAM_CBANK
	.align		4
        /*0080*/ 	.byte	0x04, 0x0a
        /*0082*/ 	.short	(.L_1922 - .L_1921)
	.align		4
.L_1921:
        /*0084*/ 	.word	index@(.nv.constant0._ZN2at6native60_GLOBAL__N__fdc43544_27_DistributionRandomKernel_cu_f88cee4443distribution_elementwise_grid_stride_kernelImLi2EZZZNS0_9templates4cuda32random_full_64_bits_range_kernelIPNS_17CUDAGeneratorImplEEEvRNS_18TensorIteratorBaseET_ENKUlvE_clEvENKUlvE4_clEvEUlP24curandStatePhilox4_32_10E_ZNS1_27distribution_nullary_kernelIdm10ulonglong2S7_SF_ZZZS5_IS7_EvS9_SA_ENKSB_clEvENKSC_clEvEUlmE_EEvS9_T2_RKT3_T4_EUlimE_EEvlNS_15PhiloxCudaStateET1_SJ_)
        /*0088*/ 	.short	0x0210
        /*008a*/ 	.short	0x0038


	//----- nvinfo : EIATTR_SW_WAR
	.align		4
.L_1922:
        /*008c*/ 	.byte	0x04, 0x36
        /*008e*/ 	.short	(.L_1924 - .L_1923)
.L_1923:
        /*0090*/ 	.word	0x00000008
.L_1924:


//--------------------- .nv.info._ZN2at6native60_GLOBAL__N__fdc43544_27_DistributionRandomKernel_cu_f88cee4443distribution_elementwise_grid_stride_kernelImLi2EZZZNS0_9templates4cuda32random_full_64_bits_range_kernelIPNS_17CUDAGeneratorImplEEEvRNS_18TensorIteratorBaseET_ENKUlvE_clEvENKUlvE3_clEvEUlP24curandStatePhilox4_32_10E_ZNS1_27distribution_nullary_kernelIsm10ulonglong2S7_SF_ZZZS5_IS7_EvS9_SA_ENKSB_clEvENKSC_clEvEUlmE_EEvS9_T2_RKT3_T4_EUlimE0_EEvlNS_15PhiloxCudaStateET1_SJ_ --------------------------
	.section	.nv.info._ZN2at6native60_GLOBAL__N__fdc43544_27_DistributionRandomKernel_cu_f88cee4443distribution_elementwise_grid_stride_kernelImLi2EZZZNS0_9templates4cuda32random_full_64_bits_range_kernelIPNS_17CUDAGeneratorImplEEEvRNS_18TensorIteratorBaseET_ENKUlvE_clEvENKUlvE3_clEvEUlP24curandStatePhilox4_32_10E_ZNS1_27distribution_nullary_kernelIsm10ulonglong2S7_SF_ZZZS5_IS7_EvS9_SA_ENKSB_clEvENKSC_clEvEUlmE_EEvS9_T2_RKT3_T4_EUlimE0_EEvlNS_15PhiloxCudaStateET1_SJ_,"",@"SHT_CUDA_INFO"
	.sectionflags	@""
	.align	4


	//----- nvinfo : EIATTR_CUDA_API_VERSION
	.align		4
        /*0000*/ 	.byte	0x04, 0x37
        /*0002*/ 	.short	(.L_1926 - .L_1925)
.L_1925:
        /*0004*/ 	.word	0x00000082


	//----- nvinfo : EIATTR_KPARAM_INFO
	.align		4
.L_1926:
        /*0008*/ 	.byte	0x04, 0x17
        /*000a*/ 	.short	(.L_1928 - .L_1927)
.L_1927:
        /*000c*/ 	.word	0x00000000
        /*0010*/ 	.short	0x0003
        /*0012*/ 	.short	0x0028
        /*0014*/ 	.byte	0x00, 0xf0, 0xa1, 0x06


	//----- nvinfo : EIATTR_KPARAM_INFO
	.align		4
.L_1928:
        /*0018*/ 	.byte	0x04, 0x17
        /*001a*/ 	.short	(.L_1930 - .L_1929)
.L_1929:
        /*001c*/ 	.word	0x00000000
        /*0020*/ 	.short	0x0002
        /*0022*/ 	.short	0x0020
        /*0024*/ 	.byte	0x00, 0xf0, 0x05, 0x00


	//----- nvinfo : EIATTR_KPARAM_INFO
	.align		4
.L_1930:
        /*0028*/ 	.byte	0x04, 0x17
        /*002a*/ 	.short	(.L_1932 - .L_1931)
.L_1931:
        /*002c*/ 	.word	0x00000000
        /*0030*/ 	.short	0x0001
        /*0032*/ 	.short	0x0008
        /*0034*/ 	.byte	0x00, 0xf0, 0x61, 0x00


	//----- nvinfo : EIATTR_KPARAM_INFO
	.align		4
.L_1932:
        /*0038*/ 	.byte	0x04, 0x17
        /*003a*/ 	.short	(.L_1934 - .L_1933)
.L_1933:
        /*003c*/ 	.word	0x00000000
        /*0040*/ 	.short	0x0000
        /*0042*/ 	.short	0x0000
        /*0044*/ 	.byte	0x00, 0xf0, 0x21, 0x00


	//----- nvinfo : EIATTR_SPARSE_MMA_MASK
	.align		4
.L_1934:
        /*0048*/ 	.byte	0x03, 0x50
        /*004a*/ 	.short	0x0000


	//----- nvinfo : EIATTR_MAXREG_COUNT
	.align		4
        /*004c*/ 	.byte	0x03, 0x1b
        /*004e*/ 	.short	0x0040


	//----- nvinfo : EIATTR_NUM_BARRIERS
	.align		4
        /*0050*/ 	.byte	0x02, 0x4c
        /*0052*/ 	.byte	0x01
	.zero		1


	//----- nvinfo : EIATTR_MERCURY_ISA_VERSION
	.align		4
        /*0054*/ 	.byte	0x03, 0x5f
        /*0056*/ 	.short	0x0101


	//----- nvinfo : EIATTR_EXIT_INSTR_OFFSETS
	.align		4
        /*0058*/ 	.byte	0x04, 0x1c
        /*005a*/ 	.short	(.L_1936 - .L_1935)


	//   ....[0]....
.L_1935:
        /*005c*/ 	.word	0x000007d0


	//   ....[1]....
        /*0060*/ 	.word	0x00002fc0


	//----- nvinfo : EIATTR_MAX_THREADS
	.align		4
.L_1936:
        /*0064*/ 	.byte	0x04, 0x05
        /*0066*/ 	.short	(.L_1938 - .L_1937)
.L_1937:
        /*0068*/ 	.word	0x00000100
        /*006c*/ 	.word	0x00000001
        /*0070*/ 	.word	0x00000001


	//----- nvinfo : EIATTR_CRS_STACK_SIZE
	.align		4
.L_1938:
        /*0074*/ 	.byte	0x04, 0x1e
        /*0076*/ 	.short	(.L_1940 - .L_1939)
.L_1939:
        /*0078*/ 	.word	0x00000000


	//----- nvinfo : EIATTR_CBANK_PARAM_SIZE
	.align		4
.L_1940:
        /*007c*/ 	.byte	0x03, 0x19
        /*007e*/ 	.short	0x01d0


	//----- nvinfo : EIATTR_PARAM_CBANK
	.align		4
        /*0080*/ 	.byte	0x04, 0x0a
        /*0082*/ 	.short	(.L_1942 - .L_1941)
	.align		4
.L_1941:
        /*0084*/ 	.word	index@(.nv.constant0._ZN2at6native60_GLOBAL__N__fdc43544_27_DistributionRandomKernel_cu_f88cee4443distribution_elementwise_grid_stride_kernelImLi2EZZZNS0_9templates4cuda32random_full_64_bits_range_kernelIPNS_17CUDAGeneratorImplEEEvRNS_18TensorIteratorBaseET_ENKUlvE_clEvENKUlvE3_clEvEUlP24curandStatePhilox4_32_10E_ZNS1_27distribution_nullary_kernelIsm10ulonglong2S7_SF_ZZZS5_IS7_EvS9_SA_ENKSB_clEvENKSC_clEvEUlmE_EEvS9_T2_RKT3_T4_EUlimE0_EEvlNS_15PhiloxCudaStateET1_SJ_)
        /*0088*/ 	.short	0x0210
        /*008a*/ 	.short	0x01d0


	//----- nvinfo : EIATTR_SW_WAR
	.align		4
.L_1942:
        /*008c*/ 	.byte	0x04, 0x36
        /*008e*/ 	.short	(.L_1944 - .L_1943)
.L_1943:
        /*0090*/ 	.word	0x00000008
.L_1944:


//--------------------- .nv.info._ZN2at6native60_GLOBAL__N__fdc43544_27_DistributionRandomKernel_cu_f88cee4443distribution_elementwise_grid_stride_kernelImLi2EZZZNS0_9templates4cuda32random_full_64_bits_range_kernelIPNS_17CUDAGeneratorImplEEEvRNS_18TensorIteratorBaseET_ENKUlvE_clEvENKUlvE3_clEvEUlP24curandStatePhilox4_32_10E_ZNS1_27distribution_nullary_kernelIsm10ulonglong2S7_SF_ZZZS5_IS7_EvS9_SA_ENKSB_clEvENKSC_clEvEUlmE_EEvS9_T2_RKT3_T4_EUlimE_EEvlNS_15PhiloxCudaStateET1_SJ_ --------------------------
	.section	.nv.info._ZN2at6native60_GLOBAL__N__fdc43544_27_DistributionRandomKernel_cu_f88cee4443distribution_elementwise_grid_stride_kernelImLi2EZZZNS0_9templates4cuda32random_full_64_bits_range_kernelIPNS_17CUDAGeneratorImplEEEvRNS_18TensorIteratorBaseET_ENKUlvE_clEvENKUlvE3_clEvEUlP24curandStatePhilox4_32_10E_ZNS1_27distribution_nullary_kernelIsm10ulonglong2S7_SF_ZZZS5_IS7_EvS9_SA_ENKSB_clEvENKSC_clEvEUlmE_EEvS9_T2_RKT3_T4_EUlimE_EEvlNS_15PhiloxCudaStateET1_SJ_,"",@"SHT_CUDA_INFO"
	.sectionflags	@""
	.align	4


	//----- nvinfo : EIATTR_CUDA_API_VERSION
	.align		4
        /*0000*/ 	.byte	0x04, 0x37
        /*0002*/ 	.short	(.L_1946 - .L_1945)
.L_1945:
        /*0004*/ 	.word	0x00000082


	//----- nvinfo : EIATTR_KPARAM_INFO
	.align		4
.L_1946:
        /*0008*/ 	.byte	0x04, 0x17
        /*000a*/ 	.short	(.L_1948 - .L_1947)
.L_1947:
        /*000c*/ 	.word	0x00000000
        /*0010*/ 	.short	0x0003
        /*0012*/ 	.short	0x0028
        /*0014*/ 	.byte	0x00, 0xf0, 0x41, 0x00


	//----- nvinfo : EIATTR_KPARAM_INFO
	.align		4
.L_1948:
        /*0018*/ 	.byte	0x04, 0x17
        /*001a*/ 	.short	(.L_1950 - .L_1949)
.L_1949:
        /*001c*/ 	.word	0x00000000
        /*0020*/ 	.short	0x0002
        /*0022*/ 	.short	0x0020
        /*0024*/ 	.byte	0x00, 0xf0, 0x05, 0x00


	//----- nvinfo : EIATTR_KPARAM_INFO
	.align		4
.L_1950:
        /*0028*/ 	.byte	0x04, 0x17
        /*002a*/ 	.short	(.L_1952 - .L_1951)
.L_1951:
        /*002c*/ 	.word	0x00000000
        /*0030*/ 	.short	0x0001
        /*0032*/ 	.short	0x0008
        /*0034*/ 	.byte	0x00, 0xf0, 0x61, 0x00


	//----- nvinfo : EIATTR_KPARAM_INFO
	.align		4
.L_1952:
        /*0038*/ 	.byte	0x04, 0x17
        /*003a*/ 	.short	(.L_1954 - .L_1953)
.L_1953:
        /*003c*/ 	.word	0x00000000
        /*0040*/ 	.short	0x0000
        /*0042*/ 	.short	0x0000
        /*0044*/ 	.byte	0x00, 0xf0, 0x21, 0x00


	//----- nvinfo : EIATTR_SPARSE_MMA_MASK
	.align		4
.L_1954:
        /*0048*/ 	.byte	0x03, 0x50
        /*004a*/ 	.short	0x0000


	//----- nvinfo : EIATTR_MAXREG_COUNT
	.align		4
        /*004c*/ 	.byte	0x03, 0x1b
        /*004e*/ 	.short	0x0040


	//----- nvinfo : EIATTR_NUM_BARRIERS
	.align		4
        /*0050*/ 	.byte	0x02, 0x4c
        /*0052*/ 	.byte	0x01
	.zero		1


	//----- nvinfo : EIATTR_MERCURY_ISA_VERSION
	.align		4
        /*0054*/ 	.byte	0x03, 0x5f
        /*0056*/ 	.short	0x0101


	//----- nvinfo : EIATTR_EXIT_INSTR_OFFSETS
	.align		4
        /*0058*/ 	.byte	0x04, 0x1c
        /*005a*/ 	.short	(.L_1956 - .L_1955)


	//   ....[0]....
.L_1955:
        /*005c*/ 	.word	0x000007f0


	//   ....[1]....
        /*0060*/ 	.word	0x00000e40


	//----- nvinfo : EIATTR_MAX_THREADS
	.align		4
.L_1956:
        /*0064*/ 	.byte	0x04, 0x05
        /*0066*/ 	.short	(.L_1958 - .L_1957)
.L_1957:
        /*0068*/ 	.word	0x00000100
        /*006c*/ 	.word	0x00000001
        /*0070*/ 	.word	0x00000001


	//----- nvinfo : EIATTR_CRS_STACK_SIZE
	.align		4
.L_1958:
        /*0074*/ 	.byte	0x04, 0x1e
        /*0076*/ 	.short	(.L_1960 - .L_1959)
.L_1959:
        /*0078*/ 	.word	0x00000000


	//----- nvinfo : EIATTR_CBANK_PARAM_SIZE
	.align		4
.L_1960:
        /*007c*/ 	.byte	0x03, 0x19
        /*007e*/ 	.short	0x0038


	//----- nvinfo : EIATTR_PARAM_CBANK
	.align		4
        /*0080*/ 	.byte	0x04, 0x0a
        /*0082*/ 	.short	(.L_1962 - .L_1961)
	.align		4
.L_1961:
        /*0084*/ 	.word	index@(.nv.constant0._ZN2at6native60_GLOBAL__N__fdc43544_27_DistributionRandomKernel_cu_f88cee4443distribution_elementwise_grid_stride_kernelImLi2EZZZNS0_9templates4cuda32random_full_64_bits_range_kernelIPNS_17CUDAGeneratorImplEEEvRNS_18TensorIteratorBaseET_ENKUlvE_clEvENKUlvE3_clEvEUlP24curandStatePhilox4_32_10E_ZNS1_27distribution_nullary_kernelIsm10ulonglong2S7_SF_ZZZS5_IS7_EvS9_SA_ENKSB_clEvENKSC_clEvEUlmE_EEvS9_T2_RKT3_T4_EUlimE_EEvlNS_15PhiloxCudaStateET1_SJ_)
        /*0088*/ 	.short	0x0210
        /*008a*/ 	.short	0x0038


	//----- nvinfo : EIATTR_SW_WAR
	.align		4
.L_1962:
        /*008c*/ 	.byte	0x04, 0x36
        /*008e*/ 	.short	(.L_1964 - .L_1963)
.L_1963:
        /*0090*/ 	.word	0x00000008
.L_1964:


//--------------------- .nv.info._ZN2at6native60_GLOBAL__N__fdc43544_27_DistributionRandomKernel_cu_f88cee4443distribution_elementwise_grid_stride_kernelImLi2EZZZNS0_9templates4cuda32random_full_64_bits_range_kernelIPNS_17CUDAGeneratorImplEEEvRNS_18TensorIteratorBaseET_ENKUlvE_clEvENKUlvE2_clEvEUlP24curandStatePhilox4_32_10E_ZNS1_27distribution_nullary_kernelIlm10ulonglong2S7_SF_ZZZS5_IS7_EvS9_SA_ENKSB_clEvENKSC_clEvEUlmE_EEvS9_T2_RKT3_T4_EUlimE0_EEvlNS_15PhiloxCudaStateET1_SJ_ --------------------------
	.section	.nv.info._ZN2at6native60_GLOBAL__N__fdc43544_27_DistributionRandomKernel_cu_f88cee4443distribution_elementwise_grid_stride_kernelImLi2EZZZNS0_9templates4cuda32random_full_64_bits_range_kernelIPNS_17CUDAGeneratorImplEEEvRNS_18TensorIteratorBaseET_ENKUlvE_clEvENKUlvE2_clEvEUlP24curandStatePhilox4_32_10E_ZNS1_27distribution_nullary_kernelIlm10ulonglong2S7_SF_ZZZS5_IS7_EvS9_SA_ENKSB_clEvENKSC_clEvEUlmE_EEvS9_T2_RKT3_T4_EUlimE0_EEvlNS_15PhiloxCudaStateET1_SJ_,"",@"SHT_CUDA_INFO"
	.sectionflags	@""
	.align	4


	//----- nvinfo : EIATTR_CUDA_API_VERSION
	.align		4
        /*0000*/ 	.byte	0x04, 0x37
        /*0002*/ 	.short	(.L_1966 - .L_1965)
.L_1965:
        /*0004*/ 	.word	0x00000082


	//----- nvinfo : EIATTR_KPARAM_INFO
	.align		4
.L_1966:
        /*0008*/ 	.byte	0x04, 0x17
        /*000a*/ 	.short	(.L_1968 - .L_1967)
.L_1967:
        /*000c*/ 	.word	0x00000000
        /*0010*/ 	.short	0x0003
        /*0012*/ 	.short	0x0028
        /*0014*/ 	.byte	0x00, 0xf0, 0xa1, 0x06


	//----- nvinfo : EIATTR_KPARAM_INFO
	.align		4
.L_1968:
        /*0018*/ 	.byte	0x04, 0x17
        /*001a*/ 	.short	(.L_1970 - .L_1969)
.L_1969:
        /*001c*/ 	.word	0x00000000
        /*0020*/ 	.short	0x0002
        /*0022*/ 	.short	0x0020
        /*0024*/ 	.byte	0x00, 0xf0, 0x05, 0x00


	//----- nvinfo : EIATTR_KPARAM_INFO
	.align		4
.L_1970:
        /*0028*/ 	.byte	0x04, 0x17
        /*002a*/ 	.short	(.L_1972 - .L_1971)
.L_1971:
        /*002c*/ 	.word	0x00000000
        /*0030*/ 	.short	0x0001
        /*0032*/ 	.short	0x0008
        /*0034*/ 	.byte	0x00, 0xf0, 0x61, 0x00


	//----- nvinfo : EIATTR_KPARAM_INFO
	.align		4
.L_1972:
        /*0038*/ 	.byte	0x04, 0x17
        /*003a*/ 	.short	(.L_1974 - .L_1973)
.L_1973:
        /*003c*/ 	.word	0x00000000
        /*0040*/ 	.short	0x0000
        /*0042*/ 	.short	0x0000
        /*0044*/ 	.byte	0x00, 0xf0, 0x21, 0x00


	//----- nvinfo : EIATTR_SPARSE_MMA_MASK
	.align		4
.L_1974:
        /*0048*/ 	.byte	0x03, 0x50
        /*004a*/ 	.short	0x0000


	//----- nvinfo : EIATTR_MAXREG_COUNT
	.align		4
        /*004c*/ 	.byte	0x03, 0x1b
        /*004e*/ 	.short	0x0040


	//----- nvinfo : EIATTR_NUM_BARRIERS
	.align		4
        /*0050*/ 	.byte	0x02, 0x4c
        /*0052*/ 	.byte	0x01
	.zero		1


	//----- nvinfo : EIATTR_MERCURY_ISA_VERSION
	.align		4
        /*0054*/ 	.byte	0x03, 0x5f
        /*0056*/ 	.short	0x0101


	//----- nvinfo : EIATTR_EXIT_INSTR_OFFSETS
	.align		4
        /*0058*/ 	.byte	0x04, 0x1c
        /*005a*/ 	.short	(.L_1976 - .L_1975)


	//   ....[0]....
.L_1975:
        /*005c*/ 	.word	0x00000800


	//   ....[1]....
        /*0060*/ 	.word	0x00002ff0


	//----- nvinfo : EIATTR_MAX_THREADS
	.align		4
.L_1976:
        /*0064*/ 	.byte	0x04, 0x05
        /*0066*/ 	.short	(.L_1978 - .L_1977)
.L_1977:
        /*0068*/ 	.word	0x00000100
        /*006c*/ 	.word	0x00000001
        /*0070*/ 	.word	0x00000001


	//----- nvinfo : EIATTR_CRS_STACK_SIZE
	.align		4
.L_1978:
        /*0074*/ 	.byte	0x04, 0x1e
        /*0076*/ 	.short	(.L_1980 - .L_1979)
.L_1979:
        /*0078*/ 	.word	0x00000000


	//----- nvinfo : EIATTR_CBANK_PARAM_SIZE
	.align		4
.L_1980:
        /*007c*/ 	.byte	0x03, 0x19
        /*007e*/ 	.short	0x01d0


	//----- nvinfo : EIATTR_PARAM_CBANK
	.align		4
        /*0080*/ 	.byte	0x04, 0x0a
        /*0082*/ 	.short	(.L_1982 - .L_1981)
	.align		4
.L_1981:
        /*0084*/ 	.word	index@(.nv.constant0._ZN2at6native60_GLOBAL__N__fdc43544_27_DistributionRandomKernel_cu_f88cee4443distribution_elementwise_grid_stride_kernelImLi2EZZZNS0_9templates4cuda32random_full_64_bits_range_kernelIPNS_17CUDAGeneratorImplEEEvRNS_18TensorIteratorBaseET_ENKUlvE_clEvENKUlvE2_clEvEUlP24curandStatePhilox4_32_10E_ZNS1_27distribution_nullary_kernelIlm10ulonglong2S7_SF_ZZZS5_IS7_EvS9_SA_ENKSB_clEvENKSC_clEvEUlmE_EEvS9_T2_RKT3_T4_EUlimE0_EEvlNS_15PhiloxCudaStateET1_SJ_)
        /*0088*/ 	.short	0x0210
        /*008a*/ 	.short	0x01d0


	//----- nvinfo : EIATTR_SW_WAR
	.align		4
.L_1982:
        /*008c*/ 	.byte	0x04, 0x36
        /*008e*/ 	.short	(.L_1984 - .L_1983)
.L_1983:
        /*0090*/ 	.word	0x00000008
.L_1984:


//--------------------- .nv.info._ZN2at6native60_GLOBAL__N__fdc43544_27_DistributionRandomKernel_cu_f88cee4443distribution_elementwise_grid_stride_kernelImLi2EZZZNS0_9templates4cuda32random_full_64_bits_range_kernelIPNS_17CUDAGeneratorImplEEEvRNS_18TensorIteratorBaseET_ENKUlvE_clEvENKUlvE2_clEvEUlP24curandStatePhilox4_32_10E_ZNS1_27distribution_nullary_kernelIlm10ulonglong2S7_SF_ZZZS5_IS7_EvS9_SA_ENKSB_clEvENKSC_clEvEUlmE_EEvS9_T2_RKT3_T4_EUlimE_EEvlNS_15PhiloxCudaStateET1_SJ_ --------------------------
	.section	.nv.info._ZN2at6native60_GLOBAL__N__fdc43544_27_DistributionRandomKernel_cu_f88cee4443distribution_elementwise_grid_stride_kernelImLi2EZZZNS0_9templates4cuda32random_full_64_bits_range_kernelIPNS_17CUDAGeneratorImplEEEvRNS_18TensorIteratorBaseET_ENKUlvE_clEvENKUlvE2_clEvEUlP24curandStatePhilox4_32_10E_ZNS1_27distribution_nullary_kernelIlm10ulonglong2S7_SF_ZZZS5_IS7_EvS9_SA_ENKSB_clEvENKSC_clEvEUlmE_EEvS9_T2_RKT3_T4_EUlimE_EEvlNS_15PhiloxCudaStateET1_SJ_,"",@"SHT_CUDA_INFO"
	.sectionflags	@""
	.align	4


	//----- nvinfo : EIATTR_CUDA_API_VERSION
	.align		4
        /*0000*/ 	.byte	0x04, 0x37
        /*0002*/ 	.short	(.L_1986 - .L_1985)
.L_1985:
        /*0004*/ 	.word	0x00000082


	//----- nvinfo : EIATTR_KPARAM_INFO
	.align		4
.L_1986:
        /*0008*/ 	.byte	0x04, 0x17
        /*000a*/ 	.short	(.L_1988 - .L_1987)
.L_1987:
        /*000c*/ 	.word	0x00000000
        /*0010*/ 	.short	0x0003
        /*0012*/ 	.short	0x0028
        /*0014*/ 	.byte	0x00, 0xf0, 0x41, 0x00


	//----- nvinfo : EIATTR_KPARAM_INFO
	.align		4
.L_1988:
        /*0018*/ 	.byte	0x04, 0x17
        /*001a*/ 	.short	(.L_1990 - .L_1989)
.L_1989:
        /*001c*/ 	.word	0x00000000
        /*0020*/ 	.short	0x0002
        /*0022*/ 	.short	0x0020
        /*0024*/ 	.byte	0x00, 0xf0, 0x05, 0x00


	//----- nvinfo : EIATTR_KPARAM_INFO
	.align		4
.L_1990:
        /*0028*/ 	.byte	0x04, 0x17
        /*002a*/ 	.short	(.L_1992 - .L_1991)
.L_1991:
        /*002c*/ 	.word	0x00000000
        /*0030*/ 	.short	0x0001
        /*0032*/ 	.short	0x0008
        /*0034*/ 	.byte	0x00, 0xf0, 0x61, 0x00


	//----- nvinfo : EIATTR_KPARAM_INFO
	.align		4
.L_1992:
        /*0038*/ 	.byte	0x04, 0x17
        /*003a*/ 	.short	(.L_1994 - .L_1993)
.L_1993:
        /*003c*/ 	.word	0x00000000
        /*0040*/ 	.short	0x0000
        /*0042*/ 	.short	0x0000
        /*0044*/ 	.byte	0x00, 0xf0, 0x21, 0x00


	//----- nvinfo : EIATTR_SPARSE_MMA_MASK
	.align		4
.L_1994:
        /*0048*/ 	.byte	0x03, 0x50
        /*004a*/ 	.short	0x0000


	//----- nvinfo : EIATTR_MAXREG_COUNT
	.align		4
        /*004c*/ 	.byte	0x03, 0x1b
        /*004e*/ 	.short	0x0040


	//----- nvinfo : EIATTR_NUM_BARRIERS
	.align		4
        /*0050*/ 	.byte	0x02, 0x4c
        /*0052*/ 	.byte	0x01
	.zero		1


	//----- nvinfo : EIATTR_MERCURY_ISA_VERSION
	.align		4
        /*0054*/ 	.byte	0x03, 0x5f
        /*0056*/ 	.short	0x0101


	//----- nvinfo : EIATTR_EXIT_INSTR_OFFSETS
	.align		4
        /*0058*/ 	.byte	0x04, 0x1c
        /*005a*/ 	.short	(.L_1996 - .L_1995)


	//   ....[0]....
.L_1995:
        /*005c*/ 	.word	0x00000830


	//   ....[1]....
        /*0060*/ 	.word	0x00000f80


	//----- nvinfo : EIATTR_MAX_THREADS
	.align		4
.L_1996:
        /*0064*/ 	.byte	0x04, 0x05
        /*0066*/ 	.short	(.L_1998 - .L_1997)
.L_1997:
        /*0068*/ 	.word	0x00000100
        /*006c*/ 	.word	0x00000001
        /*0070*/ 	.word	0x00000001


	//----- nvinfo : EIATTR_CRS_STACK_SIZE
	.align		4
.L_1998:
        /*0074*/ 	.byte	0x04, 0x1e
        /*0076*/ 	.short	(.L_2000 - .L_1999)
.L_1999:
        /*0078*/ 	.word	0x00000000


	//----- nvinfo : EIATTR_CBANK_PARAM_SIZE
	.align		4
.L_2000:
        /*007c*/ 	.byte	0x03, 0x19
        /*007e*/ 	.short	0x0038


	//----- nvinfo : EIATTR_PARAM_CBANK
	.align		4
        /*0080*/ 	.byte	0x04, 0x0a
        /*0082*/ 	.short	(.L_2002 - .L_2001)
	.align		4
.L_2001:
        /*0084*/ 	.word	index@(.nv.constant0._ZN2at6native60_GLOBAL__N__fdc43544_27_DistributionRandomKernel_cu_f88cee4443distribution_elementwise_grid_stride_kernelImLi2EZZZNS0_9templates4cuda32random_full_64_bits_range_kernelIPNS_17CUDAGeneratorImplEEEvRNS_18TensorIteratorBaseET_ENKUlvE_clEvENKUlvE2_clEvEUlP24curandStatePhilox4_32_10E_ZNS1_27distribution_nullary_kernelIlm10ulonglong2S7_SF_ZZZS5_IS7_EvS9_SA_ENKSB_clEvENKSC_clEvEUlmE_EEvS9_T2_RKT3_T4_EUlimE_EEvlNS_15PhiloxCudaStateET1_SJ_)
        /*0088*/ 	.short	0x0210
        /*008a*/ 	.short	0x0038


	//----- nvinfo : EIATTR_SW_WAR
	.align		4
.L_2002:
        /*008c*/ 	.byte	0x04, 0x36
        /*008e*/ 	.short	(.L_2004 - .L_2003)
.L_2003:
        /*0090*/ 	.word	0x00000008
.L_2004:


//--------------------- .nv.info._ZN2at6native60_GLOBAL__N__fdc43544_27_DistributionRandomKernel_cu_f88cee4443distribution_elementwise_grid_stride_kernelImLi2EZZZNS0_9templates4cuda32random_full_64_bits_range_kernelIPNS_17CUDAGeneratorImplEEEvRNS_18TensorIteratorBaseET_ENKUlvE_clEvENKUlvE1_clEvEUlP24curandStatePhilox4_32_10E_ZNS1_27distribution_nullary_kernelIim10ulonglong2S7_SF_ZZZS5_IS7_EvS9_SA_ENKSB_clEvENKSC_clEvEUlmE_EEvS9_T2_RKT3_T4_EUlimE0_EEvlNS_15PhiloxCudaStateET1_SJ_ --------------------------
	.section	.nv.info._ZN2at6native60_GLOBAL__N__fdc43544_27_DistributionRandomKernel_cu_f88cee4443distribution_elementwise_grid_stride_kernelImLi2EZZZNS0_9templates4cuda32random_full_64_bits_range_kernelIPNS_17CUDAGeneratorImplEEEvRNS_18TensorIteratorBaseET_ENKUlvE_clEvENKUlvE1_clEvEUlP24curandStatePhilox4_32_10E_ZNS1_27distribution_nullary_kernelIim10ulonglong2S7_SF_ZZZS5_IS7_EvS9_SA_ENKSB_clEvENKSC_clEvEUlmE_EEvS9_T2_RKT3_T4_EUlimE0_EEvlNS_15PhiloxCudaStateET1_SJ_,"",@"SHT_CUDA_INFO"
	.sectionflags	@""
	.align	4


	//----- nvinfo : EIATTR_CUDA_API_VERSION
	.align		4
        /*0000*/ 	.byte	0x04, 0x37
        /*0002*/ 	.short	(.L_2006 - .L_2005)
.L_2005:
        /*0004*/ 	.word	0x00000082


	//----- nvinfo : EIATTR_KPARAM_INFO
	.align		4
.L_2006:
        /*0008*/ 	.byte	0x04, 0x17
        /*000a*/ 	.short	(.L_2008 - .L_2007)
.L_2007:
        /*000c*/ 	.word	0x00000000
        /*0010*/ 	.short	0x0003
        /*0012*/ 	.short	0x0028
        /*0014*/ 	.byte	0x00, 0xf0, 0xa1, 0x06


	//----- nvinfo : EIATTR_KPARAM_INFO
	.align		4
.L_2008:
        /*0018*/ 	.byte	0x04, 0x17
        /*001a*/ 	.short	(.L_2010 - .L_2009)
.L_2009:
        /*001c*/ 	.word	0x00000000
        /*0020*/ 	.short	0x0002
        /*0022*/ 	.short	0x0020
        /*0024*/ 	.byte	0x00, 0xf0, 0x05, 0x00


	//----- nvinfo : EIATTR_KPARAM_INFO
	.align		4
.L_2010:
        /*0028*/ 	.byte	0x04, 0x17
        /*002a*/ 	.short	(.L_2012 - .L_2011)
.L_2011:
        /*002c*/ 	.word	0x00000000
        /*0030*/ 	.short	0x0001
        /*0032*/ 	.short	0x0008
        /*0034*/ 	.byte	0x00, 0xf0, 0x61, 0x00


	//----- nvinfo : EIATTR_KPARAM_INFO
	.align		4
.L_2012:
        /*0038*/ 	.byte	0x04, 0x17
        /*003a*/ 	.short	(.L_2014 - .L_2013)
.L_2013:
        /*003c*/ 	.word	0x00000000
        /*0040*/ 	.short	0x0000
        /*0042*/ 	.short	0x0000
        /*0044*/ 	.byte	0x00, 0xf0, 0x21, 0x00


	//----- nvinfo : EIATTR_SPARSE_MMA_MASK
	.align		4
.L_2014:
        /*0048*/ 	.byte	0x03, 0x50
        /*004a*/ 	.short	0x0000


	//----- nvinfo : EIATTR_MAXREG_COUNT
	.align		4
        /*004c*/ 	.byte	0x03, 0x1b
        /*004e*/ 	.short	0x0040


	//----- nvinfo : EIATTR_NUM_BARRIERS
	.align		4
        /*0050*/ 	.byte	0x02, 0x4c
        /*0052*/ 	.byte	0x01
	.zero		1


	//----- nvinfo : EIATTR_MERCURY_ISA_VERSION
	.align		4
        /*0054*/ 	.byte	0x03, 0x5f
        /*0056*/ 	.short	0x0101


	//----- nvinfo : EIATTR_EXIT_INSTR_OFFSETS
	.align		4
        /*0058*/ 	.byte	0x04, 0x1c
        /*005a*/ 	.short	(.L_2016 - .L_2015)


	//   ....[0]....
.L_2015:
        /*005c*/ 	.word	0x000007d0


	//   ....[1]....
        /*0060*/ 	.word	0x00002fc0


	//----- nvinfo : EIATTR_MAX_THREADS
	.align		4
.L_2016:
        /*0064*/ 	.byte	0x04, 0x05
        /*0066*/ 	.short	(.L_2018 - .L_2017)
.L_2017:
        /*0068*/ 	.word	0x00000100
        /*006c*/ 	.word	0x00000001
        /*0070*/ 	.word	0x00000001


	//----- nvinfo : EIATTR_CRS_STACK_SIZE
	.align		4
.L_2018:
        /*0074*/ 	.byte	0x04, 0x1e
        /*0076*/ 	.short	(.L_2020 - .L_2019)
.L_2019:
        /*0078*/ 	.word	0x00000000


	//----- nvinfo : EIATTR_CBANK_PARAM_SIZE
	.align		4
.L_2020:
        /*007c*/ 	.byte	0x03, 0x19
        /*007e*/ 	.short	0x01d0


	//----- nvinfo : EIATTR_PARAM_CBANK
	.align		4
        /*0080*/ 	.byte	0x04, 0x0a
        /*0082*/ 	.short	(.L_2022 - .L_2021)
	.align		4
.L_2021:
        /*0084*/ 	.word	index@(.nv.constant0._ZN2at6native60_GLOBAL__N__fdc43544_27_DistributionRandomKernel_cu_f88cee4443distribution_elementwise_grid_stride_kernelImLi2EZZZNS0_9templates4cuda32random_full_64_bits_range_kernelIPNS_17CUDAGeneratorImplEEEvRNS_18TensorIteratorBaseET_ENKUlvE_clEvENKUlvE1_clEvEUlP24curandStatePhilox4_32_10E_ZNS1_27distribution_nullary_kernelIim10ulonglong2S7_SF_ZZZS5_IS7_EvS9_SA_ENKSB_clEvENKSC_clEvEUlmE_EEvS9_T2_RKT3_T4_EUlimE0_EEvlNS_15PhiloxCudaStateET1_SJ_)
        /*0088*/ 	.short	0x0210
        /*008a*/ 	.short	0x01d0


	//----- nvinfo : EIATTR_SW_WAR
	.align		4
.L_2022:
        /*008c*/ 	.byte	0x04, 0x36
        /*008e*/ 	.short	(.L_2024 - .L_2023)
.L_2023:
        /*0090*/ 	.word	0x00000008
.L_2024:


//--------------------- .nv.info._ZN2at6native60_GLOBAL__N__fdc43544_27_DistributionRandomKernel_cu_f88cee4443distribution_elementwise_grid_stride_kernelImLi2EZZZNS0_9templates4cuda32random_full_64_bits_range_kernelIPNS_17CUDAGeneratorImplEEEvRNS_18TensorIteratorBaseET_ENKUlvE_clEvENKUlvE1_clEvEUlP24curandStatePhilox4_32_10E_ZNS1_27distribution_nullary_kernelIim10ulonglong2S7_SF_ZZZS5_IS7_EvS9_SA_ENKSB_clEvENKSC_clEvEUlmE_EEvS9_T2_RKT3_T4_EUlimE_EEvlNS_15PhiloxCudaStateET1_SJ_ --------------------------
	.section	.nv.info._ZN2at6native60_GLOBAL__N__fdc43544_27_DistributionRandomKernel_cu_f88cee4443distribution_elementwise_grid_stride_kernelImLi2EZZZNS0_9templates4cuda32random_full_64_bits_range_kernelIPNS_17CUDAGeneratorImplEEEvRNS_18TensorIteratorBaseET_ENKUlvE_clEvENKUlvE1_clEvEUlP24curandStatePhilox4_32_10E_ZNS1_27distribution_nullary_kernelIim10ulonglong2S7_SF_ZZZS5_IS7_EvS9_SA_ENKSB_clEvENKSC_clEvEUlmE_EEvS9_T2_RKT3_T4_EUlimE_EEvlNS_15PhiloxCudaStateET1_SJ_,"",@"SHT_CUDA_INFO"
	.sectionflags	@""
	.align	4


	//----- nvinfo : EIATTR_CUDA_API_VERSION
	.align		4
        /*0000*/ 	.byte	0x04, 0x37
        /*0002*/ 	.short	(.L_2026 - .L_2025)
.L_2025:
        /*0004*/ 	.word	0x00000082


	//----- nvinfo : EIATTR_KPARAM_INFO
	.align		4
.L_2026:
        /*0008*/ 	.byte	0x04, 0x17
        /*000a*/ 	.short	(.L_2028 - .L_2027)
.L_2027:
        /*000c*/ 	.word	0x00000000
        /*0010*/ 	.short	0x0003
        /*0012*/ 	.short	0x0028
        /*0014*/ 	.byte	0x00, 0xf0, 0x41, 0x00


	//----- nvinfo : EIATTR_KPARAM_INFO
	.align		4
.L_2028:
        /*0018*/ 	.byte	0x04, 0x17
        /*001a*/ 	.short	(.L_2030 - .L_2029)
.L_2029:
        /*001c*/ 	.word	0x00000000
        /*0020*/ 	.short	0x0002
        /*0022*/ 	.short	0x0020
        /*0024*/ 	.byte	0x00, 0xf0, 0x05, 0x00


	//----- nvinfo : EIATTR_KPARAM_INFO
	.align		4
.L_2030:
        /*0028*/ 	.byte	0x04, 0x17
        /*002a*/ 	.short	(.L_2032 - .L_2031)
.L_2031:
        /*002c*/ 	.word	0x00000000
        /*0030*/ 	.short	0x0001
        /*0032*/ 	.short	0x0008
        /*0034*/ 	.byte	0x00, 0xf0, 0x61, 0x00


	//----- nvinfo : EIATTR_KPARAM_INFO
	.align		4
.L_2032:
        /*0038*/ 	.byte	0x04, 0x17
        /*003a*/ 	.short	(.L_2034 - .L_2033)
.L_2033:
        /*003c*/ 	.word	0x00000000
        /*0040*/ 	.short	0x0000
        /*0042*/ 	.short	0x0000
        /*0044*/ 	.byte	0x00, 0xf0, 0x21, 0x00


	//----- nvinfo : EIATTR_SPARSE_MMA_MASK
	.align		4
.L_2034:
        /*0048*/ 	.byte	0x03, 0x50
        /*004a*/ 	.short	0x0000


	//----- nvinfo : EIATTR_MAXREG_COUNT
	.align		4
        /*004c*/ 	.byte	0x03, 0x1b
        /*004e*/ 	.short	0x0040


	//----- nvinfo : EIATTR_NUM_BARRIERS
	.align		4
        /*0050*/ 	.byte	0x02, 0x4c
        /*0052*/ 	.byte	0x01
	.zero		1


	//----- nvinfo : EIATTR_MERCURY_ISA_VERSION
	.align		4
        /*0054*/ 	.byte	0x03, 0x5f
        /*0056*/ 	.short	0x0101


	//----- nvinfo : EIATTR_EXIT_INSTR_OFFSETS
	.align		4
        /*0058*/ 	.byte	0x04, 0x1c
        /*005a*/ 	.short	(.L_2036 - .L_2035)


	//   ....[0]....
.L_2035:
        /*005c*/ 	.word	0x000007f0


	//   ....[1]....
        /*0060*/ 	.word	0x00000e40


	//----- nvinfo : EIATTR_MAX_THREADS
	.align		4
.L_2036:
        /*0064*/ 	.byte	0x04, 0x05
        /*0066*/ 	.short	(.L_2038 - .L_2037)
.L_2037:
        /*0068*/ 	.word	0x00000100
        /*006c*/ 	.word	0x00000001
        /*0070*/ 	.word	0x00000001


	//----- nvinfo : EIATTR_CRS_STACK_SIZE
	.align		4
.L_2038:
        /*0074*/ 	.byte	0x04, 0x1e
        /*0076*/ 	.short	(.L_2040 - .L_2039)
.L_2039:
        /*0078*/ 	.word	0x00000000


	//----- nvinfo : EIATTR_CBANK_PARAM_SIZE
	.align		4
.L_2040:
        /*007c*/ 	.byte	0x03, 0x19
        /*007e*/ 	.short	0x0038


	//----- nvinfo : EIATTR_PARAM_CBANK
	.align		4
        /*0080*/ 	.byte	0x04, 0x0a
        /*0082*/ 	.short	(.L_2042 - .L_2041)
	.align		4
.L_2041:
        /*0084*/ 	.word	index@(.nv.constant0._ZN2at6native60_GLOBAL__N__fdc43544_27_DistributionRandomKernel_cu_f88cee4443distribution_elementwise_grid_stride_kernelImLi2EZZZNS0_9templates4cuda32random_full_64_bits_range_kernelIPNS_17CUDAGeneratorImplEEEvRNS_18TensorIteratorBaseET_ENKUlvE_clEvENKUlvE1_clEvEUlP24curandStatePhilox4_32_10E_ZNS1_27distribution_nullary_kernelIim10ulonglong2S7_SF_ZZZS5_IS7_EvS9_SA_ENKSB_clEvENKSC_clEvEUlmE_EEvS9_T2_RKT3_T4_EUlimE_EEvlNS_15PhiloxCudaStateET1_SJ_)
        /*0088*/ 	.short	0x0210
        /*008a*/ 	.short	0x0038


	//----- nvinfo : EIATTR_SW_WAR
	.align		4
.L_2042:
        /*008c*/ 	.byte	0x04, 0x36
        /*008e*/ 	.short	(.L_2044 - .L_2043)
.L_2043:
        /*0090*/ 	.word	0x00000008
.L_2044:


//--------------------- .nv.info._ZN2at6native60_GLOBAL__N__fdc43544_27_DistributionRandomKernel_cu_f88cee4443distribution_elementwise_grid_stride_kernelImLi2EZZZNS0_9templates4cuda32random_full_64_bits_range_kernelIPNS_17CUDAGeneratorImplEEEvRNS_18TensorIteratorBaseET_ENKUlvE_clEvENKUlvE0_clEvEUlP24curandStatePhilox4_32_10E_ZNS1_27distribution_nullary_kernelIam10ulonglong2S7_SF_ZZZS5_IS7_EvS9_SA_ENKSB_clEvENKSC_clEvEUlmE_EEvS9_T2_RKT3_T4_EUlimE0_EEvlNS_15PhiloxCudaStateET1_SJ_ --------------------------
	.section	.nv.info._ZN2at6native60_GLOBAL__N__fdc43544_27_DistributionRandomKernel_cu_f88cee4443distribution_elementwise_grid_stride_kernelImLi2EZZZNS0_9templates4cuda32random_full_64_bits_range_kernelIPNS_17CUDAGeneratorImplEEEvRNS_18TensorIteratorBaseET_ENKUlvE_clEvENKUlvE0_clEvEUlP24curandStatePhilox4_32_10E_ZNS1_27distribution_nullary_kernelIam10ulonglong2S7_SF_ZZZS5_IS7_EvS9_SA_ENKSB_clEvENKSC_clEvEUlmE_EEvS9_T2_RKT3_T4_EUlimE0_EEvlNS_15PhiloxCudaStateET1_SJ_,"",@"SHT_CUDA_INFO"
	.sectionflags	@""
	.align	4


	//----- nvinfo : EIATTR_CUDA_API_VERSION
	.align		4
        /*0000*/ 	.byte	0x04, 0x37
        /*0002*/ 	.short	(.L_2046 - .L_2045)
.L_2045:
        /*0004*/ 	.word	0x00000082


	//----- nvinfo : EIATTR_KPARAM_INFO
	.align		4
.L_2046:
        /*0008*/ 	.byte	0x04, 0x17
        /*000a*/ 	.short	(.L_2048 - .L_2047)
.L_2047:
        /*000c*/ 	.word	0x00000000
        /*0010*/ 	.short	0x0003
        /*0012*/ 	.short	0x0028
        /*0014*/ 	.byte	0x00, 0xf0, 0xa1, 0x06


	//----- nvinfo : EIATTR_KPARAM_INFO
	.align		4
.L_2048:
        /*0018*/ 	.byte	0x04, 0x17
        /*001a*/ 	.short	(.L_2050 - .L_2049)
.L_2049:
        /*001c*/ 	.word	0x00000000
        /*0020*/ 	.short	0x0002
        /*0022*/ 	.short	0x0020
        /*0024*/ 	.byte	0x00, 0xf0, 0x05, 0x00


	//----- nvinfo : EIATTR_KPARAM_INFO
	.align		4
.L_2050:
        /*0028*/ 	.byte	0x04, 0x17
        /*002a*/ 	.short	(.L_2052 - .L_2051)
.L_2051:
        /*002c*/ 	.word	0x00000000
        /*0030*/ 	.short	0x0001
        /*0032*/ 	.short	0x0008
        /*0034*/ 	.byte	0x00, 0xf0, 0x61, 0x00


	//----- nvinfo : EIATTR_KPARAM_INFO
	.align		4
.L_2052:
        /*0038*/ 	.byte	0x04, 0x17
        /*003a*/ 	.short	(.L_2054 - .L_2053)
.L_2053:
        /*003c*/ 	.word	0x00000000
        /*0040*/ 	.short	0x0000
        /*0042*/ 	.short	0x0000
        /*0044*/ 	.byte	0x00, 0xf0, 0x21, 0x00


	//----- nvinfo : EIATTR_SPARSE_MMA_MASK
	.align		4
.L_2054:
        /*0048*/ 	.byte	0x03, 0x50
        /*004a*/ 	.short	0x0000


	//----- nvinfo : EIATTR_MAXREG_COUNT
	.align		4
        /*004c*/ 	.byte	0x03, 0x1b
        /*004e*/ 	.short	0x0040


	//----- nvinfo : EIATTR_NUM_BARRIERS
	.align		4
        /*0050*/ 	.byte	0x02, 0x4c
        /*0052*/ 	.byte	0x01
	.zero		1


	//----- nvinfo : EIATTR_MERCURY_ISA_VERSION
	.align		4
        /*0054*/ 	.byte	0x03, 0x5f
        /*0056*/ 	.short	0x0101


	//----- nvinfo : EIATTR_EXIT_INSTR_OFFSETS
	.align		4
        /*0058*/ 	.byte	0x04, 0x1c
        /*005a*/ 	.short	(.L_2056 - .L_2055)


	//   ....[0]....
.L_2055:
        /*005c*/ 	.word	0x000007d0


	//   ....[1]....
        /*0060*/ 	.word	0x00002fc0


	//----- nvinfo : EIATTR_MAX_THREADS
	.align		4
.L_2056:
        /*0064*/ 	.byte	0x04, 0x05
        /*0066*/ 	.short	(.L_2058 - .L_2057)
.L_2057:
        /*0068*/ 	.word	0x00000100
        /*006c*/ 	.word	0x00000001
        /*0070*/ 	.word	0x00000001


	//----- nvinfo : EIATTR_CRS_STACK_SIZE
	.align		4
.L_2058:
        /*0074*/ 	.byte	0x04, 0x1e
        /*0076*/ 	.short	(.L_2060 - .L_2059)
.L_2059:
        /*0078*/ 	.word	0x00000000


	//----- nvinfo : EIATTR_CBANK_PARAM_SIZE
	.align		4
.L_2060:
        /*007c*/ 	.byte	0x03, 0x19
        /*007e*/ 	.short	0x01d0


	//----- nvinfo : EIATTR_PARAM_CBANK
	.align		4
        /*0080*/ 	.byte	0x04, 0x0a
        /*0082*/ 	.short	(.L_2062 - .L_2061)
	.align		4
.L_2061:
        /*0084*/ 	.word	index@(.nv.constant0._ZN2at6native60_GLOBAL__N__fdc43544_27_DistributionRandomKernel_cu_f88cee4443distribution_elementwise_grid_stride_kernelImLi2EZZZNS0_9templates4cuda32random_full_64_bits_range_kernelIPNS_17CUDAGeneratorImplEEEvRNS_18TensorIteratorBaseET_ENKUlvE_clEvENKUlvE0_clEvEUlP24curandStatePhilox4_32_10E_ZNS1_27distribution_nullary_kernelIam10ulonglong2S7_SF_ZZZS5_IS7_EvS9_SA_ENKSB_clEvENKSC_clEvEUlmE_EEvS9_T2_RKT3_T4_EUlimE0_EEvlNS_15PhiloxCudaStateET1_SJ_)
        /*0088*/ 	.short	0x0210
        /*008a*/ 	.short	0x01d0


	//----- nvinfo : EIATTR_SW_WAR
	.align		4
.L_2062:
        /*008c*/ 	.byte	0x04, 0x36
        /*008e*/ 	.short	(.L_2064 - .L_2063)
.L_2063:
        /*0090*/ 	.word	0x00000008
.L_2064:


//--------------------- .nv.info._ZN2at6native60_GLOBAL__N__fdc43544_27_DistributionRandomKernel_cu_f88cee4443distribution_elementwise_grid_stride_kernelImLi2EZZZNS0_9templates4cuda32random_full_64_bits_range_kernelIPNS_17CUDAGeneratorImplEEEvRNS_18TensorIteratorBaseET_ENKUlvE_clEvENKUlvE0_clEvEUlP24curandStatePhilox4_32_10E_ZNS1_27distribution_nullary_kernelIam10ulonglong2S7_SF_ZZZS5_IS7_EvS9_SA_ENKSB_clEvENKSC_clEvEUlmE_EEvS9_T2_RKT3_T4_EUlimE_EEvlNS_15PhiloxCudaStateET1_SJ_ --------------------------
	.section	.nv.info._ZN2at6native60_GLOBAL__N__fdc43544_27_DistributionRandomKernel_cu_f88cee4443distribution_elementwise_grid_stride_kernelImLi2EZZZNS0_9templates4cuda32random_full_64_bits_range_kernelIPNS_17CUDAGeneratorImplEEEvRNS_18TensorIteratorBaseET_ENKUlvE_clEvENKUlvE0_clEvEUlP24curandStatePhilox4_32_10E_ZNS1_27distribution_nullary_kernelIam10ulonglong2S7_SF_ZZZS5_IS7_EvS9_SA_ENKSB_clEvENKSC_clEvEUlmE_EEvS9_T2_RKT3_T4_EUlimE_EEvlNS_15PhiloxCudaStateET1_SJ_,"",@"SHT_CUDA_INFO"
	.sectionflags	@""
	.align	4


	//----- nvinfo : EIATTR_CUDA_API_VERSION
	.align		4
        /*0000*/ 	.byte	0x04, 0x37
        /*0002*/ 	.short	(.L_2066 - .L_2065)
.L_2065:
        /*0004*/ 	.word	0x00000082


	//----- nvinfo : EIATTR_KPARAM_INFO
	.align		4
.L_2066:
        /*0008*/ 	.byte	0x04, 0x17
        /*000a*/ 	.short	(.L_2068 - .L_2067)
.L_2067:
        /*000c*/ 	.word	0x00000000
        /*0010*/ 	.short	0x0003
        /*0012*/ 	.short	0x0028
        /*0014*/ 	.byte	0x00, 0xf0, 0x41, 0x00


	//----- nvinfo : EIATTR_KPARAM_INFO
	.align		4
.L_2068:
        /*0018*/ 	.byte	0x04, 0x17
        /*001a*/ 	.short	(.L_2070 - .L_2069)
.L_2069:
        /*001c*/ 	.word	0x00000000
        /*0020*/ 	.short	0x0002
        /*0022*/ 	.short	0x0020
        /*0024*/ 	.byte	0x00, 0xf0, 0x05, 0x00


	//----- nvinfo : EIATTR_KPARAM_INFO
	.align		4
.L_2070:
        /*0028*/ 	.byte	0x04, 0x17
        /*002a*/ 	.short	(.L_2072 - .L_2071)
.L_2071:
        /*002c*/ 	.word	0x00000000
        /*0030*/ 	.short	0x0001
        /*0032*/ 	.short	0x0008
        /*0034*/ 	.byte	0x00, 0xf0, 0x61, 0x00


	//----- nvinfo : EIATTR_KPARAM_INFO
	.align		4
.L_2072:
        /*0038*/ 	.byte	0x04, 0x17
        /*003a*/ 	.short	(.L_2074 - .L_2073)
.L_2073:
        /*003c*/ 	.word	0x00000000
        /*0040*/ 	.short	0x0000
        /*0042*/ 	.short	0x0000
        /*0044*/ 	.byte	0x00, 0xf0, 0x21, 0x00


	//----- nvinfo : EIATTR_SPARSE_MMA_MASK
	.align		4
.L_2074:
        /*0048*/ 	.byte	0x03, 0x50
        /*004a*/ 	.short	0x0000


	//----- nvinfo : EIATTR_MAXREG_COUNT
	.align		4
        /*004c*/ 	.byte	0x03, 0x1b
        /*004e*/ 	.short	0x0040


	//----- nvinfo : EIATTR_NUM_BARRIERS
	.align		4
        /*0050*/ 	.byte	0x02, 0x4c
        /*0052*/ 	.byte	0x01
	.zero		1


	//----- nvinfo : EIATTR_MERCURY_ISA_VERSION
	.align		4
        /*0054*/ 	.byte	0x03, 0x5f
        /*0056*/ 	.short	0x0101


	//----- nvinfo : EIATTR_EXIT_INSTR_OFFSETS
	.align		4
        /*0058*/ 	.byte	0x04, 0x1c
        /*005a*/ 	.short	(.L_2076 - .L_2075)


	//   ....[0]....
.L_2075:
        /*005c*/ 	.word	0x000007f0


	//   ....[1]....
        /*0060*/ 	.word	0x00000e40


	//----- nvinfo : EIATTR_MAX_THREADS
	.align		4
.L_2076:
        /*0064*/ 	.byte	0x04, 0x05
        /*0066*/ 	.short	(.L_2078 - .L_2077)
.L_2077:
        /*0068*/ 	.word	0x00000100
        /*006c*/ 	.word	0x00000001
        /*0070*/ 	.word	0x00000001


	//----- nvinfo : EIATTR_CRS_STACK_SIZE
	.align		4
.L_2078:
        /*0074*/ 	.byte	0x04, 0x1e
        /*0076*/ 	.short	(.L_2080 - .L_2079)
.L_2079:
        /*0078*/ 	.word	0x00000000


	//----- nvinfo : EIATTR_CBANK_PARAM_SIZE
	.align		4
.L_2080:
        /*007c*/ 	.byte	0x03, 0x19
        /*007e*/ 	.short	0x0038


	//----- nvinfo : EIATTR_PARAM_CBANK
	.align		4
        /*0080*/ 	.byte	0x04, 0x0a
        /*0082*/ 	.short	(.L_2082 - .L_2081)
	.align		4
.L_2081:
        /*0084*/ 	.word	index@(.nv.constant0._ZN2at6native60_GLOBAL__N__fdc43544_27_DistributionRandomKernel_cu_f88cee4443distribution_elementwise_grid_stride_kernelImLi2EZZZNS0_9templates4cuda32random_full_64_bits_range_kernelIPNS_17CUDAGeneratorImplEEEvRNS_18TensorIteratorBaseET_ENKUlvE_clEvENKUlvE0_clEvEUlP24curandStatePhilox4_32_10E_ZNS1_27distribution_nullary_kernelIam10ulonglong2S7_SF_ZZZS5_IS7_EvS9_SA_ENKSB_clEvENKSC_clEvEUlmE_EEvS9_T2_RKT3_T4_EUlimE_EEvlNS_15PhiloxCudaStateET1_SJ_)
        /*0088*/ 	.short	0x0210
        /*008a*/ 	.short	0x0038


	//----- nvinfo : EIATTR_SW_WAR
	.align		4
.L_2082:
        /*008c*/ 	.byte	0x04, 0x36
        /*008e*/ 	.short	(.L_2084 - .L_2083)
.L_2083:
        /*0090*/ 	.word	0x00000008
.L_2084:


//--------------------- .nv.info._ZN2at6native60_GLOBAL__N__fdc43544_27_DistributionRandomKernel_cu_f88cee4443distribution_elementwise_grid_stride_kernelImLi2EZZZNS0_9templates4cuda32random_full_64_bits_range_kernelIPNS_17CUDAGeneratorImplEEEvRNS_18TensorIteratorBaseET_ENKUlvE_clEvENKUlvE_clEvEUlP24curandStatePhilox4_32_10E_ZNS1_27distribution_nullary_kernelIhm10ulonglong2S7_SF_ZZZS5_IS7_EvS9_SA_ENKSB_clEvENKSC_clEvEUlmE_EEvS9_T2_RKT3_T4_EUlimE0_EEvlNS_15PhiloxCudaStateET1_SJ_ --------------------------
	.section	.nv.info._ZN2at6native60_GLOBAL__N__fdc43544_27_DistributionRandomKernel_cu_f88cee4443distribution_elementwise_grid_stride_kernelImLi2EZZZNS0_9templates4cuda32random_full_64_bits_range_kernelIPNS_17CUDAGeneratorImplEEEvRNS_18TensorIteratorBaseET_ENKUlvE_clEvENKUlvE_clEvEUlP24curandStatePhilox4_32_10E_ZNS1_27distribution_nullary_kernelIhm10ulonglong2S7_SF_ZZZS5_IS7_EvS9_SA_ENKSB_clEvENKSC_clEvEUlmE_EEvS9_T2_RKT3_T4_EUlimE0_EEvlNS_15PhiloxCudaStateET1_SJ_,"",@"SHT_CUDA_INFO"
	.sectionflags	@""
	.align	4


	//----- nvinfo : EIATTR_CUDA_API_VERSION
	.align		4
        /*0000*/ 	.byte	0x04, 0x37
        /*0002*/ 	.short	(.L_2086 - .L_2085)
.L_2085:
        /*0004*/ 	.word	0x00000082


	//----- nvinfo : EIATTR_KPARAM_INFO
	.align		4
.L_2086:
        /*0008*/ 	.byte	0x04, 0x17
        /*000a*/ 	.short	(.L_2088 - .L_2087)
.L_2087:
        /*000c*/ 	.word	0x00000000
        /*0010*/ 	.short	0x0003
        /*0012*/ 	.short	0x0028
        /*0014*/ 	.byte	0x00, 0xf0, 0xa1, 0x06


	//----- nvinfo : EIATTR_KPARAM_INFO
	.align		4
.L_2088:
        /*0018*/ 	.byte	0x04, 0x17
        /*001a*/ 	.short	(.L_2090 - .L_2089)
.L_2089:
        /*001c*/ 	.word	0x00000000
        /*0020*/ 	.short	0x0002
        /*0022*/ 	.short	0x0020
        /*0024*/ 	.byte	0x00, 0xf0, 0x05, 0x00


	//----- nvinfo : EIATTR_KPARAM_INFO
	.align		4
.L_2090:
        /*0028*/ 	.byte	0x04, 0x17
        /*002a*/ 	.short	(.L_2092 - .L_2091)
.L_2091:
        /*002c*/ 	.word	0x00000000
        /*0030*/ 	.short	0x0001
        /*0032*/ 	.short	0x0008
        /*0034*/ 	.byte	0x00, 0xf0, 0x61, 0x00


	//----- nvinfo : EIATTR_KPARAM_INFO
	.align		4
.L_2092:
        /*0038*/ 	.byte	0x04, 0x17
        /*003a*/ 	.short	(.L_2094 - .L_2093)
.L_2093:
        /*003c*/ 	.word	0x00000000
        /*0040*/ 	.short	0x0000
        /*0042*/ 	.short	0x0000
        /*0044*/ 	.byte	0x00, 0xf0, 0x21, 0x00


	//----- nvinfo : EIATTR_SPARSE_MMA_MASK
	.align		4
.L_2094:
        /*0048*/ 	.byte	0x03, 0x50
        /*004a*/ 	.short	0x0000


	//----- nvinfo : EIATTR_MAXREG_COUNT
	.align		4
        /*004c*/ 	.byte	0x03, 0x1b
        /*004e*/ 	.short	0x0040


	//----- nvinfo : EIATTR_NUM_BARRIERS
	.align		4
        /*0050*/ 	.byte	0x02, 0x4c
        /*0052*/ 	.byte	0x01
	.zero		1


	//----- nvinfo : EIATTR_MERCURY_ISA_VERSION
	.align		4
        /*0054*/ 	.byte	0x03, 0x5f
        /*0056*/ 	.short	0x0101


	//----- nvinfo : EIATTR_EXIT_INSTR_OFFSETS
	.align		4
        /*0058*/ 	.byte	0x04, 0x1c
        /*005a*/ 	.short	(.L_2096 - .L_2095)


	//   ....[0]....
.L_2095:
        /*005c*/ 	.word	0x000007d0


	//   ....[1]....
        /*0060*/ 	.word	0x00002fc0


	//----- nvinfo : EIATTR_MAX_THREADS
	.align		4
.L_2096:
        /*0064*/ 	.byte	0x04, 0x05
        /*0066*/ 	.short	(.L_2098 - .L_2097)
.L_2097:
        /*0068*/ 	.word	0x00000100
        /*006c*/ 	.word	0x00000001
        /*0070*/ 	.word	0x00000001


	//----- nvinfo : EIATTR_CRS_STACK_SIZE
	.align		4
.L_2098:
        /*0074*/ 	.byte	0x04, 0x1e
        /*0076*/ 	.short	(.L_2100 - .L_2099)
.L_2099:
        /*0078*/ 	.word	0x00000000


	//----- nvinfo : EIATTR_CBANK_PARAM_SIZE
	.align		4
.L_2100:
        /*007c*/ 	.byte	0x03, 0x19
        /*007e*/ 	.short	0x01d0


	//----- nvinfo : EIATTR_PARAM_CBANK
	.align		4
        /*0080*/ 	.byte	0x04, 0x0a
        /*0082*/ 	.short	(.L_2102 - .L_2101)
	.align		4
.L_2101:
        /*0084*/ 	.word	index@(.nv.constant0._ZN2at6native60_GLOBAL__N__fdc43544_27_DistributionRandomKernel_cu_f88cee4443distribution_elementwise_grid_stride_kernelImLi2EZZZNS0_9templates4cuda32random_full_64_bits_range_kernelIPNS_17CUDAGeneratorImplEEEvRNS_18TensorIteratorBaseET_ENKUlvE_clEvENKUlvE_clEvEUlP24curandStatePhilox4_32_10E_ZNS1_27distribution_nullary_kernelIhm10ulonglong2S7_SF_ZZZS5_IS7_EvS9_SA_ENKSB_clEvENKSC_clEvEUlmE_EEvS9_T2_RKT3_T4_EUlimE0_EEvlNS_15PhiloxCudaStateET1_SJ_)
        /*0088*/ 	.short	0x0210
        /*008a*/ 	.short	0x01d0


	//----- nvinfo : EIATTR_SW_WAR
	.align		4
.L_2102:
        /*008c*/ 	.byte	0x04, 0x36
        /*008e*/ 	.short	(.L_2104 - .L_2103)
.L_2103:
        /*0090*/ 	.word	0x00000008
.L_2104:


//--------------------- .nv.info._ZN2at6native60_GLOBAL__N__fdc43544_27_DistributionRandomKernel_cu_f88cee4443distribution_elementwise_grid_stride_kernelImLi2EZZZNS0_9templates4cuda32random_full_64_bits_range_kernelIPNS_17CUDAGeneratorImplEEEvRNS_18TensorIteratorBaseET_ENKUlvE_clEvENKUlvE_clEvEUlP24curandStatePhilox4_32_10E_ZNS1_27distribution_nullary_kernelIhm10ulonglong2S7_SF_ZZZS5_IS7_EvS9_SA_ENKSB_clEvENKSC_clEvEUlmE_EEvS9_T2_RKT3_T4_EUlimE_EEvlNS_15PhiloxCudaStateET1_SJ_ --------------------------
	.section	.nv.info._ZN2at6native60_GLOBAL__N__fdc43544_27_DistributionRandomKernel_cu_f88cee4443distribution_elementwise_grid_stride_kernelImLi2EZZZNS0_9templates4cuda32random_full_64_bits_range_kernelIPNS_17CUDAGeneratorImplEEEvRNS_18TensorIteratorBaseET_ENKUlvE_clEvENKUlvE_clEvEUlP24curandStatePhilox4_32_10E_ZNS1_27distribution_nullary_kernelIhm10ulonglong2S7_SF_ZZZS5_IS7_EvS9_SA_ENKSB_clEvENKSC_clEvEUlmE_EEvS9_T2_RKT3_T4_EUlimE_EEvlNS_15PhiloxCudaStateET1_SJ_,"",@"SHT_CUDA_INFO"
	.sectionflags	@""
	.align	4


	//----- nvinfo : EIATTR_CUDA_API_VERSION
	.align		4
        /*0000*/ 	.byte	0x04, 0x37
        /*0002*/ 	.short	(.L_2106 - .L_2105)
.L_2105:
        /*0004*/ 	.word	0x00000082


	//----- nvinfo : EIATTR_KPARAM_INFO
	.align		4
.L_2106:
        /*0008*/ 	.byte	0x04, 0x17
        /*000a*/ 	.short	(.L_2108 - .L_2107)
.L_2107:
        /*000c*/ 	.word	0x00000000
        /*0010*/ 	.short	0x0003
        /*0012*/ 	.short	0x0028
        /*0014*/ 	.byte	0x00, 0xf0, 0x41, 0x00


	//----- nvinfo : EIATTR_KPARAM_INFO
	.align		4
.L_2108:
        /*0018*/ 	.byte	0x04, 0x17
        /*001a*/ 	.short	(.L_2110 - .L_2109)
.L_2109:
        /*001c*/ 	.word	0x00000000
        /*0020*/ 	.short	0x0002
        /*0022*/ 	.short	0x0020
        /*0024*/ 	.byte	0x00, 0xf0, 0x05, 0x00


	//----- nvinfo : EIATTR_KPARAM_INFO
	.align		4
.L_2110:
        /*0028*/ 	.byte	0x04, 0x17
        /*002a*/ 	.short	(.L_2112 - .L_2111)
.L_2111:
        /*002c*/ 	.word	0x00000000
        /*0030*/ 	.short	0x0001
        /*0032*/ 	.short	0x0008
        /*0034*/ 	.byte	0x00, 0xf0, 0x61, 0x00


	//----- nvinfo : EIATTR_KPARAM_INFO
	.align		4
.L_2112:
        /*0038*/ 	.byte	0x04, 0x17
        /*003a*/ 	.short	(.L_2114 - .L_2113)
.L_2113:
        /*003c*/ 	.word	0x00000000
        /*0040*/ 	.short	0x0000
        /*0042*/ 	.short	0x0000
        /*0044*/ 	.byte	0x00, 0xf0, 0x21, 0x00


	//----- nvinfo : EIATTR_SPARSE_MMA_MASK
	.align		4
.L_2114:
        /*0048*/ 	.byte	0x03, 0x50
        /*004a*/ 	.short	0x0000


	//----- nvinfo : EIATTR_MAXREG_COUNT
	.align		4
        /*004c*/ 	.byte	0x03, 0x1b
        /*004e*/ 	.short	0x0040


	//----- nvinfo : EIATTR_NUM_BARRIERS
	.align		4
        /*0050*/ 	.byte	0x02, 0x4c
        /*0052*/ 	.byte	0x01
	.zero		1


	//----- nvinfo : EIATTR_MERCURY_ISA_VERSION
	.align		4
        /*0054*/ 	.byte	0x03, 0x5f
        /*0056*/ 	.short	0x0101


	//----- nvinfo : EIATTR_EXIT_INSTR_OFFSETS
	.align		4
        /*0058*/ 	.byte	0x04, 0x1c
        /*005a*/ 	.short	(.L_2116 - .L_2115)


	//   ....[0]....
.L_2115:
        /*005c*/ 	.word	0x000007f0


	//   ....[1]....
        /*0060*/ 	.word	0x00000e40


	//----- nvinfo : EIATTR_MAX_THREADS
	.align		4
.L_2116:
        /*0064*/ 	.byte	0x04, 0x05
        /*0066*/ 	.short	(.L_2118 - .L_2117)
.L_2117:
        /*0068*/ 	.word	0x00000100
        /*006c*/ 	.word	0x00000001
        /*0070*/ 	.word	0x00000001


	//----- nvinfo : EIATTR_CRS_STACK_SIZE
	.align		4
.L_2118:
        /*0074*/ 	.byte	0x04, 0x1e
        /*0076*/ 	.short	(.L_2120 - .L_2119)
.L_2119:
        /*0078*/ 	.word	0x00000000


	//----- nvinfo : EIATTR_CBANK_PARAM_SIZE
	.align		4
.L_2120:
        /*007c*/ 	.byte	0x03, 0x19
        /*007e*/ 	.short	0x0038


	//----- nvinfo : EIATTR_PARAM_CBANK
	.align		4
        /*0080*/ 	.byte	0x04, 0x0a
        /*0082*/ 	.short	(.L_2122 - .L_2121)
	.align		4
.L_2121:
        /*0084*/ 	.word	index@(.nv.constant0._ZN2at6native60_GLOBAL__N__fdc43544_27_DistributionRandomKernel_cu_f88cee4443distribution_elementwise_grid_stride_kernelImLi2EZZZNS0_9templates4cuda32random_full_64_bits_range_kernelIPNS_17CUDAGeneratorImplEEEvRNS_18TensorIteratorBaseET_ENKUlvE_clEvENKUlvE_clEvEUlP24curandStatePhilox4_32_10E_ZNS1_27distribution_nullary_kernelIhm10ulonglong2S7_SF_ZZZS5_IS7_EvS9_SA_ENKSB_clEvENKSC_clEvEUlmE_EEvS9_T2_RKT3_T4_EUlimE_EEvlNS_15PhiloxCudaStateET1_SJ_)
        /*0088*/ 	.short	0x0210
        /*008a*/ 	.short	0x0038


	//----- nvinfo : EIATTR_SW_WAR
	.align		4
.L_2122:
        /*008c*/ 	.byte	0x04, 0x36
        /*008e*/ 	.short	(.L_2124 - .L_2123)
.L_2123:
        /*0090*/ 	.word	0x00000008
.L_2124:


//--------------------- .nv.info._ZN2at6native60_GLOBAL__N__fdc43544_27_DistributionRandomKernel_cu_f88cee4443distribution_elementwise_grid_stride_kernelIjLi4EZZZNS0_9templates4cuda21random_from_to_kernelIPNS_17CUDAGeneratorImplEEEvRNS_18TensorIteratorBaseEmlT_ENKUlvE_clEvENKUlvE11_clEvEUlP24curandStatePhilox4_32_10E0_ZNS1_27distribution_nullary_kernelImj5uint4S7_SF_ZZZS5_IS7_EvS9_mlSA_ENKSB_clEvENKSC_clEvEUljE_EEvS9_T2_RKT3_T4_EUlijE0_EEvlNS_15PhiloxCudaStateET1_SJ_ --------------------------
	.section	.nv.info._ZN2at6native60_GLOBAL__N__fdc43544_27_DistributionRandomKernel_cu_f88cee4443distribution_elementwise_grid_stride_kernelIjLi4EZZZNS0_9templates4cuda21random_from_to_kernelIPNS_17CUDAGeneratorImplEEEvRNS_18TensorIteratorBaseEmlT_ENKUlvE_clEvENKUlvE11_clEvEUlP24curandStatePhilox4_32_10E0_ZNS1_27distribution_nullary_kernelImj5uint4S7_SF_ZZZS5_IS7_EvS9_mlSA_ENKSB_clEvENKSC_clEvEUljE_EEvS9_T2_RKT3_T4_EUlijE0_EEvlNS_15PhiloxCudaStateET1_SJ_,"",@"SHT_CUDA_INFO"
	.sectionflags	@""
	.align	4


	//----- nvinfo : EIATTR_CUDA_API_VERSION
	.align		4
        /*0000*/ 	.byte	0x04, 0x37
        /*0002*/ 	.short	(.L_2126 - .L_2125)
.L_2125:
        /*0004*/ 	.word	0x00000082


	//----- nvinfo : EIATTR_KPARAM_INFO
	.align		4
.L_2126:
        /*0008*/ 	.byte	0x04, 0x17
        /*000a*/ 	.short	(.L_2128 - .L_2127)
.L_2127:
        /*000c*/ 	.word	0x00000000
        /*0010*/ 	.short	0x0003
        /*0012*/ 	.short	0x0028
        /*0014*/ 	.byte	0x00, 0xf0, 0xc1, 0x06


	//----- nvinfo : EIATTR_KPARAM_INFO
	.align		4
.L_2128:
        /*0018*/ 	.byte	0x04, 0x17
        /*001a*/ 	.short	(.L_2130 - .L_2129)
.L_2129:
        /*001c*/ 	.word	0x00000000
        /*0020*/ 	.short	0x0002
        /*0022*/ 	.short	0x0020
        /*0024*/ 	.byte	0x00, 0xf0, 0x05, 0x00


	//----- nvinfo : EIATTR_KPARAM_INFO
	.align		4
.L_2130:
        /*0028*/ 	.byte	0x04, 0x17
        /*002a*/ 	.short	(.L_2132 - .L_2131)
.L_2131:
        /*002c*/ 	.word	0x00000000
        /*0030*/ 	.short	0x0001
        /*0032*/ 	.short	0x0008
        /*0034*/ 	.byte	0x00, 0xf0, 0x61, 0x00


	//----- nvinfo : EIATTR_KPARAM_INFO
	.align		4
.L_2132:
        /*0038*/ 	.byte	0x04, 0x17
        /*003a*/ 	.short	(.L_2134 - .L_2133)
.L_2133:
        /*003c*/ 	.word	0x00000000
        /*0040*/ 	.short	0x0000
        /*0042*/ 	.short	0x0000
        /*0044*/ 	.byte	0x00, 0xf0, 0x21, 0x00


	//----- nvinfo : EIATTR_SPARSE_MMA_MASK
	.align		4
.L_2134:
        /*0048*/ 	.byte	0x03, 0x50
        /*004a*/ 	.short	0x0000


	//----- nvinfo : EIATTR_MAXREG_COUNT
	.align		4
        /*004c*/ 	.byte	0x03, 0x1b
        /*004e*/ 	.short	0x0040


	//----- nvinfo : EIATTR_NUM_BARRIERS
	.align		4
        /*0050*/ 	.byte	0x02, 0x4c
        /*0052*/ 	.byte	0x01
	.zero		1


	//----- nvinfo : EIATTR_MERCURY_ISA_VERSION
	.align		4
        /*0054*/ 	.byte	0x03, 0x5f
        /*0056*/ 	.short	0x0101


	//----- nvinfo : EIATTR_EXIT_INSTR_OFFSETS
	.align		4
        /*0058*/ 	.byte	0x04, 0x1c
        /*005a*/ 	.short	(.L_2136 - .L_2135)


	//   ....[0]....
.L_2135:
        /*005c*/ 	.word	0x00000810


	//   ....[1]....
        /*0060*/ 	.word	0x000058a0


	//----- nvinfo : EIATTR_MAX_THREADS
	.align		4
.L_2136:
        /*0064*/ 	.byte	0x04, 0x05
        /*0066*/ 	.short	(.L_2138 - .L_2137)
.L_2137:
        /*0068*/ 	.word	0x00000100
        /*006c*/ 	.word	0x00000001
        /*0070*/ 	.word	0x00000001


	//----- nvinfo : EIATTR_CRS_STACK_SIZE
	.align		4
.L_2138:
        /*0074*/ 	.byte	0x04, 0x1e
        /*0076*/ 	.short	(.L_2140 - .L_2139)
.L_2139:
        /*0078*/ 	.word	0x00000000


	//----- nvinfo : EIATTR_CBANK_PARAM_SIZE
	.align		4
.L_2140:
        /*007c*/ 	.byte	0x03, 0x19
        /*007e*/ 	.short	0x01d8


	//----- nvinfo : EIATTR_PARAM_CBANK
	.align		4
        /*0080*/ 	.byte	0x04, 0x0a
        /*0082*/ 	.short	(.L_2142 - .L_2141)
	.align		4
.L_2141:
        /*0084*/ 	.word	index@(.nv.constant0._ZN2at6native60_GLOBAL__N__fdc43544_27_DistributionRandomKernel_cu_f88cee4443distribution_elementwise_grid_stride_kernelIjLi4EZZZNS0_9templates4cuda21random_from_to_kernelIPNS_17CUDAGeneratorImplEEEvRNS_18TensorIteratorBaseEmlT_ENKUlvE_clEvENKUlvE11_clEvEUlP24curandStatePhilox4_32_10E0_ZNS1_27distribution_nullary_kernelImj5uint4S7_SF_ZZZS5_IS7_EvS9_mlSA_ENKSB_clEvENKSC_clEvEUljE_EEvS9_T2_RKT3_T4_EUlijE0_EEvlNS_15PhiloxCudaStateET1_SJ_)
        /*0088*/ 	.short	0x0210
        /*008a*/ 	.short	0x01d8


	//----- nvinfo : EIATTR_SW_WAR
	.align		4
.L_2142:
        /*008c*/ 	.byte	0x04, 0x36
        /*008e*/ 	.short	(.L_2144 - .L_2143)
.L_2143:
        /*0090*/ 	.word	0x00000008
.L_2144:


//--------------------- .nv.info._ZN2at6native60_GLOBAL__N__fdc43544_27_DistributionRandomKernel_cu_f88cee4443distribution_elementwise_grid_stride_kernelIjLi4EZZZNS0_9templates4cuda21random_from_to_kernelIPNS_17CUDAGeneratorImplEEEvRNS_18TensorIteratorBaseEmlT_ENKUlvE_clEvENKUlvE11_clEvEUlP24curandStatePhilox4_32_10E0_ZNS1_27distribution_nullary_kernelImj5uint4S7_SF_ZZZS5_IS7_EvS9_mlSA_ENKSB_clEvENKSC_clEvEUljE_EEvS9_T2_RKT3_T4_EUlijE_EEvlNS_15PhiloxCudaStateET1_SJ_ --------------------------
	.section	.nv.info._ZN2at6native60_GLOBAL__N__fdc43544_27_DistributionRandomKernel_cu_f88cee4443distribution_elementwise_grid_stride_kernelIjLi4EZZZNS0_9templates4cuda21random_from_to_kernelIPNS_17CUDAGeneratorImplEEEvRNS_18TensorIteratorBaseEmlT_ENKUlvE_clEvENKUlvE11_clEvEUlP24curandStatePhilox4_32_10E0_ZNS1_27distribution_nullary_kernelImj5uint4S7_SF_ZZZS5_IS7_EvS9_mlSA_ENKSB_clEvENKSC_clEvEUljE_EEvS9_T2_RKT3_T4_EUlijE_EEvlNS_15PhiloxCudaStateET1_SJ_,"",@"SHT_CUDA_INFO"
	.sectionflags	@""
	.align	4


	//----- nvinfo : EIATTR_CUDA_API_VERSION
	.align		4
        /*0000*/ 	.byte	0x04, 0x37
        /*0002*/ 	.short	(.L_2146 - .L_2145)
.L_2145:
        /*0004*/ 	.word	0x00000082


	//----- nvinfo : EIATTR_KPARAM_INFO
	.align		4
.L_2146:
        /*0008*/ 	.byte	0x04, 0x17
        /*000a*/ 	.short	(.L_2148 - .L_2147)
.L_2147:
        /*000c*/ 	.word	0x00000000
        /*0010*/ 	.short	0x0003
        /*0012*/ 	.short	0x0028
        /*0014*/ 	.byte	0x00, 0xf0, 0x81, 0x00


	//----- nvinfo : EIATTR_KPARAM_INFO
	.align		4
.L_2148:
        /*0018*/ 	.byte	0x04, 0x17
        /*001a*/ 	.short	(.L_2150 - .L_2149)
.L_2149:
        /*001c*/ 	.word	0x00000000
        /*0020*/ 	.short	0x0002
        /*0022*/ 	.short	0x0020
        /*0024*/ 	.byte	0x00, 0xf0, 0x05, 0x00


	//----- nvinfo : EIATTR_KPARAM_INFO
	.align		4
.L_2150:
        /*0028*/ 	.byte	0x04, 0x17
        /*002a*/ 	.short	(.L_2152 - .L_2151)
.L_2151:
        /*002c*/ 	.word	0x00000000
        /*0030*/ 	.short	0x0001
        /*0032*/ 	.short	0x0008
        /*0034*/ 	.byte	0x00, 0xf0, 0x61, 0x00


	//----- nvinfo : EIATTR_KPARAM_INFO
	.align		4
.L_2152:
        /*0038*/ 	.byte	0x04, 0x17
        /*003a*/ 	.short	(.L_2154 - .L_2153)
.L_2153:
        /*003c*/ 	.word	0x00000000
        /*0040*/ 	.short	0x0000
        /*0042*/ 	.short	0x0000
        /*0044*/ 	.byte	0x00, 0xf0, 0x21, 0x00


	//----- nvinfo : EIATTR_SPARSE_MMA_MASK
	.align		4
.L_2154:
        /*0048*/ 	.byte	0x03, 0x50
        /*004a*/ 	.short	0x0000


	//----- nvinfo : EIATTR_MAXREG_COUNT
	.align		4
        /*004c*/ 	.byte	0x03, 0x1b
        /*004e*/ 	.short	0x0040


	//----- nvinfo : EIATTR_NUM_BARRIERS
	.align		4
        /*0050*/ 	.byte	0x02, 0x4c
        /*0052*/ 	.byte	0x01
	.zero		1


	//----- nvinfo : EIATTR_MERCURY_ISA_VERSION
	.align		4
        /*0054*/ 	.byte	0x03, 0x5f
        /*0056*/ 	.short	0x0101


	//----- nvinfo : EIATTR_EXIT_INSTR_OFFSETS
	.align		4
        /*0058*/ 	.byte	0x04, 0x1c
        /*005a*/ 	.short	(.L_2156 - .L_2155)


	//   ....[0]....
.L_2155:
        /*005c*/ 	.word	0x000007e0


	//   ....[1]....
        /*0060*/ 	.word	0x000018a0


	//----- nvinfo : EIATTR_MAX_THREADS
	.align		4
.L_2156:
        /*0064*/ 	.byte	0x04, 0x05
        /*0066*/ 	.short	(.L_2158 - .L_2157)
.L_2157:
        /*0068*/ 	.word	0x00000100
        /*006c*/ 	.word	0x00000001
        /*0070*/ 	.word	0x00000001


	//----- nvinfo : EIATTR_CRS_STACK_SIZE
	.align		4
.L_2158:
        /*0074*/ 	.byte	0x04, 0x1e
        /*0076*/ 	.short	(.L_2160 - .L_2159)
.L_2159:
        /*0078*/ 	.word	0x00000000


	//----- nvinfo : EIATTR_CBANK_PARAM_SIZE
	.align		4
.L_2160:
        /*007c*/ 	.byte	0x03, 0x19
        /*007e*/ 	.short	0x0048


	//----- nvinfo : EIATTR_PARAM_CBANK
	.align		4
        /*0080*/ 	.byte	0x04, 0x0a
        /*0082*/ 	.short	(.L_2162 - .L_2161)
	.align		4
.L_2161:
        /*0084*/ 	.word	index@(.nv.constant0._ZN2at6native60_GLOBAL__N__fdc43544_27_DistributionRandomKernel_cu_f88cee4443distribution_elementwise_grid_stride_kernelIjLi4EZZZNS0_9templates4cuda21random_from_to_kernelIPNS_17CUDAGeneratorImplEEEvRNS_18TensorIteratorBaseEmlT_ENKUlvE_clEvENKUlvE11_clEvEUlP24curandStatePhilox4_32_10E0_ZNS1_27distribution_nullary_kernelImj5uint4S7_SF_ZZZS5_IS7_EvS9_mlSA_ENKSB_clEvENKSC_clEvEUljE_EEvS9_T2_RKT3_T4_EUlijE_EEvlNS_15PhiloxCudaStateET1_SJ_)
        /*0088*/ 	.short	0x0210
        /*008a*/ 	.short	0x0048


	//----- nvinfo : EIATTR_SW_WAR
	.align		4
.L_2162:
        /*008c*/ 	.byte	0x04, 0x36
        /*008e*/ 	.short	(.L_2164 - .L_2163)
.L_2163:
        /*0090*/ 	.word	0x00000008
.L_2164:


//--------------------- .nv.info._ZN2at6native60_GLOBAL__N__fdc43544_27_DistributionRandomKernel_cu_f88cee4443distribution_elementwise_grid_stride_kernelImLi2EZZZNS0_9templates4cuda21random_from_to_kernelIPNS_17CUDAGeneratorImplEEEvRNS_18TensorIteratorBaseEmlT_ENKUlvE_clEvENKUlvE11_clEvEUlP24curandStatePhilox4_32_10E_ZNS1_27distribution_nullary_kernelImm10ulonglong2S7_SF_ZZZS5_IS7_EvS9_mlSA_ENKSB_clEvENKSC_clEvEUlmE_EEvS9_T2_RKT3_T4_EUlimE0_EEvlNS_15PhiloxCudaStateET1_SJ_ --------------------------
	.section	.nv.info._ZN2at6native60_GLOBAL__N__fdc43544_27_DistributionRandomKernel_cu_f88cee4443distribution_elementwise_grid_stride_kernelImLi2EZZZNS0_9templates4cuda21random_from_to_kernelIPNS_17CUDAGeneratorImplEEEvRNS_18TensorIteratorBaseEmlT_ENKUlvE_clEvENKUlvE11_clEvEUlP24curandStatePhilox4_32_10E_ZNS1_27distribution_nullary_kernelImm10ulonglong2S7_SF_ZZZS5_IS7_EvS9_mlSA_ENKSB_clEvENKSC_clEvEUlmE_EEvS9_T2_RKT3_T4_EUlimE0_EEvlNS_15PhiloxCudaStateET1_SJ_,"",@"SHT_CUDA_INFO"
	.sectionflags	@""
	.align	4


	//----- nvinfo : EIATTR_CUDA_API_VERSION
	.align		4
        /*0000*/ 	.byte	0x04, 0x37
        /*0002*/ 	.short	(.L_2166 - .L_2165)
.L_2165:
        /*0004*/ 	.word	0x00000082


	//----- nvinfo : EIATTR_KPARAM_INFO
	.align		4
.L_2166:
        /*0008*/ 	.byte	0x04, 0x17
        /*000a*/ 	.short	(.L_2168 - .L_2167)
.L_2167:
        /*000c*/ 	.word	0x00000000
        /*0010*/ 	.short	0x0003
        /*0012*/ 	.short	0x0028
        /*0014*/ 	.byte	0x00, 0xf0, 0xc1, 0x06


	//----- nvinfo : EIATTR_KPARAM_INFO
	.align		4
.L_2168:
        /*0018*/ 	.byte	0x04, 0x17
        /*001a*/ 	.short	(.L_2170 - .L_2169)
.L_2169:
        /*001c*/ 	.word	0x00000000
        /*0020*/ 	.short	0x0002
        /*0022*/ 	.short	0x0020
        /*0024*/ 	.byte	0x00, 0xf0, 0x05, 0x00


	//----- nvinfo : EIATTR_KPARAM_INFO
	.align		4
.L_2170:
        /*0028*/ 	.byte	0x04, 0x17
        /*002a*/ 	.short	(.L_2172 - .L_2171)
.L_2171:
        /*002c*/ 	.word	0x00000000
        /*0030*/ 	.short	0x0001
        /*0032*/ 	.short	0x0008
        /*0034*/ 	.byte	0x00, 0xf0, 0x61, 0x00


	//----- nvinfo : EIATTR_KPARAM_INFO
	.align		4
.L_2172:
        /*0038*/ 	.byte	0x04, 0x17
        /*003a*/ 	.short	(.L_2174 - .L_2173)
.L_2173:
        /*003c*/ 	.word	0x00000000
        /*0040*/ 	.short	0x0000
        /*0042*/ 	.short	0x0000
        /*0044*/ 	.byte	0x00, 0xf0, 0x21, 0x00


	//----- nvinfo : EIATTR_SPARSE_MMA_MASK
	.align		4
.L_2174:
        /*0048*/ 	.byte	0x03, 0x50
        /*004a*/ 	.short	0x0000


	//----- nvinfo : EIATTR_MAXREG_COUNT
	.align		4
        /*004c*/ 	.byte	0x03, 0x1b
        /*004e*/ 	.short	0x0040


	//----- nvinfo : EIATTR_NUM_BARRIERS
	.align		4
        /*0050*/ 	.byte	0x02, 0x4c
        /*0052*/ 	.byte	0x01
	.zero		1


	//----- nvinfo : EIATTR_MERCURY_ISA_VERSION
	.align		4
        /*0054*/ 	.byte	0x03, 0x5f
        /*0056*/ 	.short	0x0101


	//----- nvinfo : EIATTR_EXIT_INSTR_OFFSETS
	.align		4
        /*0058*/ 	.byte	0x04, 0x1c
        /*005a*/ 	.short	(.L_2176 - .L_2175)


	//   ....[0]....
.L_2175:
        /*005c*/ 	.word	0x00000810


	//   ....[1]....
        /*0060*/ 	.word	0x00003690


	//----- nvinfo : EIATTR_MAX_THREADS
	.align		4
.L_2176:
        /*0064*/ 	.byte	0x04, 0x05
        /*0066*/ 	.short	(.L_2178 - .L_2177)
.L_2177:
        /*0068*/ 	.word	0x00000100
        /*006c*/ 	.word	0x00000001
        /*0070*/ 	.word	0x00000001


	//----- nvinfo : EIATTR_CRS_STACK_SIZE
	.align		4
.L_2178:
        /*0074*/ 	.byte	0x04, 0x1e
        /*0076*/ 	.short	(.L_2180 - .L_2179)
.L_2179:
        /*0078*/ 	.word	0x00000000


	//----- nvinfo : EIATTR_CBANK_PARAM_SIZE
	.align		4
.L_2180:
        /*007c*/ 	.byte	0x03, 0x19
        /*007e*/ 	.short	0x01d8


	//----- nvinfo : EIATTR_PARAM_CBANK
	.align		4
        /*0080*/ 	.byte	0x04, 0x0a
        /*0082*/ 	.short	(.L_2182 - .L_2181)
	.align		4
.L_2181:
        /*0084*/ 	.word	index@(.nv.constant0._ZN2at6native60_GLOBAL__N__fdc43544_27_DistributionRandomKernel_cu_f88cee4443distribution_elementwise_grid_stride_kernelImLi2EZZZNS0_9templates4cuda21random_from_to_kernelIPNS_17CUDAGeneratorImplEEEvRNS_18TensorIteratorBaseEmlT_ENKUlvE_clEvENKUlvE11_clEvEUlP24curandStatePhilox4_32_10E_ZNS1_27distribution_nullary_kernelImm10ulonglong2S7_SF_ZZZS5_IS7_EvS9_mlSA_ENKSB_clEvENKSC_clEvEUlmE_EEvS9_T2_RKT3_T4_EUlimE0_EEvlNS_15PhiloxCudaStateET1_SJ_)
        /*0088*/ 	.short	0x0210
        /*008a*/ 	.short	0x01d8


	//----- nvinfo : EIATTR_SW_WAR
	.align		4
.L_2182:
        /*008c*/ 	.byte	0x04, 0x36
        /*008e*/ 	.short	(.L_2184 - .L_2183)
.L_2183:
        /*0090*/ 	.word	0x00000008
.L_2184:


//--------------------- .nv.info._ZN2at6native60_GLOBAL__N__fdc43544_27_DistributionRandomKernel_cu_f88cee4443distribution_elementwise_grid_stride_kernelImLi2EZZZNS0_9templates4cuda21random_from_to_kernelIPNS_17CUDAGeneratorImplEEEvRNS_18TensorIteratorBaseEmlT_ENKUlvE_clEvENKUlvE11_clEvEUlP24curandStatePhilox4_32_10E_ZNS1_27distribution_nullary_kernelImm10ulonglong2S7_SF_ZZZS5_IS7_EvS9_mlSA_ENKSB_clEvENKSC_clEvEUlmE_EEvS9_T2_RKT3_T4_EUlimE_EEvlNS_15PhiloxCudaStateET1_SJ_ --------------------------
	.section	.nv.info._ZN2at6native60_GLOBAL__N__fdc43544_27_DistributionRandomKernel_cu_f88cee4443distribution_elementwise_grid_stride_kernelImLi2EZZZNS0_9templates4cuda21random_from_to_kernelIPNS_17CUDAGeneratorImplEEEvRNS_18TensorIteratorBaseEmlT_ENKUlvE_clEvENKUlvE11_clEvEUlP24curandStatePhilox4_32_10E_ZNS1_27distribution_nullary_kernelImm10ulonglong2S7_SF_ZZZS5_IS7_EvS9_mlSA_ENKSB_clEvENKSC_clEvEUlmE_EEvS9_T2_RKT3_T4_EUlimE_EEvlNS_15PhiloxCudaStateET1_SJ_,"",@"SHT_CUDA_INFO"
	.sectionflags	@""
	.align	4


	//----- nvinfo : EIATTR_CUDA_API_VERSION
	.align		4
        /*0000*/ 	.byte	0x04, 0x37
        /*0002*/ 	.short	(.L_2186 - .L_2185)
.L_2185:
        /*0004*/ 	.word	0x00000082


	//----- nvinfo : EIATTR_KPARAM_INFO
	.align		4
.L_2186:
        /*0008*/ 	.byte	0x04, 0x17
        /*000a*/ 	.short	(.L_2188 - .L_2187)
.L_2187:
        /*000c*/ 	.word	0x00000000
        /*0010*/ 	.short	0x0003
        /*0012*/ 	.short	0x0028
        /*0014*/ 	.byte	0x00, 0xf0, 0x81, 0x00


	//----- nvinfo : EIATTR_KPARAM_INFO
	.align		4
.L_2188:
        /*0018*/ 	.byte	0x04, 0x17
        /*001a*/ 	.short	(.L_2190 - .L_2189)
.L_2189:
        /*001c*/ 	.word	0x00000000
        /*0020*/ 	.short	0x0002
        /*0022*/ 	.short	0x0020
        /*0024*/ 	.byte	0x00, 0xf0, 0x05, 0x00


	//----- nvinfo : EIATTR_KPARAM_INFO
	.align		4
.L_2190:
        /*0028*/ 	.byte	0x04, 0x17
        /*002a*/ 	.short	(.L_2192 - .L_2191)
.L_2191:
        /*002c*/ 	.word	0x00000000
        /*0030*/ 	.short	0x0001
        /*0032*/ 	.short	0x0008
        /*0034*/ 	.byte	0x00, 0xf0, 0x61, 0x00


	//----- nvinfo : EIATTR_KPARAM_INFO
	.align		4
.L_2192:
        /*0038*/ 	.byte	0x04, 0x17
        /*003a*/ 	.short	(.L_2194 - .L_2193)
.L_2193:
        /*003c*/ 	.word	0x00000000
        /*0040*/ 	.short	0x0000
        /*0042*/ 	.short	0x0000
        /*0044*/ 	.byte	0x00, 0xf0, 0x21, 0x00


	//----- nvinfo : EIATTR_SPARSE_MMA_MASK
	.align		4
.L_2194:
        /*0048*/ 	.byte	0x03, 0x50
        /*004a*/ 	.short	0x0000


	//----- nvinfo : EIATTR_MAXREG_COUNT
	.align		4
        /*004c*/ 	.byte	0x03, 0x1b
        /*004e*/ 	.short	0x0040


	//----- nvinfo : EIATTR_NUM_BARRIERS
	.align		4
        /*0050*/ 	.byte	0x02, 0x4c
        /*0052*/ 	.byte	0x01
	.zero		1


	//----- nvinfo : EIATTR_MERCURY_ISA_VERSION
	.align		4
        /*0054*/ 	.byte	0x03, 0x5f
        /*0056*/ 	.short	0x0101


	//----- nvinfo : EIATTR_EXIT_INSTR_OFFSETS
	.align		4
        /*0058*/ 	.byte	0x04, 0x1c
        /*005a*/ 	.short	(.L_2196 - .L_2195)


	//   ....[0]....
.L_2195:
        /*005c*/ 	.word	0x000007e0


	//   ....[1]....
        /*0060*/ 	.word	0x00001410


	//----- nvinfo : EIATTR_MAX_THREADS
	.align		4
.L_2196:
        /*0064*/ 	.byte	0x04, 0x05
        /*0066*/ 	.short	(.L_2198 - .L_2197)
.L_2197:
        /*0068*/ 	.word	0x00000100
        /*006c*/ 	.word	0x00000001
        /*0070*/ 	.word	0x00000001


	//----- nvinfo : EIATTR_CRS_STACK_SIZE
	.align		4
.L_2198:
        /*0074*/ 	.byte	0x04, 0x1e
        /*0076*/ 	.short	(.L_2200 - .L_2199)
.L_2199:
        /*0078*/ 	.word	0x00000000


	//----- nvinfo : EIATTR_CBANK_PARAM_SIZE
	.align		4
.L_2200:
        /*007c*/ 	.byte	0x03, 0x19
        /*007e*/ 	.short	0x0048


	//----- nvinfo : EIATTR_PARAM_CBANK
	.align		4
        /*0080*/ 	.byte	0x04, 0x0a
        /*0082*/ 	.short	(.L_2202 - .L_2201)
	.align		4
.L_2201:
        /*0084*/ 	.word	index@(.nv.constant0._ZN2at6native60_GLOBAL__N__fdc43544_27_DistributionRandomKernel_cu_f88cee4443distribution_elementwise_grid_stride_kernelImLi2EZZZNS0_9templates4cuda21random_from_to_kernelIPNS_17CUDAGeneratorImplEEEvRNS_18TensorIteratorBaseEmlT_ENKUlvE_clEvENKUlvE11_clEvEUlP24curandStatePhilox4_32_10E_ZNS1_27distribution_nullary_kernelImm10ulonglong2S7_SF_ZZZS5_IS7_EvS9_mlSA_ENKSB_clEvENKSC_clEvEUlmE_EEvS9_T2_RKT3_T4_EUlimE_EEvlNS_15PhiloxCudaStateET1_SJ_)
        /*0088*/ 	.short	0x0210
        /*008a*/ 	.short	0x0048


	//----- nvinfo : EIATTR_SW_WAR
	.align		4
.L_2202:
        /*008c*/ 	.byte	0x04, 0x36
        /*008e*/ 	.short	(.L_2204 - .L_2203)
.L_2203:
        /*0090*/ 	.word	0x00000008
.L_2204:


//--------------------- .nv.info._ZN2at6native60_GLOBAL__N__fdc43544_27_DistributionRandomKernel_cu_f88cee4443distribution_elementwise_grid_stride_kernelIjLi4EZZZNS0_9templates4cuda21random_from_to_kernelIPNS_17CUDAGeneratorImplEEEvRNS_18TensorIteratorBaseEmlT_ENKUlvE_clEvENKUlvE10_clEvEUlP24curandStatePhilox4_32_10E0_ZNS1_27distribution_nullary_kernelIjj5uint4S7_SF_ZZZS5_IS7_EvS9_mlSA_ENKSB_clEvENKSC_clEvEUljE_EEvS9_T2_RKT3_T4_EUlijE0_EEvlNS_15PhiloxCudaStateET1_SJ_ --------------------------
	.section	.nv.info._ZN2at6native60_GLOBAL__N__fdc43544_27_DistributionRandomKernel_cu_f88cee4443distribution_elementwise_grid_stride_kernelIjLi4EZZZNS0_9templates4cuda21random_from_to_kernelIPNS_17CUDAGeneratorImplEEEvRNS_18TensorIteratorBaseEmlT_ENKUlvE_clEvENKUlvE10_clEvEUlP24curandStatePhilox4_32_10E0_ZNS1_27distribution_nullary_kernelIjj5uint4S7_SF_ZZZS5_IS7_EvS9_mlSA_ENKSB_clEvENKSC_clEvEUljE_EEvS9_T2_RKT3_T4_EUlijE0_EEvlNS_15PhiloxCudaStateET1_SJ_,"",@"SHT_CUDA_INFO"
	.sectionflags	@""
	.align	4


	//----- nvinfo : EIATTR_CUDA_API_VERSION
	.align		4
        /*0000*/ 	.byte	0x04, 0x37
        /*0002*/ 	.short	(.L_2206 - .L_2205)
.L_2205:
        /*0004*/ 	.word	0x00000082


	//----- nvinfo : EIATTR_KPARAM_INFO
	.align		4
.L_2206:
        /*0008*/ 	.byte	0x04, 0x17
        /*000a*/ 	.short	(.L_2208 - .L_2207)
.L_2207:
        /*000c*/ 	.word	0x00000000
        /*0010*/ 	.short	0x0003
        /*0012*/ 	.short	0x0028
        /*0014*/ 	.byte	0x00, 0xf0, 0xc1, 0x06


	//----- nvinfo : EIATTR_KPARAM_INFO
	.align		4
.L_2208:
        /*0018*/ 	.byte	0x04, 0x17
        /*001a*/ 	.short	(.L_2210 - .L_2209)
.L_2209:
        /*001c*/ 	.word	0x00000000
        /*0020*/ 	.short	0x0002
        /*0022*/ 	.short	0x0020
        /*0024*/ 	.byte	0x00, 0xf0, 0x05, 0x00


	//----- nvinfo : EIATTR_KPARAM_INFO
	.align		4
.L_2210:
        /*0028*/ 	.byte	0x04, 0x17
        /*002a*/ 	.short	(.L_2212 - .L_2211)
.L_2211:
        /*002c*/ 	.word	0x00000000
        /*0030*/ 	.short	0x0001
        /*0032*/ 	.short	0x0008
        /*0034*/ 	.byte	0x00, 0xf0, 0x61, 0x00


	//----- nvinfo : EIATTR_KPARAM_INFO
	.align		4
.L_2212:
        /*0038*/ 	.byte	0x04, 0x17
        /*003a*/ 	.short	(.L_2214 - .L_2213)
.L_2213:
        /*003c*/ 	.word	0x00000000
        /*0040*/ 	.short	0x0000
        /*0042*/ 	.short	0x0000
        /*0044*/ 	.byte	0x00, 0xf0, 0x21, 0x00


	//----- nvinfo : EIATTR_SPARSE_MMA_MASK
	.align		4
.L_2214:
        /*0048*/ 	.byte	0x03, 0x50
        /*004a*/ 	.short	0x0000


	//----- nvinfo : EIATTR_MAXREG_COUNT
	.align		4
        /*004c*/ 	.byte	0x03, 0x1b
        /*004e*/ 	.short	0x0040


	//----- nvinfo : EIATTR_NUM_BARRIERS
	.align		4
        /*0050*/ 	.byte	0x02, 0x4c
        /*0052*/ 	.byte	0x01
	.zero		1


	//----- nvinfo : EIATTR_MERCURY_ISA_VERSION
	.align		4
        /*0054*/ 	.byte	0x03, 0x5f
        /*0056*/ 	.short	0x0101


	//----- nvinfo : EIATTR_EXIT_INSTR_OFFSETS
	.align		4
        /*0058*/ 	.byte	0x04, 0x1c
        /*005a*/ 	.short	(.L_2216 - .L_2215)


	//   ....[0]....
.L_2215:
        /*005c*/ 	.word	0x00000810


	//   ....[1]....
        /*0060*/ 	.word	0x00005820


	//----- nvinfo : EIATTR_MAX_THREADS
	.align		4
.L_2216:
        /*0064*/ 	.byte	0x04, 0x05
        /*0066*/ 	.short	(.L_2218 - .L_2217)
.L_2217:
        /*0068*/ 	.word	0x00000100
        /*006c*/ 	.word	0x00000001
        /*0070*/ 	.word	0x00000001


	//----- nvinfo : EIATTR_CRS_STACK_SIZE
	.align		4
.L_2218:
        /*0074*/ 	.byte	0x04, 0x1e
        /*0076*/ 	.short	(.L_2220 - .L_2219)
.L_2219:
        /*0078*/ 	.word	0x00000000


	//----- nvinfo : EIATTR_CBANK_PARAM_SIZE
	.align		4
.L_2220:
        /*007c*/ 	.byte	0x03, 0x19
        /*007e*/ 	.short	0x01d8


	//----- nvinfo : EIATTR_PARAM_CBANK
	.align		4
        /*0080*/ 	.byte	0x04, 0x0a
        /*0082*/ 	.short	(.L_2222 - .L_2221)
	.align		4
.L_2221:
        /*0084*/ 	.word	index@(.nv.constant0._ZN2at6native60_GLOBAL__N__fdc43544_27_DistributionRandomKernel_cu_f88cee4443distribution_elementwise_grid_stride_kernelIjLi4EZZZNS0_9templates4cuda21random_from_to_kernelIPNS_17CUDAGeneratorImplEEEvRNS_18TensorIteratorBaseEmlT_ENKUlvE_clEvENKUlvE10_clEvEUlP24curandStatePhilox4_32_10E0_ZNS1_27distribution_nullary_kernelIjj5uint4S7_SF_ZZZS5_IS7_EvS9_mlSA_ENKSB_clEvENKSC_clEvEUljE_EEvS9_T2_RKT3_T4_EUlijE0_EEvlNS_15PhiloxCudaStateET1_SJ_)
        /*0088*/ 	.short	0x0210
        /*008a*/ 	.short	0x01d8


	//----- nvinfo : EIATTR_SW_WAR
	.align		4
.L_2222:
        /*008c*/ 	.byte	0x04, 0x36
        /*008e*/ 	.short	(.L_2224 - .L_2223)
.L_2223:
        /*0090*/ 	.word	0x00000008
.L_2224:


//--------------------- .nv.info._ZN2at6native60_GLOBAL__N__fdc43544_27_DistributionRandomKernel_cu_f88cee4443distribution_elementwise_grid_stride_kernelIjLi4EZZZNS0_9templates4cuda21random_from_to_kernelIPNS_17CUDAGeneratorImplEEEvRNS_18TensorIteratorBaseEmlT_ENKUlvE_clEvENKUlvE10_clEvEUlP24curandStatePhilox4_32_10E0_ZNS1_27distribution_nullary_kernelIjj5uint4S7_SF_ZZZS5_IS7_EvS9_mlSA_ENKSB_clEvENKSC_clEvEUljE_EEvS9_T2_RKT3_T4_EUlijE_EEvlNS_15PhiloxCudaStateET1_SJ_ --------------------------
	.section	.nv.info._ZN2at6native60_GLOBAL__N__fdc43544_27_DistributionRandomKernel_cu_f88cee4443distribution_elementwise_grid_stride_kernelIjLi4EZZZNS0_9templates4cuda21random_from_to_kernelIPNS_17CUDAGeneratorImplEEEvRNS_18TensorIteratorBaseEmlT_ENKUlvE_clEvENKUlvE10_clEvEUlP24curandStatePhilox4_32_10E0_ZNS1_27distribution_nullary_kernelIjj5uint4S7_SF_ZZZS5_IS7_EvS9_mlSA_ENKSB_clEvENKSC_clEvEUljE_EEvS9_T2_RKT3_T4_EUlijE_EEvlNS_15PhiloxCudaStateET1_SJ_,"",@"SHT_CUDA_INFO"
	.sectionflags	@""
	.align	4


	//----- nvinfo : EIATTR_CUDA_API_VERSION
	.align		4
        /*0000*/ 	.byte	0x04, 0x37
        /*0002*/ 	.short	(.L_2226 - .L_2225)
.L_2225:
        /*0004*/ 	.word	0x00000082


	//----- nvinfo : EIATTR_KPARAM_INFO
	.align		4
.L_2226:
        /*0008*/ 	.byte	0x04, 0x17
        /*000a*/ 	.short	(.L_2228 - .L_2227)
.L_2227:
        /*000c*/ 	.word	0x00000000
        /*0010*/ 	.short	0x0003
        /*0012*/ 	.short	0x0028
        /*0014*/ 	.byte	0x00, 0xf0, 0x81, 0x00


	//----- nvinfo : EIATTR_KPARAM_INFO
	.align		4
.L_2228:
        /*0018*/ 	.byte	0x04, 0x17
        /*001a*/ 	.short	(.L_2230 - .L_2229)
.L_2229:
        /*001c*/ 	.word	0x00000000
        /*0020*/ 	.short	0x0002
        /*0022*/ 	.short	0x0020
        /*0024*/ 	.byte	0x00, 0xf0, 0x05, 0x00


	//----- nvinfo : EIATTR_KPARAM_INFO
	.align		4
.L_2230:
        /*0028*/ 	.byte	0x04, 0x17
        /*002a*/ 	.short	(.L_2232 - .L_2231)
.L_2231:
        /*002c*/ 	.word	0x00000000
        /*0030*/ 	.short	0x0001
        /*0032*/ 	.short	0x0008
        /*0034*/ 	.byte	0x00, 0xf0, 0x61, 0x00


	//----- nvinfo : EIATTR_KPARAM_INFO
	.align		4
.L_2232:
        /*0038*/ 	.byte	0x04, 0x17
        /*003a*/ 	.short	(.L_2234 - .L_2233)
.L_2233:
        /*003c*/ 	.word	0x00000000
        /*0040*/ 	.short	0x0000
        /*0042*/ 	.short	0x0000
        /*0044*/ 	.byte	0x00, 0xf0, 0x21, 0x00


	//----- nvinfo : EIATTR_SPARSE_MMA_MASK
	.align		4
.L_2234:
        /*0048*/ 	.byte	0x03, 0x50
        /*004a*/ 	.short	0x0000


	//----- nvinfo : EIATTR_MAXREG_COUNT
	.align		4
        /*004c*/ 	.byte	0x03, 0x1b
        /*004e*/ 	.short	0x0040


	//----- nvinfo : EIATTR_NUM_BARRIERS
	.align		4
        /*0050*/ 	.byte	0x02, 0x4c
        /*0052*/ 	.byte	0x01
	.zero		1


	//----- nvinfo : EIATTR_MERCURY_ISA_VERSION
	.align		4
        /*0054*/ 	.byte	0x03, 0x5f
        /*0056*/ 	.short	0x0101


	//----- nvinfo : EIATTR_EXIT_INSTR_OFFSETS
	.align		4
        /*0058*/ 	.byte	0x04, 0x1c
        /*005a*/ 	.short	(.L_2236 - .L_2235)


	//   ....[0]....
.L_2235:
        /*005c*/ 	.word	0x000007e0


	//   ....[1]....
        /*0060*/ 	.word	0x00001780


	//----- nvinfo : EIATTR_MAX_THREADS
	.align		4
.L_2236:
        /*0064*/ 	.byte	0x04, 0x05
        /*0066*/ 	.short	(.L_2238 - .L_2237)
.L_2237:
        /*0068*/ 	.word	0x00000100
        /*006c*/ 	.word	0x00000001
        /*0070*/ 	.word	0x00000001


	//----- nvinfo : EIATTR_CRS_STACK_SIZE
	.align		4
.L_2238:
        /*0074*/ 	.byte	0x04, 0x1e
        /*0076*/ 	.short	(.L_2240 - .L_2239)
.L_2239:
        /*0078*/ 	.word	0x00000000


	//----- nvinfo : EIATTR_CBANK_PARAM_SIZE
	.align		4
.L_2240:
        /*007c*/ 	.byte	0x03, 0x19
        /*007e*/ 	.short	0x0048


	//----- nvinfo : EIATTR_PARAM_CBANK
	.align		4
        /*0080*/ 	.byte	0x04, 0x0a
        /*0082*/ 	.short	(.L_2242 - .L_2241)
	.align		4
.L_2241:
        /*0084*/ 	.word	index@(.nv.constant0._ZN2at6native60_GLOBAL__N__fdc43544_27_DistributionRandomKernel_cu_f88cee4443distribution_elementwise_grid_stride_kernelIjLi4EZZZNS0_9templates4cuda21random_from_to_kernelIPNS_17CUDAGeneratorImplEEEvRNS_18TensorIteratorBaseEmlT_ENKUlvE_clEvENKUlvE10_clEvEUlP24curandStatePhilox4_32_10E0_ZNS1_27distribution_nullary_kernelIjj5uint4S7_SF_ZZZS5_IS7_EvS9_mlSA_ENKSB_clEvENKSC_clEvEUljE_EEvS9_T2_RKT3_T4_EUlijE_EEvlNS_15PhiloxCudaStateET1_SJ_)
        /*0088*/ 	.short	0x0210
        /*008a*/ 	.short	0x0048


	//----- nvinfo : EIATTR_SW_WAR
	.align		4
.L_2242:
        /*008c*/ 	.byte	0x04, 0x36
        /*008e*/ 	.short	(.L_2244 - .L_2243)
.L_2243:
        /*0090*/ 	.word	0x00000008
.L_2244:


//--------------------- .nv.info._ZN2at6native60_GLOBAL__N__fdc43544_27_DistributionRandomKernel_cu_f88cee4443distribution_elementwise_grid_stride_kernelImLi2EZZZNS0_9templates4cuda21random_from_to_kernelIPNS_17CUDAGeneratorImplEEEvRNS_18TensorIteratorBaseEmlT_ENKUlvE_clEvENKUlvE10_clEvEUlP24curandStatePhilox4_32_10E_ZNS1_27distribution_nullary_kernelIjm10ulonglong2S7_SF_ZZZS5_IS7_EvS9_mlSA_ENKSB_clEvENKSC_clEvEUlmE_EEvS9_T2_RKT3_T4_EUlimE0_EEvlNS_15PhiloxCudaStateET1_SJ_ --------------------------
	.section	.nv.info._ZN2at6native60_GLOBAL__N__fdc43544_27_DistributionRandomKernel_cu_f88cee4443distribution_elementwise_grid_stride_kernelImLi2EZZZNS0_9templates4cuda21random_from_to_kernelIPNS_17CUDAGeneratorImplEEEvRNS_18TensorIteratorBaseEmlT_ENKUlvE_clEvENKUlvE10_clEvEUlP24curandStatePhilox4_32_10E_ZNS1_27distribution_nullary_kernelIjm10ulonglong2S7_SF_ZZZS5_IS7_EvS9_mlSA_ENKSB_clEvENKSC_clEvEUlmE_EEvS9_T2_RKT3_T4_EUlimE0_EEvlNS_15PhiloxCudaStateET1_SJ_,"",@"SHT_CUDA_INFO"
	.sectionflags	@""
	.align	4


	//----- nvinfo : EIATTR_CUDA_API_VERSION
	.align		4
        /*0000*/ 	.byte	0x04, 0x37
        /*0002*/ 	.short	(.L_2246 - .L_2245)
.L_2245:
        /*0004*/ 	.word	0x00000082


	//----- nvinfo : EIATTR_KPARAM_INFO
	.align		4
.L_2246:
        /*0008*/ 	.byte	0x04, 0x17
        /*000a*/ 	.short	(.L_2248 - .L_2247)
.L_2247:
        /*000c*/ 	.word	0x00000000
        /*0010*/ 	.short	0x0003
        /*0012*/ 	.short	0x0028
        /*0014*/ 	.byte	0x00, 0xf0, 0xc1, 0x06


	//----- nvinfo : EIATTR_KPARAM_INFO
	.align		4
.L_2248:
        /*0018*/ 	.byte	0x04, 0x17
        /*001a*/ 	.short	(.L_2250 - .L_2249)
.L_2249:
        /*001c*/ 	.word	0x00000000
        /*0020*/ 	.short	0x0002
        /*0022*/ 	.short	0x0020
        /*0024*/ 	.byte	0x00, 0xf0, 0x05, 0x00


	//----- nvinfo : EIATTR_KPARAM_INFO
	.align		4
.L_2250:
        /*0028*/ 	.byte	0x04, 0x17
        /*002a*/ 	.short	(.L_2252 - .L_2251)
.L_2251:
        /*002c*/ 	.word	0x00000000
        /*0030*/ 	.short	0x0001
        /*0032*/ 	.short	0x0008
        /*0034*/ 	.byte	0x00, 0xf0, 0x61, 0x00


	//----- nvinfo : EIATTR_KPARAM_INFO
	.align		4
.L_2252:
        /*0038*/ 	.byte	0x04, 0x17
        /*003a*/ 	.short	(.L_2254 - .L_2253)
.L_2253:
        /*003c*/ 	.word	0x00000000
        /*0040*/ 	.short	0x0000
        /*0042*/ 	.short	0x0000
        /*0044*/ 	.byte	0x00, 0xf0, 0x21, 0x00


	//----- nvinfo : EIATTR_SPARSE_MMA_MASK
	.align		4
.L_2254:
        /*0048*/ 	.byte	0x03, 0x50
        /*004a*/ 	.short	0x0000


	//----- nvinfo : EIATTR_MAXREG_COUNT
	.align		4
        /*004c*/ 	.byte	0x03, 0x1b
        /*004e*/ 	.short	0x0040


	//----- nvinfo : EIATTR_NUM_BARRIERS
	.align		4
        /*0050*/ 	.byte	0x02, 0x4c
        /*0052*/ 	.byte	0x01
	.zero		1


	//----- nvinfo : EIATTR_MERCURY_ISA_VERSION
	.align		4
        /*0054*/ 	.byte	0x03, 0x5f
        /*0056*/ 	.short	0x0101


	//----- nvinfo : EIATTR_EXIT_INSTR_OFFSETS
	.align		4
        /*0058*/ 	.byte	0x04, 0x1c
        /*005a*/ 	.short	(.L_2256 - .L_2255)


	//   ....[0]....
.L_2255:
        /*005c*/ 	.word	0x00000810


	//   ....[1]....
        /*0060*/ 	.word	0x00003610


	//----- nvinfo : EIATTR_MAX_THREADS
	.align		4
.L_2256:
        /*0064*/ 	.byte	0x04, 0x05
        /*0066*/ 	.short	(.L_2258 - .L_2257)
.L_2257:
        /*0068*/ 	.word	0x00000100
        /*006c*/ 	.word	0x00000001
        /*0070*/ 	.word	0x00000001


	//----- nvinfo : EIATTR_CRS_STACK_SIZE
	.align		4
.L_2258:
        /*0074*/ 	.byte	0x04, 0x1e
        /*0076*/ 	.short	(.L_2260 - .L_2259)
.L_2259:
        /*0078*/ 	.word	0x00000000


	//----- nvinfo : EIATTR_CBANK_PARAM_SIZE
	.align		4
.L_2260:
        /*007c*/ 	.byte	0x03, 0x19
        /*007e*/ 	.short	0x01d8


	//----- nvinfo : EIATTR_PARAM_CBANK
	.align		4
        /*0080*/ 	.byte	0x04, 0x0a
        /*0082*/ 	.short	(.L_2262 - .L_2261)
	.align		4
.L_2261:
        /*0084*/ 	.word	index@(.nv.constant0._ZN2at6native60_GLOBAL__N__fdc43544_27_DistributionRandomKernel_cu_f88cee4443distribution_elementwise_grid_stride_kernelImLi2EZZZNS0_9templates4cuda21random_from_to_kernelIPNS_17CUDAGeneratorImplEEEvRNS_18TensorIteratorBaseEmlT_ENKUlvE_clEvENKUlvE10_clEvEUlP24curandStatePhilox4_32_10E_ZNS1_27distribution_nullary_kernelIjm10ulonglong2S7_SF_ZZZS5_IS7_EvS9_mlSA_ENKSB_clEvENKSC_clEvEUlmE_EEvS9_T2_RKT3_T4_EUlimE0_EEvlNS_15PhiloxCudaStateET1_SJ_)
        /*0088*/ 	.short	0x0210
        /*008a*/ 	.short	0x01d8


	//----- nvinfo : EIATTR_SW_WAR
	.align		4
.L_2262:
        /*008c*/ 	.byte	0x04, 0x36
        /*008e*/ 	.short	(.L_2264 - .L_2263)
.L_2263:
        /*0090*/ 	.word	0x00000008
.L_2264:


//--------------------- .nv.info._ZN2at6native60_GLOBAL__N__fdc43544_27_DistributionRandomKernel_cu_f88cee4443distribution_elementwise_grid_stride_kernelImLi2EZZZNS0_9templates4cuda21random_from_to_kernelIPNS_17CUDAGeneratorImplEEEvRNS_18TensorIteratorBaseEmlT_ENKUlvE_clEvENKUlvE10_clEvEUlP24curandStatePhilox4_32_10E_ZNS1_27distribution_nullary_kernelIjm10ulonglong2S7_SF_ZZZS5_IS7_EvS9_mlSA_ENKSB_clEvENKSC_clEvEUlmE_EEvS9_T2_RKT3_T4_EUlimE_EEvlNS_15PhiloxCudaStateET1_SJ_ --------------------------
	.section	.nv.info._ZN2at6native60_GLOBAL__N__fdc43544_27_DistributionRandomKernel_cu_f88cee4443distribution_elementwise_grid_stride_kernelImLi2EZZZNS0_9templates4cuda21random_from_to_kernelIPNS_17CUDAGeneratorImplEEEvRNS_18TensorIteratorBaseEmlT_ENKUlvE_clEvENKUlvE10_clEvEUlP24curandStatePhilox4_32_10E_ZNS1_27distribution_nullary_kernelIjm10ulonglong2S7_SF_ZZZS5_IS7_EvS9_mlSA_ENKSB_clEvENKSC_clEvEUlmE_EEvS9_T2_RKT3_T4_EUlimE_EEvlNS_15PhiloxCudaStateET1_SJ_,"",@"SHT_CUDA_INFO"
	.sectionflags	@""
	.align	4


	//----- nvinfo : EIATTR_CUDA_API_VERSION
	.align		4
        /*0000*/ 	.byte	0x04, 0x37
        /*0002*/ 	.short	(.L_2266 - .L_2265)
.L_2265:
        /*0004*/ 	.word	0x00000082


	//----- nvinfo : EIATTR_KPARAM_INFO
	.align		4
.L_2266:
        /*0008*/ 	.byte	0x04, 0x17
        /*000a*/ 	.short	(.L_2268 - .L_2267)
.L_2267:
        /*000c*/ 	.word	0x00000000
        /*0010*/ 	.short	0x0003
        /*0012*/ 	.short	0x0028
        /*0014*/ 	.byte	0x00, 0xf0, 0x81, 0x00


	//----- nvinfo : EIATTR_KPARAM_INFO
	.align		4
.L_2268:
        /*0018*/ 	.byte	0x04, 0x17
        /*001a*/ 	.short	(.L_2270 - .L_2269)
.L_2269:
        /*001c*/ 	.word	0x00000000
        /*0020*/ 	.short	0x0002
        /*0022*/ 	.short	0x0020
        /*0024*/ 	.byte	0x00, 0xf0, 0x05, 0x00


	//----- nvinfo : EIATTR_KPARAM_INFO
	.align		4
.L_2270:
        /*0028*/ 	.byte	0x04, 0x17
        /*002a*/ 	.short	(.L_2272 - .L_2271)
.L_2271:
        /*002c*/ 	.word	0x00000000
        /*0030*/ 	.short	0x0001
        /*0032*/ 	.short	0x0008
        /*0034*/ 	.byte	0x00, 0xf0, 0x61, 0x00


	//----- nvinfo : EIATTR_KPARAM_INFO
	.align		4
.L_2272:
        /*0038*/ 	.byte	0x04, 0x17
        /*003a*/ 	.short	(.L_2274 - .L_2273)
.L_2273:
        /*003c*/ 	.word	0x00000000
        /*0040*/ 	.short	0x0000
        /*0042*/ 	.short	0x0000
        /*0044*/ 	.byte	0x00, 0xf0, 0x21, 0x00


	//----- nvinfo : EIATTR_SPARSE_MMA_MASK
	.align		4
.L_2274:
        /*0048*/ 	.byte	0x03, 0x50
        /*004a*/ 	.short	0x0000


	//----- nvinfo : EIATTR_MAXREG_COUNT
	.align		4
        /*004c*/ 	.byte	0x03, 0x1b
        /*004e*/ 	.short	0x0040


	//----- nvinfo : EIATTR_NUM_BARRIERS
	.align		4
        /*0050*/ 	.byte	0x02, 0x4c
        /*0052*/ 	.byte	0x01
	.zero		1


	//----- nvinfo : EIATTR_MERCURY_ISA_VERSION
	.align		4
        /*0054*/ 	.byte	0x03, 0x5f
        /*0056*/ 	.short	0x0101


	//----- nvinfo : EIATTR_EXIT_INSTR_OFFSETS
	.align		4
        /*0058*/ 	.byte	0x04, 0x1c
        /*005a*/ 	.short	(.L_2276 - .L_2275)


	//   ....[0]....
.L_2275:
        /*005c*/ 	.word	0x000007e0


	//   ....[1]....
        /*0060*/ 	.word	0x00001370


	//----- nvinfo : EIATTR_MAX_THREADS
	.align		4
.L_2276:
        /*0064*/ 	.byte	0x04, 0x05
        /*0066*/ 	.short	(.L_2278 - .L_2277)
.L_2277:
        /*0068*/ 	.word	0x00000100
        /*006c*/ 	.word	0x00000001
        /*0070*/ 	.word	0x00000001


	//----- nvinfo : EIATTR_CRS_STACK_SIZE
	.align		4
.L_2278:
        /*0074*/ 	.byte	0x04, 0x1e
        /*0076*/ 	.short	(.L_2280 - .L_2279)
.L_2279:
        /*0078*/ 	.word	0x00000000


	//----- nvinfo : EIATTR_CBANK_PARAM_SIZE
	.align		4
.L_2280:
        /*007c*/ 	.byte	0x03, 0x19
        /*007e*/ 	.short	0x0048


	//----- nvinfo : EIATTR_PARAM_CBANK
	.align		4
        /*0080*/ 	.byte	0x04, 0x0a
        /*0082*/ 	.short	(.L_2282 - .L_2281)
	.align		4
.L_2281:
        /*0084*/ 	.word	index@(.nv.constant0._ZN2at6native60_GLOBAL__N__fdc43544_27_DistributionRandomKernel_cu_f88cee4443distribution_elementwise_grid_stride_kernelImLi2EZZZNS0_9templates4cuda21random_from_to_kernelIPNS_17CUDAGeneratorImplEEEvRNS_18TensorIteratorBaseEmlT_ENKUlvE_clEvENKUlvE10_clEvEUlP24curandStatePhilox4_32_10E_ZNS1_27distribution_nullary_kernelIjm10ulonglong2S7_SF_ZZZS5_IS7_EvS9_mlSA_ENKSB_clEvENKSC_clEvEUlmE_EEvS9_T2_RKT3_T4_EUlimE_EEvlNS_15PhiloxCudaStateET1_SJ_)
        /*0088*/ 	.short	0x0210
        /*008a*/ 	.short	0x0048


	//----- nvinfo : EIATTR_SW_WAR
	.align		4
.L_2282:
        /*008c*/ 	.byte	0x04, 0x36
        /*008e*/ 	.short	(.L_2284 - .L_2283)
.L_2283:
        /*0090*/ 	.word	0x00000008
.L_2284:


//--------------------- .nv.info._ZN2at6native60_GLOBAL__N__fdc43544_27_DistributionRandomKernel_cu_f88cee4443distribution_elementwise_grid_stride_kernelIjLi4EZZZNS0_9templates4cuda21random_from_to_kernelIPNS_17CUDAGeneratorImplEEEvRNS_18TensorIteratorBaseEmlT_ENKUlvE_clEvENKUlvE9_clEvEUlP24curandStatePhilox4_32_10E0_ZNS1_27distribution_nullary_kernelItj5uint4S7_SF_ZZZS5_IS7_EvS9_mlSA_ENKSB_clEvENKSC_clEvEUljE_EEvS9_T2_RKT3_T4_EUlijE0_EEvlNS_15PhiloxCudaStateET1_SJ_ --------------------------
	.section	.nv.info._ZN2at6native60_GLOBAL__N__fdc43544_27_DistributionRandomKernel_cu_f88cee4443distribution_elementwise_grid_stride_kernelIjLi4EZZZNS0_9templates4cuda21random_from_to_kernelIPNS_17CUDAGeneratorImplEEEvRNS_18TensorIteratorBaseEmlT_ENKUlvE_clEvENKUlvE9_clEvEUlP24curandStatePhilox4_32_10E0_ZNS1_27distribution_nullary_kernelItj5uint4S7_SF_ZZZS5_IS7_EvS9_mlSA_ENKSB_clEvENKSC_clEvEUljE_EEvS9_T2_RKT3_T4_EUlijE0_EEvlNS_15PhiloxCudaStateET1_SJ_,"",@"SHT_CUDA_INFO"
	.sectionflags	@""
	.align	4


	//----- nvinfo : EIATTR_CUDA_API_VERSION
	.align		4
        /*0000*/ 	.byte	0x04, 0x37
        /*0002*/ 	.short	(.L_2286 - .L_2285)
.L_2285:
        /*0004*/ 	.word	0x00000082


	//----- nvinfo : EIATTR_KPARAM_INFO
	.align		4
.L_2286:
        /*0008*/ 	.byte	0x04, 0x17
        /*000a*/ 	.short	(.L_2288 - .L_2287)
.L_2287:
        /*000c*/ 	.word	0x00000000
        /*0010*/ 	.short	0x0003
        /*0012*/ 	.short	0x0028
        /*0014*/ 	.byte	0x00, 0xf0, 0xc1, 0x06


	//----- nvinfo : EIATTR_KPARAM_INFO
	.align		4
.L_2288:
        /*0018*/ 	.byte	0x04, 0x17
        /*001a*/ 	.short	(.L_2290 - .L_2289)
.L_2289:
        /*001c*/ 	.word	0x00000000
        /*0020*/ 	.short	0x0002
        /*0022*/ 	.short	0x0020
        /*0024*/ 	.byte	0x00, 0xf0, 0x05, 0x00


	//----- nvinfo : EIATTR_KPARAM_INFO
	.align		4
.L_2290:
        /*0028*/ 	.byte	0x04, 0x17
        /*002a*/ 	.short	(.L_2292 - .L_2291)
.L_2291:
        /*002c*/ 	.word	0x00000000
        /*0030*/ 	.short	0x0001
        /*0032*/ 	.short	0x0008
        /*0034*/ 	.byte	0x00, 0xf0, 0x61, 0x00


	//----- nvinfo : EIATTR_KPARAM_INFO
	.align		4
.L_2292:
        /*0038*/ 	.byte	0x04, 0x17
        /*003a*/ 	.short	(.L_2294 - .L_2293)
.L_2293:
        /*003c*/ 	.word	0x00000000
        /*0040*/ 	.short	0x0000
        /*0042*/ 	.short	0x0000
        /*0044*/ 	.byte	0x00, 0xf0, 0x21, 0x00


	//----- nvinfo : EIATTR_SPARSE_MMA_MASK
	.align		4
.L_2294:
        /*0048*/ 	.byte	0x03, 0x50
        /*004a*/ 	.short	0x0000


	//----- nvinfo : EIATTR_MAXREG_COUNT
	.align		4
        /*004c*/ 	.byte	0x03, 0x1b
        /*004e*/ 	.short	0x0040


	//----- nvinfo : EIATTR_NUM_BARRIERS
	.align		4
        /*0050*/ 	.byte	0x02, 0x4c
        /*0052*/ 	.byte	0x01
	.zero		1


	//----- nvinfo : EIATTR_MERCURY_ISA_VERSION
	.align		4
        /*0054*/ 	.byte	0x03, 0x5f
        /*0056*/ 	.short	0x0101


	//----- nvinfo : EIATTR_EXIT_INSTR_OFFSETS
	.align		4
        /*0058*/ 	.byte	0x04, 0x1c
        /*005a*/ 	.short	(.L_2296 - .L_2295)


	//   ....[0]....
.L_2295:
        /*005c*/ 	.word	0x00000810


	//   ....[1]....
        /*0060*/ 	.word	0x00005820


	//----- nvinfo : EIATTR_MAX_THREADS
	.align		4
.L_2296:
        /*0064*/ 	.byte	0x04, 0x05
        /*0066*/ 	.short	(.L_2298 - .L_2297)
.L_2297:
        /*0068*/ 	.word	0x00000100
        /*006c*/ 	.word	0x00000001
        /*0070*/ 	.word	0x00000001


	//----- nvinfo : EIATTR_CRS_STACK_SIZE
	.align		4
.L_2298:
        /*0074*/ 	.byte	0x04, 0x1e
        /*0076*/ 	.short	(.L_2300 - .L_2299)
.L_2299:
        /*0078*/ 	.word	0x00000000


	//----- nvinfo : EIATTR_CBANK_PARAM_SIZE
	.align		4
.L_2300:
        /*007c*/ 	.byte	0x03, 0x19
        /*007e*/ 	.short	0x01d8


	//----- nvinfo : EIATTR_PARAM_CBANK
	.align		4
        /*0080*/ 	.byte	0x04, 0x0a
        /*0082*/ 	.short	(.L_2302 - .L_2301)
	.align		4
.L_2301:
        /*0084*/ 	.word	index@(.nv.constant0._ZN2at6native60_GLOBAL__N__fdc43544_27_DistributionRandomKernel_cu_f88cee4443distribution_elementwise_grid_stride_kernelIjLi4EZZZNS0_9templates4cuda21random_from_to_kernelIPNS_17CUDAGeneratorImplEEEvRNS_18TensorIteratorBaseEmlT_ENKUlvE_clEvENKUlvE9_clEvEUlP24curandStatePhilox4_32_10E0_ZNS1_27distribution_nullary_kernelItj5uint4S7_SF_ZZZS5_IS7_EvS9_mlSA_ENKSB_clEvENKSC_clEvEUljE_EEvS9_T2_RKT3_T4_EUlijE0_EEvlNS_15PhiloxCudaStateET1_SJ_)
        /*0088*/ 	.short	0x0210
        /*008a*/ 	.short	0x01d8


	//----- nvinfo : EIATTR_SW_WAR
	.align		4
.L_2302:
        /*008c*/ 	.byte	0x04, 0x36
        /*008e*/ 	.short	(.L_2304 - .L_2303)
.L_2303:
        /*0090*/ 	.word	0x00000008
.L_2304:


//--------------------- .nv.info._ZN2at6native60_GLOBAL__N__fdc43544_27_DistributionRandomKernel_cu_f88cee4443distribution_elementwise_grid_stride_kernelIjLi4EZZZNS0_9templates4cuda21random_from_to_kernelIPNS_17CUDAGeneratorImplEEEvRNS_18TensorIteratorBaseEmlT_ENKUlvE_clEvENKUlvE9_clEvEUlP24curandStatePhilox4_32_10E0_ZNS1_27distribution_nullary_kernelItj5uint4S7_SF_ZZZS5_IS7_EvS9_mlSA_ENKSB_clEvENKSC_clEvEUljE_EEvS9_T2_RKT3_T4_EUlijE_EEvlNS_15PhiloxCudaStateET1_SJ_ --------------------------
	.section	.nv.info._ZN2at6native60_GLOBAL__N__fdc43544_27_DistributionRandomKernel_cu_f88cee4443distribution_elementwise_grid_stride_kernelIjLi4EZZZNS0_9templates4cuda21random_from_to_kernelIPNS_17CUDAGeneratorImplEEEvRNS_18TensorIteratorBaseEmlT_ENKUlvE_clEvENKUlvE9_clEvEUlP24curandStatePhilox4_32_10E0_ZNS1_27distribution_nullary_kernelItj5uint4S7_SF_ZZZS5_IS7_EvS9_mlSA_ENKSB_clEvENKSC_clEvEUljE_EEvS9_T2_RKT3_T4_EUlijE_EEvlNS_15PhiloxCudaStateET1_SJ_,"",@"SHT_CUDA_INFO"
	.sectionflags	@""
	.align	4


	//----- nvinfo : EIATTR_CUDA_API_VERSION
	.align		4
        /*0000*/ 	.byte	0x04, 0x37
        /*0002*/ 	.short	(.L_2306 - .L_2305)
.L_2305:
        /*0004*/ 	.word	0x00000082


	//----- nvinfo : EIATTR_KPARAM_INFO
	.align		4
.L_2306:
        /*0008*/ 	.byte	0x04, 0x17
        /*000a*/ 	.short	(.L_2308 - .L_2307)
.L_2307:
        /*000c*/ 	.word	0x00000000
        /*0010*/ 	.short	0x0003
        /*0012*/ 	.short	0x0028
        /*0014*/ 	.byte	0x00, 0xf0, 0x81, 0x00


	//----- nvinfo : EIATTR_KPARAM_INFO
	.align		4
.L_2308:
        /*0018*/ 	.byte	0x04, 0x17
        /*001a*/ 	.short	(.L_2310 - .L_2309)
.L_2309:
        /*001c*/ 	.word	0x00000000
        /*0020*/ 	.short	0x0002
        /*0022*/ 	.short	0x0020
        /*0024*/ 	.byte	0x00, 0xf0, 0x05, 0x00


	//----- nvinfo : EIATTR_KPARAM_INFO
	.align		4
.L_2310:
        /*0028*/ 	.byte	0x04, 0x17
        /*002a*/ 	.short	(.L_2312 - .L_2311)
.L_2311:
        /*002c*/ 	.word	0x00000000
        /*0030*/ 	.short	0x0001
        /*0032*/ 	.short	0x0008
        /*0034*/ 	.byte	0x00, 0xf0, 0x61, 0x00


	//----- nvinfo : EIATTR_KPARAM_INFO
	.align		4
.L_2312:
        /*0038*/ 	.byte	0x04, 0x17
        /*003a*/ 	.short	(.L_2314 - .L_2313)
.L_2313:
        /*003c*/ 	.word	0x00000000
        /*0040*/ 	.short	0x0000
        /*0042*/ 	.short	0x0000
        /*0044*/ 	.byte	0x00, 0xf0, 0x21, 0x00


	//----- nvinfo : EIATTR_SPARSE_MMA_MASK
	.align		4
.L_2314:
        /*0048*/ 	.byte	0x03, 0x50
        /*004a*/ 	.short	0x0000


	//----- nvinfo : EIATTR_MAXREG_COUNT
	.align		4
        /*004c*/ 	.byte	0x03, 0x1b
        /*004e*/ 	.short	0x0040


	//----- nvinfo : EIATTR_NUM_BARRIERS
	.align		4
        /*0050*/ 	.byte	0x02, 0x4c
        /*0052*/ 	.byte	0x01
	.zero		1


	//----- nvinfo : EIATTR_MERCURY_ISA_VERSION
	.align		4
        /*0054*/ 	.byte	0x03, 0x5f
        /*0056*/ 	.short	0x0101


	//----- nvinfo : EIATTR_EXIT_INSTR_OFFSETS
	.align		4
        /*0058*/ 	.byte	0x04, 0x1c
        /*005a*/ 	.short	(.L_2316 - .L_2315)


	//   ....[0]....
.L_2315:
        /*005c*/ 	.word	0x000007e0


	//   ....[1]....
        /*0060*/ 	.word	0x00001780


	//----- nvinfo : EIATTR_MAX_THREADS
	.align		4
.L_2316:
        /*0064*/ 	.byte	0x04, 0x05
        /*0066*/ 	.short	(.L_2318 - .L_2317)
.L_2317:
        /*0068*/ 	.word	0x00000100
        /*006c*/ 	.word	0x00000001
        /*0070*/ 	.word	0x00000001


	//----- nvinfo : EIATTR_CRS_STACK_SIZE
	.align		4
.L_2318:
        /*0074*/ 	.byte	0x04, 0x1e
        /*0076*/ 	.short	(.L_2320 - .L_2319)
.L_2319:
        /*0078*/ 	.word	0x00000000


	//----- nvinfo : EIATTR_CBANK_PARAM_SIZE
	.align		4
.L_2320:
        /*007c*/ 	.byte	0x03, 0x19
        /*007e*/ 	.short	0x0048


	//----- nvinfo : EIATTR_PARAM_CBANK
	.align		4
        /*0080*/ 	.byte	0x04, 0x0a
        /*0082*/ 	.short	(.L_2322 - .L_2321)
	.align		4
.L_2321:
        /*0084*/ 	.word	index@(.nv.constant0._ZN2at6native60_GLOBAL__N__fdc43544_27_DistributionRandomKernel_cu_f88cee4443distribution_elementwise_grid_stride_kernelIjLi4EZZZNS0_9templates4cuda21random_from_to_kernelIPNS_17CUDAGeneratorImplEEEvRNS_18TensorIteratorBaseEmlT_ENKUlvE_clEvENKUlvE9_clEvEUlP24curandStatePhilox4_32_10E0_ZNS1_27distribution_nullary_kernelItj5uint4S7_SF_ZZZS5_IS7_EvS9_mlSA_ENKSB_clEvENKSC_clEvEUljE_EEvS9_T2_RKT3_T4_EUlijE_EEvlNS_15PhiloxCudaStateET1_SJ_)
        /*0088*/ 	.short	0x0210
        /*008a*/ 	.short	0x0048


	//----- nvinfo : EIATTR_SW_WAR
	.align		4
.L_2322:
        /*008c*/ 	.byte	0x04, 0x36
        /*008e*/ 	.short	(.L_2324 - .L_2323)
.L_2323:
        /*0090*/ 	.word	0x00000008
.L_2324:


//--------------------- .nv.info._ZN2at6native60_GLOBAL__N__fdc43544_27_DistributionRandomKernel_cu_f88cee4443distribution_elementwise_grid_stride_kernelImLi2EZZZNS0_9templates4cuda21random_from_to_kernelIPNS_17CUDAGeneratorImplEEEvRNS_18TensorIteratorBaseEmlT_ENKUlvE_clEvENKUlvE9_clEvEUlP24curandStatePhilox4_32_10E_ZNS1_27distribution_nullary_kernelItm10ulonglong2S7_SF_ZZZS5_IS7_EvS9_mlSA_ENKSB_clEvENKSC_clEvEUlmE_EEvS9_T2_RKT3_T4_EUlimE0_EEvlNS_15PhiloxCudaStateET1_SJ_ --------------------------
	.section	.nv.info._ZN2at6native60_GLOBAL__N__fdc43544_27_DistributionRandomKernel_cu_f88cee4443distribution_elementwise_grid_stride_kernelImLi2EZZZNS0_9templates4cuda21random_from_to_kernelIPNS_17CUDAGeneratorImplEEEvRNS_18TensorIteratorBaseEmlT_ENKUlvE_clEvENKUlvE9_clEvEUlP24curandStatePhilox4_32_10E_ZNS1_27distribution_nullary_kernelItm10ulonglong2S7_SF_ZZZS5_IS7_EvS9_mlSA_ENKSB_clEvENKSC_clEvEUlmE_EEvS9_T2_RKT3_T4_EUlimE0_EEvlNS_15PhiloxCudaStateET1_SJ_,"",@"SHT_CUDA_INFO"
	.sectionflags	@""
	.align	4


	//----- nvinfo : EIATTR_CUDA_API_VERSION
	.align		4
        /*0000*/ 	.byte	0x04, 0x37
        /*0002*/ 	.short	(.L_2326 - .L_2325)
.L_2325:
        /*0004*/ 	.word	0x00000082


	//----- nvinfo : EIATTR_KPARAM_INFO
	.align		4
.L_2326:
        /*0008*/ 	.byte	0x04, 0x17
        /*000a*/ 	.short	(.L_2328 - .L_2327)
.L_2327:
        /*000c*/ 	.word	0x00000000
        /*0010*/ 	.short	0x0003
        /*0012*/ 	.short	0x0028
        /*0014*/ 	.byte	0x00, 0xf0, 0xc1, 0x06


	//----- nvinfo : EIATTR_KPARAM_INFO
	.align		4
.L_2328:
        /*0018*/ 	.byte	0x04, 0x17
        /*001a*/ 	.short	(.L_2330 - .L_2329)
.L_2329:
        /*001c*/ 	.word	0x00000000
        /*0020*/ 	.short	0x0002
        /*0022*/ 	.short	0x0020
        /*0024*/ 	.byte	0x00, 0xf0, 0x05, 0x00


	//----- nvinfo : EIATTR_KPARAM_INFO
	.align		4
.L_2330:
        /*0028*/ 	.byte	0x04, 0x17
        /*002a*/ 	.short	(.L_2332 - .L_2331)
.L_2331:
        /*002c*/ 	.word	0x00000000
        /*0030*/ 	.short	0x0001
        /*0032*/ 	.short	0x0008
        /*0034*/ 	.byte	0x00, 0xf0, 0x61, 0x00


	//----- nvinfo : EIATTR_KPARAM_INFO
	.align		4
.L_2332:
        /*0038*/ 	.byte	0x04, 0x17
        /*003a*/ 	.short	(.L_2334 - .L_2333)
.L_2333:
        /*003c*/ 	.word	0x00000000
        /*0040*/ 	.short	0x0000
        /*0042*/ 	.short	0x0000
        /*0044*/ 	.byte	0x00, 0xf0, 0x21, 0x00


	//----- nvinfo : EIATTR_SPARSE_MMA_MASK
	.align		4
.L_2334:
        /*0048*/ 	.byte	0x03, 0x50
        /*004a*/ 	.short	0x0000


	//----- nvinfo : EIATTR_MAXREG_COUNT
	.align		4
        /*004c*/ 	.byte	0x03, 0x1b
        /*004e*/ 	.short	0x0040


	//----- nvinfo : EIATTR_NUM_BARRIERS
	.align		4
        /*0050*/ 	.byte	0x02, 0x4c
        /*0052*/ 	.byte	0x01
	.zero		1


	//----- nvinfo : EIATTR_MERCURY_ISA_VERSION
	.align		4
        /*0054*/ 	.byte	0x03, 0x5f
        /*0056*/ 	.short	0x0101


	//----- nvinfo : EIATTR_EXIT_INSTR_OFFSETS
	.align		4
        /*0058*/ 	.byte	0x04, 0x1c
        /*005a*/ 	.short	(.L_2336 - .L_2335)


	//   ....[0]....
.L_2335:
        /*005c*/ 	.word	0x00000810


	//   ....[1]....
        /*0060*/ 	.word	0x00003610


	//----- nvinfo : EIATTR_MAX_THREADS
	.align		4
.L_2336:
        /*0064*/ 	.byte	0x04, 0x05
        /*0066*/ 	.short	(.L_2338 - .L_2337)
.L_2337:
        /*0068*/ 	.word	0x00000100
        /*006c*/ 	.word	0x00000001
        /*0070*/ 	.word	0x00000001


	//----- nvinfo : EIATTR_CRS_STACK_SIZE
	.align		4
.L_2338:
        /*0074*/ 	.byte	0x04, 0x1e
        /*0076*/ 	.short	(.L_2340 - .L_2339)
.L_2339:
        /*0078*/ 	.word	0x00000000


	//----- nvinfo : EIATTR_CBANK_PARAM_SIZE
	.align		4
.L_2340:
        /*007c*/ 	.byte	0x03, 0x19
        /*007e*/ 	.short	0x01d8


	//----- nvinfo : EIATTR_PARAM_CBANK
	.align		4
        /*0080*/ 	.byte	0x04, 0x0a
        /*0082*/ 	.short	(.L_2342 - .L_2341)
	.align		4
.L_2341:
        /*0084*/ 	.word	index@(.nv.constant0._ZN2at6native60_GLOBAL__N__fdc43544_27_DistributionRandomKernel_cu_f88cee4443distribution_elementwise_grid_stride_kernelImLi2EZZZNS0_9templates4cuda21random_from_to_kernelIPNS_17CUDAGeneratorImplEEEvRNS_18TensorIteratorBaseEmlT_ENKUlvE_clEvENKUlvE9_clEvEUlP24curandStatePhilox4_32_10E_ZNS1_27distribution_nullary_kernelItm10ulonglong2S7_SF_ZZZS5_IS7_EvS9_mlSA_ENKSB_clEvENKSC_clEvEUlmE_EEvS9_T2_RKT3_T4_EUlimE0_EEvlNS_15PhiloxCudaStateET1_SJ_)
        /*0088*/ 	.short	0x0210
        /*008a*/ 	.short	0x01d8


	//----- nvinfo : EIATTR_SW_WAR
	.align		4
.L_2342:
        /*008c*/ 	.byte	0x04, 0x36
        /*008e*/ 	.short	(.L_2344 - .L_2343)
.L_2343:
        /*0090*/ 	.word	0x00000008
.L_2344:


//--------------------- .nv.info._ZN2at6native60_GLOBAL__N__fdc43544_27_DistributionRandomKernel_cu_f88cee4443distribution_elementwise_grid_stride_kernelImLi2EZZZNS0_9templates4cuda21random_from_to_kernelIPNS_17CUDAGeneratorImplEEEvRNS_18TensorIteratorBaseEmlT_ENKUlvE_clEvENKUlvE9_clEvEUlP24curandStatePhilox4_32_10E_ZNS1_27distribution_nullary_kernelItm10ulonglong2S7_SF_ZZZS5_IS7_EvS9_mlSA_ENKSB_clEvENKSC_clEvEUlmE_EEvS9_T2_RKT3_T4_EUlimE_EEvlNS_15PhiloxCudaStateET1_SJ_ --------------------------
	.section	.nv.info._ZN2at6native60_GLOBAL__N__fdc43544_27_DistributionRandomKernel_cu_f88cee4443distribution_elementwise_grid_stride_kernelImLi2EZZZNS0_9templates4cuda21random_from_to_kernelIPNS_17CUDAGeneratorImplEEEvRNS_18TensorIteratorBaseEmlT_ENKUlvE_clEvENKUlvE9_clEvEUlP24curandStatePhilox4_32_10E_ZNS1_27distribution_nullary_kernelItm10ulonglong2S7_SF_ZZZS5_IS7_EvS9_mlSA_ENKSB_clEvENKSC_clEvEUlmE_EEvS9_T2_RKT3_T4_EUlimE_EEvlNS_15PhiloxCudaStateET1_SJ_,"",@"SHT_CUDA_INFO"
	.sectionflags	@""
	.align	4


	//----- nvinfo : EIATTR_CUDA_API_VERSION
	.align		4
        /*0000*/ 	.byte	0x04, 0x37
        /*0002*/ 	.short	(.L_2346 - .L_2345)
.L_2345:
        /*0004*/ 	.word	0x00000082


	//----- nvinfo : EIATTR_KPARAM_INFO
	.align		4
.L_2346:
        /*0008*/ 	.byte	0x04, 0x17
        /*000a*/ 	.short	(.L_2348 - .L_2347)
.L_2347:
        /*000c*/ 	.word	0x00000000
        /*0010*/ 	.short	0x0003
        /*0012*/ 	.short	0x0028
        /*0014*/ 	.byte	0x00, 0xf0, 0x81, 0x00


	//----- nvinfo : EIATTR_KPARAM_INFO
	.align		4
.L_2348:
        /*0018*/ 	.byte	0x04, 0x17
        /*001a*/ 	.short	(.L_2350 - .L_2349)
.L_2349:
        /*001c*/ 	.word	0x00000000
        /*0020*/ 	.short	0x0002
        /*0022*/ 	.short	0x0020
        /*0024*/ 	.byte	0x00, 0xf0, 0x05, 0x00


	//----- nvinfo : EIATTR_KPARAM_INFO
	.align		4
.L_2350:
        /*0028*/ 	.byte	0x04, 0x17
        /*002a*/ 	.short	(.L_2352 - .L_2351)
.L_2351:
        /*002c*/ 	.word	0x00000000
        /*0030*/ 	.short	0x0001
        /*0032*/ 	.short	0x0008
        /*0034*/ 	.byte	0x00, 0xf0, 0x61, 0x00


	//----- nvinfo : EIATTR_KPARAM_INFO
	.align		4
.L_2352:
        /*0038*/ 	.byte	0x04, 0x17
        /*003a*/ 	.short	(.L_2354 - .L_2353)
.L_2353:
        /*003c*/ 	.word	0x00000000
        /*0040*/ 	.short	0x0000
        /*0042*/ 	.short	0x0000
        /*0044*/ 	.byte	0x00, 0xf0, 0x21, 0x00


	//----- nvinfo : EIATTR_SPARSE_MMA_MASK
	.align		4
.L_2354:
        /*0048*/ 	.byte	0x03, 0x50
        /*004a*/ 	.short	0x0000


	//----- nvinfo : EIATTR_MAXREG_COUNT
	.align		4
        /*004c*/ 	.byte	0x03, 0x1b
        /*004e*/ 	.short	0x0040


	//----- nvinfo : EIATTR_NUM_BARRIERS
	.align		4
        /*0050*/ 	.byte	0x02, 0x4c
        /*0052*/ 	.byte	0x01
	.zero		1


	//----- nvinfo : EIATTR_MERCURY_ISA_VERSION
	.align		4
        /*0054*/ 	.byte	0x03, 0x5f
        /*0056*/ 	.short	0x0101


	//----- nvinfo : EIATTR_EXIT_INSTR_OFFSETS
	.align		4
        /*0058*/ 	.byte	0x04, 0x1c
        /*005a*/ 	.short	(.L_2356 - .L_2355)


	//   ....[0]....
.L_2355:
        /*005c*/ 	.word	0x000007e0


	//   ....[1]....
        /*0060*/ 	.word	0x00001370


	//----- nvinfo : EIATTR_MAX_THREADS
	.align		4
.L_2356:
        /*0064*/ 	.byte	0x04, 0x05
        /*0066*/ 	.short	(.L_2358 - .L_2357)
.L_2357:
        /*0068*/ 	.word	0x00000100
        /*006c*/ 	.word	0x00000001
        /*0070*/ 	.word	0x00000001


	//----- nvinfo : EIATTR_CRS_STACK_SIZE
	.align		4
.L_2358:
        /*0074*/ 	.byte	0x04, 0x1e
        /*0076*/ 	.short	(.L_2360 - .L_2359)
.L_2359:
        /*0078*/ 	.word	0x00000000


	//----- nvinfo : EIATTR_CBANK_PARAM_SIZE
	.align		4
.L_2360:
        /*007c*/ 	.byte	0x03, 0x19
        /*007e*/ 	.short	0x0048


	//----- nvinfo : EIATTR_PARAM_CBANK
	.align		4
        /*0080*/ 	.byte	0x04, 0x0a
        /*0082*/ 	.short	(.L_2362 - .L_2361)
	.align		4
.L_2361:
        /*0084*/ 	.word	index@(.nv.constant0._ZN2at6native60_GLOBAL__N__fdc43544_27_DistributionRandomKernel_cu_f88cee4443distribution_elementwise_grid_stride_kernelImLi2EZZZNS0_9templates4cuda21random_from_to_kernelIPNS_17CUDAGeneratorImplEEEvRNS_18TensorIteratorBaseEmlT_ENKUlvE_clEvENKUlvE9_clEvEUlP24curandStatePhilox4_32_10E_ZNS1_27distribution_nullary_kernelItm10ulonglong2S7_SF_ZZZS5_IS7_EvS9_mlSA_ENKSB_clEvENKSC_clEvEUlmE_EEvS9_T2_RKT3_T4_EUlimE_EEvlNS_15PhiloxCudaStateET1_SJ_)
        /*0088*/ 	.short	0x0210
        /*008a*/ 	.short	0x0048


	//----- nvinfo : EIATTR_SW_WAR
	.align		4
.L_2362:
        /*008c*/ 	.byte	0x04, 0x36
        /*008e*/ 	.short	(.L_2364 - .L_2363)
.L_2363:
        /*0090*/ 	.word	0x00000008
.L_2364:


//--------------------- .nv.info._ZN2at6native60_GLOBAL__N__fdc43544_27_DistributionRandomKernel_cu_f88cee4443distribution_elementwise_grid_stride_kernelIjLi4EZZZNS0_9templates4cuda21random_from_to_kernelIPNS_17CUDAGeneratorImplEEEvRNS_18TensorIteratorBaseEmlT_ENKUlvE_clEvENKUlvE8_clEvEUlP24curandStatePhilox4_32_10E0_ZNS1_27distribution_nullary_kernelIN3c108BFloat16Ej5uint4S7_SF_ZZZS5_IS7_EvS9_mlSA_ENKSB_clEvENKSC_clEvEUljE_EEvS9_T2_RKT3_T4_EUlijE0_EEvlNS_15PhiloxCudaStateET1_SL_ --------------------------
	.section	.nv.info._ZN2at6native60_GLOBAL__N__fdc43544_27_DistributionRandomKernel_cu_f88cee4443distribution_elementwise_grid_stride_kernelIjLi4EZZZNS0_9templates4cuda21random_from_to_kernelIPNS_17CUDAGeneratorImplEEEvRNS_18TensorIteratorBaseEmlT_ENKUlvE_clEvENKUlvE8_clEvEUlP24curandStatePhilox4_32_10E0_ZNS1_27distribution_nullary_kernelIN3c108BFloat16Ej5uint4S7_SF_ZZZS5_IS7_EvS9_mlSA_ENKSB_clEvENKSC_clEvEUljE_EEvS9_T2_RKT3_T4_EUlijE0_EEvlNS_15PhiloxCudaStateET1_SL_,"",@"SHT_CUDA_INFO"
	.sectionflags	@""
	.align	4


	//----- nvinfo : EIATTR_CUDA_API_VERSION
	.align		4
        /*0000*/ 	.byte	0x04, 0x37
        /*0002*/ 	.short	(.L_2366 - .L_2365)
.L_2365:
        /*0004*/ 	.word	0x00000082


	//----- nvinfo : EIATTR_KPARAM_INFO
	.align		4
.L_2366:
        /*0008*/ 	.byte	0x04, 0x17
        /*000a*/ 	.short	(.L_2368 - .L_2367)
.L_2367:
        /*000c*/ 	.word	0x00000000
        /*0010*/ 	.short	0x0003
        /*0012*/ 	.short	0x0028
        /*0014*/ 	.byte	0x00, 0xf0, 0xc1, 0x06


	//----- nvinfo : EIATTR_KPARAM_INFO
	.align		4
.L_2368:
        /*0018*/ 	.byte	0x04, 0x17
        /*001a*/ 	.short	(.L_2370 - .L_2369)
.L_2369:
        /*001c*/ 	.word	0x00000000
        /*0020*/ 	.short	0x0002
        /*0022*/ 	.short	0x0020
        /*0024*/ 	.byte	0x00, 0xf0, 0x05, 0x00


	//----- nvinfo : EIATTR_KPARAM_INFO
	.align		4
.L_2370:
        /*0028*/ 	.byte	0x04, 0x17
        /*002a*/ 	.short	(.L_2372 - .L_2371)
.L_2371:
        /*002c*/ 	.word	0x00000000
        /*0030*/ 	.short	0x0001
        /*0032*/ 	.short	0x0008
        /*0034*/ 	.byte	0x00, 0xf0, 0x61, 0x00


	//----- nvinfo : EIATTR_KPARAM_INFO
	.align		4
.L_2372:
        /*0038*/ 	.byte	0x04, 0x17
        /*003a*/ 	.short	(.L_2374 - .L_2373)
.L_2373:
        /*003c*/ 	.word	0x00000000
        /*0040*/ 	.short	0x0000
        /*0042*/ 	.short	0x0000
        /*0044*/ 	.byte	0x00, 0xf0, 0x21, 0x00


	//----- nvinfo : EIATTR_SPARSE_MMA_MASK
	.align		4
.L_2374:
        /*0048*/ 	.byte	0x03, 0x50
        /*004a*/ 	.short	0x0000


	//----- nvinfo : EIATTR_MAXREG_COUNT
	.align		4
        /*004c*/ 	.byte	0x03, 0x1b
        /*004e*/ 	.short	0x0040


	//----- nvinfo : EIATTR_NUM_BARRIERS
	.align		4
        /*0050*/ 	.byte	0x02, 0x4c
        /*0052*/ 	.byte	0x01
	.zero		1


	//----- nvinfo : EIATTR_MERCURY_ISA_VERSION
	.align		4
        /*0054*/ 	.byte	0x03, 0x5f
        /*0056*/ 	.short	0x0101


	//----- nvinfo : EIATTR_EXIT_INSTR_OFFSETS
	.align		4
        /*0058*/ 	.byte	0x04, 0x1c
        /*005a*/ 	.short	(.L_2376 - .L_2375)


	//   ....[0]....
.L_2375:
        /*005c*/ 	.word	0x00000810


	//   ....[1]....
        /*0060*/ 	.word	0x00005920


	//----- nvinfo : EIATTR_MAX_THREADS
	.align		4
.L_2376:
        /*0064*/ 	.byte	0x04, 0x05
        /*0066*/ 	.short	(.L_2378 - .L_2377)
.L_2377:
        /*0068*/ 	.word	0x00000100
        /*006c*/ 	.word	0x00000001
        /*0070*/ 	.word	0x00000001


	//----- nvinfo : EIATTR_CRS_STACK_SIZE
	.align		4
.L_2378:
        /*0074*/ 	.byte	0x04, 0x1e
        /*0076*/ 	.short	(.L_2380 - .L_2379)
.L_2379:
        /*0078*/ 	.word	0x00000000


	//----- nvinfo : EIATTR_CBANK_PARAM_SIZE
	.align		4
.L_2380:
        /*007c*/ 	.byte	0x03, 0x19
        /*007e*/ 	.short	0x01d8


	//----- nvinfo : EIATTR_PARAM_CBANK
	.align		4
        /*0080*/ 	.byte	0x04, 0x0a
        /*0082*/ 	.short	(.L_2382 - .L_2381)
	.align		4
.L_2381:
        /*0084*/ 	.word	index@(.nv.constant0._ZN2at6native60_GLOBAL__N__fdc43544_27_DistributionRandomKernel_cu_f88cee4443distribution_elementwise_grid_stride_kernelIjLi4EZZZNS0_9templates4cuda21random_from_to_kernelIPNS_17CUDAGeneratorImplEEEvRNS_18TensorIteratorBaseEmlT_ENKUlvE_clEvENKUlvE8_clEvEUlP24curandStatePhilox4_32_10E0_ZNS1_27distribution_nullary_kernelIN3c108BFloat16Ej5uint4S7_SF_ZZZS5_IS7_EvS9_mlSA_ENKSB_clEvENKSC_clEvEUljE_EEvS9_T2_RKT3_T4_EUlijE0_EEvlNS_15PhiloxCudaStateET1_SL_)
        /*0088*/ 	.short	0x0210
        /*008a*/ 	.short	0x01d8


	//----- nvinfo : EIATTR_SW_WAR
	.align		4
.L_2382:
        /*008c*/ 	.byte	0x04, 0x36
        /*008e*/ 	.short	(.L_2384 - .L_2383)
.L_2383:
        /*0090*/ 	.word	0x00000008
.L_2384:


//--------------------- .nv.info._ZN2at6native60_GLOBAL__N__fdc43544_27_DistributionRandomKernel_cu_f88cee4443distribution_elementwise_grid_stride_kernelIjLi4EZZZNS0_9templates4cuda21random_from_to_kernelIPNS_17CUDAGeneratorImplEEEvRNS_18TensorIteratorBaseEmlT_ENKUlvE_clEvENKUlvE8_clEvEUlP24curandStatePhilox4_32_10E0_ZNS1_27distribution_nullary_kernelIN3c108BFloat16Ej5uint4S7_SF_ZZZS5_IS7_EvS9_mlSA_ENKSB_clEvENKSC_clEvEUljE_EEvS9_T2_RKT3_T4_EUlijE_EEvlNS_15PhiloxCudaStateET1_SL_ --------------------------
	.section	.nv.info._ZN2at6native60_GLOBAL__N__fdc43544_27_DistributionRandomKernel_cu_f88cee4443distribution_elementwise_grid_stride_kernelIjLi4EZZZNS0_9templates4cuda21random_from_to_kernelIPNS_17CUDAGeneratorImplEEEvRNS_18TensorIteratorBaseEmlT_ENKUlvE_clEvENKUlvE8_clEvEUlP24curandStatePhilox4_32_10E0_ZNS1_27distribution_nullary_kernelIN3c108BFloat16Ej5uint4S7_SF_ZZZS5_IS7_EvS9_mlSA_ENKSB_clEvENKSC_clEvEUljE_EEvS9_T2_RKT3_T4_EUlijE_EEvlNS_15PhiloxCudaStateET1_SL_,"",@"SHT_CUDA_INFO"
	.sectionflags	@""
	.align	4


	//----- nvinfo : EIATTR_CUDA_API_VERSION
	.align		4
        /*0000*/ 	.byte	0x04, 0x37
        /*0002*/ 	.short	(.L_2386 - .L_2385)
.L_2385:
        /*0004*/ 	.word	0x00000082


	//----- nvinfo : EIATTR_KPARAM_INFO
	.align		4
.L_2386:
        /*0008*/ 	.byte	0x04, 0x17
        /*000a*/ 	.short	(.L_2388 - .L_2387)
.L_2387:
        /*000c*/ 	.word	0x00000000
        /*0010*/ 	.short	0x0003
        /*0012*/ 	.short	0x0028
        /*0014*/ 	.byte	0x00, 0xf0, 0x81, 0x00


	//----- nvinfo : EIATTR_KPARAM_INFO
	.align		4
.L_2388:
        /*0018*/ 	.byte	0x04, 0x17
        /*001a*/ 	.short	(.L_2390 - .L_2389)
.L_2389:
        /*001c*/ 	.word	0x00000000
        /*0020*/ 	.short	0x0002
        /*0022*/ 	.short	0x0020
        /*0024*/ 	.byte	0x00, 0xf0, 0x05, 0x00


	//----- nvinfo : EIATTR_KPARAM_INFO
	.align		4
.L_2390:
        /*0028*/ 	.byte	0x04, 0x17
        /*002a*/ 	.short	(.L_2392 - .L_2391)
.L_2391:
        /*002c*/ 	.word	0x00000000
        /*0030*/ 	.short	0x0001
        /*0032*/ 	.short	0x0008
        /*0034*/ 	.byte	0x00, 0xf0, 0x61, 0x00


	//----- nvinfo : EIATTR_KPARAM_INFO
	.align		4
.L_2392:
        /*0038*/ 	.byte	0x04, 0x17
        /*003a*/ 	.short	(.L_2394 - .L_2393)
.L_2393:
        /*003c*/ 	.word	0x00000000
        /*0040*/ 	.short	0x0000
        /*0042*/ 	.short	0x0000
        /*0044*/ 	.byte	0x00, 0xf0, 0x21, 0x00


	//----- nvinfo : EIATTR_SPARSE_MMA_MASK
	.align		4
.L_2394:
        /*0048*/ 	.byte	0x03, 0x50
        /*004a*/ 	.short	0x0000


	//----- nvinfo : EIATTR_MAXREG_COUNT
	.align		4
        /*004c*/ 	.byte	0x03, 0x1b
        /*004e*/ 	.short	0x0040


	//----- nvinfo : EIATTR_NUM_BARRIERS
	.align		4
        /*0050*/ 	.byte	0x02, 0x4c
        /*0052*/ 	.byte	0x01
	.zero		1


	//----- nvinfo : EIATTR_MERCURY_ISA_VERSION
	.align		4
        /*0054*/ 	.byte	0x03, 0x5f
        /*0056*/ 	.short	0x0101


	//----- nvinfo : EIATTR_EXIT_INSTR_OFFSETS
	.align		4
        /*0058*/ 	.byte	0x04, 0x1c
        /*005a*/ 	.short	(.L_2396 - .L_2395)


	//   ....[0]....
.L_2395:
        /*005c*/ 	.word	0x000007e0


	//   ....[1]....
        /*0060*/ 	.word	0x00001920


	//----- nvinfo : EIATTR_MAX_THREADS
	.align		4
.L_2396:
        /*0064*/ 	.byte	0x04, 0x05
        /*0066*/ 	.short	(.L_2398 - .L_2397)
.L_2397:
        /*0068*/ 	.word	0x00000100
        /*006c*/ 	.word	0x00000001
        /*0070*/ 	.word	0x00000001


	//----- nvinfo : EIATTR_CRS_STACK_SIZE
	.align		4
.L_2398:
        /*0074*/ 	.byte	0x04, 0x1e
        /*0076*/ 	.short	(.L_2400 - .L_2399)
.L_2399:
        /*0078*/ 	.word	0x00000000


	//----- nvinfo : EIATTR_CBANK_PARAM_SIZE
	.align		4
.L_2400:
        /*007c*/ 	.byte	0x03, 0x19
        /*007e*/ 	.short	0x0048


	//----- nvinfo : EIATTR_PARAM_CBANK
	.align		4
        /*0080*/ 	.byte	0x04, 0x0a
        /*0082*/ 	.short	(.L_2402 - .L_2401)
	.align		4
.L_2401:
        /*0084*/ 	.word	index@(.nv.constant0._ZN2at6native60_GLOBAL__N__fdc43544_27_DistributionRandomKernel_cu_f88cee4443distribution_elementwise_grid_stride_kernelIjLi4EZZZNS0_9templates4cuda21random_from_to_kernelIPNS_17CUDAGeneratorImplEEEvRNS_18TensorIteratorBaseEmlT_ENKUlvE_clEvENKUlvE8_clEvEUlP24curandStatePhilox4_32_10E0_ZNS1_27distribution_nullary_kernelIN3c108BFloat16Ej5uint4S7_SF_ZZZS5_IS7_EvS9_mlSA_ENKSB_clEvENKSC_clEvEUljE_EEvS9_T2_RKT3_T4_EUlijE_EEvlNS_15PhiloxCudaStateET1_SL_)
        /*0088*/ 	.short	0x0210
        /*008a*/ 	.short	0x0048


	//----- nvinfo : EIATTR_SW_WAR
	.align		4
.L_2402:
        /*008c*/ 	.byte	0x04, 0x36
        /*008e*/ 	.short	(.L_2404 - .L_2403)
.L_2403:
        /*0090*/ 	.word	0x00000008
.L_2404:


//--------------------- .nv.info._ZN2at6native60_GLOBAL__N__fdc43544_27_DistributionRandomKernel_cu_f88cee4443distribution_elementwise_grid_stride_kernelImLi2EZZZNS0_9templates4cuda21random_from_to_kernelIPNS_17CUDAGeneratorImplEEEvRNS_18TensorIteratorBaseEmlT_ENKUlvE_clEvENKUlvE8_clEvEUlP24curandStatePhilox4_32_10E_ZNS1_27distribution_nullary_kernelIN3c108BFloat16Em10ulonglong2S7_SF_ZZZS5_IS7_EvS9_mlSA_ENKSB_clEvENKSC_clEvEUlmE_EEvS9_T2_RKT3_T4_EUlimE0_EEvlNS_15PhiloxCudaStateET1_SL_ --------------------------
	.section	.nv.info._ZN2at6native60_GLOBAL__N__fdc43544_27_DistributionRandomKernel_cu_f88cee4443distribution_elementwise_grid_stride_kernelImLi2EZZZNS0_9templates4cuda21random_from_to_kernelIPNS_17CUDAGeneratorImplEEEvRNS_18TensorIteratorBaseEmlT_ENKUlvE_clEvENKUlvE8_clEvEUlP24curandStatePhilox4_32_10E_ZNS1_27distribution_nullary_kernelIN3c108BFloat16Em10ulonglong2S7_SF_ZZZS5_IS7_EvS9_mlSA_ENKSB_clEvENKSC_clEvEUlmE_EEvS9_T2_RKT3_T4_EUlimE0_EEvlNS_15PhiloxCudaStateET1_SL_,"",@"SHT_CUDA_INFO"
	.sectionflags	@""
	.align	4


	//----- nvinfo : EIATTR_CUDA_API_VERSION
	.align		4
        /*0000*/ 	.byte	0x04, 0x37
        /*0002*/ 	.short	(.L_2406 - .L_2405)
.L_2405:
        /*0004*/ 	.word	0x00000082


	//----- nvinfo : EIATTR_KPARAM_INFO
	.align		4
.L_2406:
        /*0008*/ 	.byte	0x04, 0x17
        /*000a*/ 	.short	(.L_2408 - .L_2407)
.L_2407:
        /*000c*/ 	.word	0x00000000
        /*0010*/ 	.short	0x0003
        /*0012*/ 	.short	0x0028
        /*0014*/ 	.byte	0x00, 0xf0, 0xc1, 0x06


	//----- nvinfo : EIATTR_KPARAM_INFO
	.align		4
.L_2408:
        /*0018*/ 	.byte	0x04, 0x17
        /*001a*/ 	.short	(.L_2410 - .L_2409)
.L_2409:
        /*001c*/ 	.word	0x00000000
        /*0020*/ 	.short	0x0002
        /*0022*/ 	.short	0x0020
        /*0024*/ 	.byte	0x00, 0xf0, 0x05, 0x00


	//----- nvinfo : EIATTR_KPARAM_INFO
	.align		4
.L_2410:
        /*0028*/ 	.byte	0x04, 0x17
        /*002a*/ 	.short	(.L_2412 - .L_2411)
.L_2411:
        /*002c*/ 	.word	0x00000000
        /*0030*/ 	.short	0x0001
        /*0032*/ 	.short	0x0008
        /*0034*/ 	.byte	0x00, 0xf0, 0x61, 0x00


	//----- nvinfo : EIATTR_KPARAM_INFO
	.align		4
.L_2412:
        /*0038*/ 	.byte	0x04, 0x17
        /*003a*/ 	.short	(.L_2414 - .L_2413)
.L_2413:
        /*003c*/ 	.word	0x00000000
        /*0040*/ 	.short	0x0000
        /*0042*/ 	.short	0x0000
        /*0044*/ 	.byte	0x00, 0xf0, 0x21, 0x00


	//----- nvinfo : EIATTR_SPARSE_MMA_MASK
	.align		4
.L_2414:
        /*0048*/ 	.byte	0x03, 0x50
        /*004a*/ 	.short	0x0000


	//----- nvinfo : EIATTR_MAXREG_COUNT
	.align		4
        /*004c*/ 	.byte	0x03, 0x1b
        /*004e*/ 	.short	0x0040


	//----- nvinfo : EIATTR_NUM_BARRIERS
	.align		4
        /*0050*/ 	.byte	0x02, 0x4c
        /*0052*/ 	.byte	0x01
	.zero		1


	//----- nvinfo : EIATTR_MERCURY_ISA_VERSION
	.align		4
        /*0054*/ 	.byte	0x03, 0x5f
        /*0056*/ 	.short	0x0101


	//----- nvinfo : EIATTR_EXIT_INSTR_OFFSETS
	.align		4
        /*0058*/ 	.byte	0x04, 0x1c
        /*005a*/ 	.short	(.L_2416 - .L_2415)


	//   ....[0]....
.L_2415:
        /*005c*/ 	.word	0x00000810


	//   ....[1]....
        /*0060*/ 	.word	0x000036d0


	//----- nvinfo : EIATTR_MAX_THREADS
	.align		4
.L_2416:
        /*0064*/ 	.byte	0x04, 0x05
        /*0066*/ 	.short	(.L_2418 - .L_2417)
.L_2417:
        /*0068*/ 	.word	0x00000100
        /*006c*/ 	.word	0x00000001
        /*0070*/ 	.word	0x00000001


	//----- nvinfo : EIATTR_CRS_STACK_SIZE
	.align		4
.L_2418:
        /*0074*/ 	.byte	0x04, 0x1e
        /*0076*/ 	.short	(.L_2420 - .L_2419)
.L_2419:
        /*0078*/ 	.word	0x00000000


	//----- nvinfo : EIATTR_CBANK_PARAM_SIZE
	.align		4
.L_2420:
        /*007c*/ 	.byte	0x03, 0x19
        /*007e*/ 	.short	0x01d8


	//----- nvinfo : EIATTR_PARAM_CBANK
	.align		4
        /*0080*/ 	.byte	0x04, 0x0a
        /*0082*/ 	.short	(.L_2422 - .L_2421)
	.align		4
.L_2421:
        /*0084*/ 	.word	index@(.nv.constant0._ZN2at6native60_GLOBAL__N__fdc43544_27_DistributionRandomKernel_cu_f88cee4443distribution_elementwise_grid_stride_kernelImLi2EZZZNS0_9templates4cuda21random_from_to_kernelIPNS_17CUDAGeneratorImplEEEvRNS_18TensorIteratorBaseEmlT_ENKUlvE_clEvENKUlvE8_clEvEUlP24curandStatePhilox4_32_10E_ZNS1_27distribution_nullary_kernelIN3c108BFloat16Em10ulonglong2S7_SF_ZZZS5_IS7_EvS9_mlSA_ENKSB_clEvENKSC_clEvEUlmE_EEvS9_T2_RKT3_T4_EUlimE0_EEvlNS_15PhiloxCudaStateET1_SL_)
        /*0088*/ 	.short	0x0210
        /*008a*/ 	.short	0x01d8


	//----- nvinfo : EIATTR_SW_WAR
	.align		4
.L_2422:
        /*008c*/ 	.byte	0x04, 0x36
        /*008e*/ 	.short	(.L_2424 - .L_2423)
.L_2423:
        /*0090*/ 	.word	0x00000008
.L_2424:


//--------------------- .nv.info._ZN2at6native60_GLOBAL__N__fdc43544_27_DistributionRandomKernel_cu_f88cee4443distribution_elementwise_grid_stride_kernelImLi2EZZZNS0_9templates4cuda21random_from_to_kernelIPNS_17CUDAGeneratorImplEEEvRNS_18TensorIteratorBaseEmlT_ENKUlvE_clEvENKUlvE8_clEvEUlP24curandStatePhilox4_32_10E_ZNS1_27distribution_nullary_kernelIN3c108BFloat16Em10ulonglong2S7_SF_ZZZS5_IS7_EvS9_mlSA_ENKSB_clEvENKSC_clEvEUlmE_EEvS9_T2_RKT3_T4_EUlimE_EEvlNS_15PhiloxCudaStateET1_SL_ --------------------------
	.section	.nv.info._ZN2at6native60_GLOBAL__N__fdc43544_27_DistributionRandomKernel_cu_f88cee4443distribution_elementwise_grid_stride_kernelImLi2EZZZNS0_9templates4cuda21random_from_to_kernelIPNS_17CUDAGeneratorImplEEEvRNS_18TensorIteratorBaseEmlT_ENKUlvE_clEvENKUlvE8_clEvEUlP24curandStatePhilox4_32_10E_ZNS1_27distribution_nullary_kernelIN3c108BFloat16Em10ulonglong2S7_SF_ZZZS5_IS7_EvS9_mlSA_ENKSB_clEvENKSC_clEvEUlmE_EEvS9_T2_RKT3_T4_EUlimE_EEvlNS_15PhiloxCudaStateET1_SL_,"",@"SHT_CUDA_INFO"
	.sectionflags	@""
	.align	4


	//----- nvinfo : EIATTR_CUDA_API_VERSION
	.align		4
        /*0000*/ 	.byte	0x04, 0x37
        /*0002*/ 	.short	(.L_2426 - .L_2425)
.L_2425:
        /*0004*/ 	.word	0x00000082


	//----- nvinfo : EIATTR_KPARAM_INFO
	.align		4
.L_2426:
        /*0008*/ 	.byte	0x04, 0x17
        /*000a*/ 	.short	(.L_2428 - .L_2427)
.L_2427:
        /*000c*/ 	.word	0x00000000
        /*0010*/ 	.short	0x0003
        /*0012*/ 	.short	0x0028
        /*0014*/ 	.byte	0x00, 0xf0, 0x81, 0x00


	//----- nvinfo : EIATTR_KPARAM_INFO
	.align		4
.L_2428:
        /*0018*/ 	.byte	0x04, 0x17
        /*001a*/ 	.short	(.L_2430 - .L_2429)
.L_2429:
        /*001c*/ 	.word	0x00000000
        /*0020*/ 	.short	0x0002
        /*0022*/ 	.short	0x0020
        /*0024*/ 	.byte	0x00, 0xf0, 0x05, 0x00


	//----- nvinfo : EIATTR_KPARAM_INFO
	.align		4
.L_2430:
        /*0028*/ 	.byte	0x04, 0x17
        /*002a*/ 	.short	(.L_2432 - .L_2431)
.L_2431:
        /*002c*/ 	.word	0x00000000
        /*0030*/ 	.short	0x0001
        /*0032*/ 	.short	0x0008
        /*0034*/ 	.byte	0x00, 0xf0, 0x61, 0x00


	//----- nvinfo : EIATTR_KPARAM_INFO
	.align		4
.L_2432:
        /*0038*/ 	.byte	0x04, 0x17
        /*003a*/ 	.short	(.L_2434 - .L_2433)
.L_2433:
        /*003c*/ 	.word	0x00000000
        /*0040*/ 	.short	0x0000
        /*0042*/ 	.short	0x0000
        /*0044*/ 	.byte	0x00, 0xf0, 0x21, 0x00


	//----- nvinfo : EIATTR_SPARSE_MMA_MASK
	.align		4
.L_2434:
        /*0048*/ 	.byte	0x03, 0x50
        /*004a*/ 	.short	0x0000


	//----- nvinfo : EIATTR_MAXREG_COUNT
	.align		4
        /*004c*/ 	.byte	0x03, 0x1b
        /*004e*/ 	.short	0x0040


	//----- nvinfo : EIATTR_NUM_BARRIERS
	.align		4
        /*0050*/ 	.byte	0x02, 0x4c
        /*0052*/ 	.byte	0x01
	.zero		1


	//----- nvinfo : EIATTR_MERCURY_ISA_VERSION
	.align		4
        /*0054*/ 	.byte	0x03, 0x5f
        /*0056*/ 	.short	0x0101


	//----- nvinfo : EIATTR_EXIT_INSTR_OFFSETS
	.align		4
        /*0058*/ 	.byte	0x04, 0x1c
        /*005a*/ 	.short	(.L_2436 - .L_2435)


	//   ....[0]....
.L_2435:
        /*005c*/ 	.word	0x000007e0


	//   ....[1]....
        /*0060*/ 	.word	0x00001450


	//----- nvinfo : EIATTR_MAX_THREADS
	.align		4
.L_2436:
        /*0064*/ 	.byte	0x04, 0x05
        /*0066*/ 	.short	(.L_2438 - .L_2437)
.L_2437:
        /*0068*/ 	.word	0x00000100
        /*006c*/ 	.word	0x00000001
        /*0070*/ 	.word	0x00000001


	//----- nvinfo : EIATTR_CRS_STACK_SIZE
	.align		4
.L_2438:
        /*0074*/ 	.byte	0x04, 0x1e
        /*0076*/ 	.short	(.L_2440 - .L_2439)
.L_2439:
        /*0078*/ 	.word	0x00000000


	//----- nvinfo : EIATTR_CBANK_PARAM_SIZE
	.align		4
.L_2440:
        /*007c*/ 	.byte	0x03, 0x19
        /*007e*/ 	.short	0x0048


	//----- nvinfo : EIATTR_PARAM_CBANK
	.align		4
        /*0080*/ 	.byte	0x04, 0x0a
        /*0082*/ 	.short	(.L_2442 - .L_2441)
	.align		4
.L_2441:
        /*0084*/ 	.word	index@(.nv.constant0._ZN2at6native60_GLOBAL__N__fdc43544_27_DistributionRandomKernel_cu_f88cee4443distribution_elementwise_grid_stride_kernelImLi2EZZZNS0_9templates4cuda21random_from_to_kernelIPNS_17CUDAGeneratorImplEEEvRNS_18TensorIteratorBaseEmlT_ENKUlvE_clEvENKUlvE8_clEvEUlP24curandStatePhilox4_32_10E_ZNS1_27distribution_nullary_kernelIN3c108BFloat16Em10ulonglong2S7_SF_ZZZS5_IS7_EvS9_mlSA_ENKSB_clEvENKSC_clEvEUlmE_EEvS9_T2_RKT3_T4_EUlimE_EEvlNS_15PhiloxCudaStateET1_SL_)
        /*0088*/ 	.short	0x0210
        /*008a*/ 	.short	0x0048


	//----- nvinfo : EIATTR_SW_WAR
	.align		4
.L_2442:
        /*008c*/ 	.byte	0x04, 0x36
        /*008e*/ 	.short	(.L_2444 - .L_2443)
.L_2443:
        /*0090*/ 	.word	0x00000008
.L_2444:


//--------------------- .nv.info._ZN2at6native60_GLOBAL__N__fdc43544_27_DistributionRandomKernel_cu_f88cee4443distribution_elementwise_grid_stride_kernelIjLi4EZZZNS0_9templates4cuda21random_from_to_kernelIPNS_17CUDAGeneratorImplEEEvRNS_18TensorIteratorBaseEmlT_ENKUlvE_clEvENKUlvE7_clEvEUlP24curandStatePhilox4_32_10E0_ZNS1_27distribution_nullary_kernelIN3c104HalfEj5uint4S7_SF_ZZZS5_IS7_EvS9_mlSA_ENKSB_clEvENKSC_clEvEUljE_EEvS9_T2_RKT3_T4_EUlijE0_EEvlNS_15PhiloxCudaStateET1_SL_ --------------------------
	.section	.nv.info._ZN2at6native60_GLOBAL__N__fdc43544_27_DistributionRandomKernel_cu_f88cee4443distribution_elementwise_grid_stride_kernelIjLi4EZZZNS0_9templates4cuda21random_from_to_kernelIPNS_17CUDAGeneratorImplEEEvRNS_18TensorIteratorBaseEmlT_ENKUlvE_clEvENKUlvE7_clEvEUlP24curandStatePhilox4_32_10E0_ZNS1_27distribution_nullary_kernelIN3c104HalfEj5uint4S7_SF_ZZZS5_IS7_EvS9_mlSA_ENKSB_clEvENKSC_clEvEUljE_EEvS9_T2_RKT3_T4_EUlijE0_EEvlNS_15PhiloxCudaStateET1_SL_,"",@"SHT_CUDA_INFO"
	.sectionflags	@""
	.align	4


	//----- nvinfo : EIATTR_CUDA_API_VERSION
	.align		4
        /*0000*/ 	.byte	0x04, 0x37
        /*0002*/ 	.short	(.L_2446 - .L_2445)
.L_2445:
        /*0004*/ 	.word	0x00000082


	//----- nvinfo : EIATTR_KPARAM_INFO
	.align		4
.L_2446:
        /*0008*/ 	.byte	0x04, 0x17
        /*000a*/ 	.short	(.L_2448 - .L_2447)
.L_2447:
        /*000c*/ 	.word	0x00000000
        /*0010*/ 	.short	0x0003
        /*0012*/ 	.short	0x0028
        /*0014*/ 	.byte	0x00, 0xf0, 0xc1, 0x06


	//----- nvinfo : EIATTR_KPARAM_INFO
	.align		4
.L_2448:
        /*0018*/ 	.byte	0x04, 0x17
        /*001a*/ 	.short	(.L_2450 - .L_2449)
.L_2449:
        /*001c*/ 	.word	0x00000000
        /*0020*/ 	.short	0x0002
        /*0022*/ 	.short	0x0020
        /*0024*/ 	.byte	0x00, 0xf0, 0x05, 0x00


	//----- nvinfo : EIATTR_KPARAM_INFO
	.align		4
.L_2450:
        /*0028*/ 	.byte	0x04, 0x17
        /*002a*/ 	.short	(.L_2452 - .L_2451)
.L_2451:
        /*002c*/ 	.word	0x00000000
        /*0030*/ 	.short	0x0001
        /*0032*/ 	.short	0x0008
        /*0034*/ 	.byte	0x00, 0xf0, 0x61, 0x00


	//----- nvinfo : EIATTR_KPARAM_INFO
	.align		4
.L_2452:
        /*0038*/ 	.byte	0x04, 0x17
        /*003a*/ 	.short	(.L_2454 - .L_2453)
.L_2453:
        /*003c*/ 	.word	0x00000000
        /*0040*/ 	.short	0x0000
        /*0042*/ 	.short	0x0000
        /*0044*/ 	.byte	0x00, 0xf0, 0x21, 0x00


	//----- nvinfo : EIATTR_SPARSE_MMA_MASK
	.align		4
.L_2454:
        /*0048*/ 	.byte	0x03, 0x50
        /*004a*/ 	.short	0x0000


	//----- nvinfo : EIATTR_MAXREG_COUNT
	.align		4
        /*004c*/ 	.byte	0x03, 0x1b
        /*004e*/ 	.short	0x0040


	//----- nvinfo : EIATTR_NUM_BARRIERS
	.align		4
        /*0050*/ 	.byte	0x02, 0x4c
        /*0052*/ 	.byte	0x01
	.zero		1


	//----- nvinfo : EIATTR_MERCURY_ISA_VERSION
	.align		4
        /*0054*/ 	.byte	0x03, 0x5f
        /*0056*/ 	.short	0x0101


	//----- nvinfo : EIATTR_EXIT_INSTR_OFFSETS
	.align		4
        /*0058*/ 	.byte	0x04, 0x1c
        /*005a*/ 	.short	(.L_2456 - .L_2455)


	//   ....[0]....
.L_2455:
        /*005c*/ 	.word	0x00000810


	//   ....[1]....
        /*0060*/ 	.word	0x00005920


	//----- nvinfo : EIATTR_MAX_THREADS
	.align		4
.L_2456:
        /*0064*/ 	.byte	0x04, 0x05
        /*0066*/ 	.short	(.L_2458 - .L_2457)
.L_2457:
        /*0068*/ 	.word	0x00000100
        /*006c*/ 	.word	0x00000001
        /*0070*/ 	.word	0x00000001


	//----- nvinfo : EIATTR_CRS_STACK_SIZE
	.align		4
.L_2458:
        /*0074*/ 	.byte	0x04, 0x1e
        /*0076*/ 	.short	(.L_2460 - .L_2459)
.L_2459:
        /*0078*/ 	.word	0x00000000


	//----- nvinfo : EIATTR_CBANK_PARAM_SIZE
	.align		4
.L_2460:
        /*007c*/ 	.byte	0x03, 0x19
        /*007e*/ 	.short	0x01d8


	//----- nvinfo : EIATTR_PARAM_CBANK
	.align		4
        /*0080*/ 	.byte	0x04, 0x0a
        /*0082*/ 	.short	(.L_2462 - .L_2461)
	.align		4
.L_2461:
        /*0084*/ 	.word	index@(.nv.constant0._ZN2at6native60_GLOBAL__N__fdc43544_27_DistributionRandomKernel_cu_f88cee4443distribution_elementwise_grid_stride_kernelIjLi4EZZZNS0_9templates4cuda21random_from_to_kernelIPNS_17CUDAGeneratorImplEEEvRNS_18TensorIteratorBaseEmlT_ENKUlvE_clEvENKUlvE7_clEvEUlP24curandStatePhilox4_32_10E0_ZNS1_27distribution_nullary_kernelIN3c104HalfEj5uint4S7_SF_ZZZS5_IS7_EvS9_mlSA_ENKSB_clEvENKSC_clEvEUljE_EEvS9_T2_RKT3_T4_EUlijE0_EEvlNS_15PhiloxCudaStateET1_SL_)
        /*0088*/ 	.short	0x0210
        /*008a*/ 	.short	0x01d8


	//----- nvinfo : EIATTR_SW_WAR
	.align		4
.L_2462:
        /*008c*/ 	.byte	0x04, 0x36
        /*008e*/ 	.short	(.L_2464 - .L_2463)
.L_2463:
        /*0090*/ 	.word	0x00000008
.L_2464:


//--------------------- .nv.info._ZN2at6native60_GLOBAL__N__fdc43544_27_DistributionRandomKernel_cu_f88cee4443distribution_elementwise_grid_stride_kernelIjLi4EZZZNS0_9templates4cuda21random_from_to_kernelIPNS_17CUDAGeneratorImplEEEvRNS_18TensorIteratorBaseEmlT_ENKUlvE_clEvENKUlvE7_clEvEUlP24curandStatePhilox4_32_10E0_ZNS1_27distribution_nullary_kernelIN3c104HalfEj5uint4S7_SF_ZZZS5_IS7_EvS9_mlSA_ENKSB_clEvENKSC_clEvEUljE_EEvS9_T2_RKT3_T4_EUlijE_EEvlNS_15PhiloxCudaStateET1_SL_ --------------------------
	.section	.nv.info._ZN2at6native60_GLOBAL__N__fdc43544_27_DistributionRandomKernel_cu_f88cee4443distribution_elementwise_grid_stride_kernelIjLi4EZZZNS0_9templates4cuda21random_from_to_kernelIPNS_17CUDAGeneratorImplEEEvRNS_18TensorIteratorBaseEmlT_ENKUlvE_clEvENKUlvE7_clEvEUlP24curandStatePhilox4_32_10E0_ZNS1_27distribution_nullary_kernelIN3c104HalfEj5uint4S7_SF_ZZZS5_IS7_EvS9_mlSA_ENKSB_clEvENKSC_clEvEUljE_EEvS9_T2_RKT3_T4_EUlijE_EEvlNS_15PhiloxCudaStateET1_SL_,"",@"SHT_CUDA_INFO"
	.sectionflags	@""
	.align	4


	//----- nvinfo : EIATTR_CUDA_API_VERSION
	.align		4
        /*0000*/ 	.byte	0x04, 0x37
        /*0002*/ 	.short	(.L_2466 - .L_2465)
.L_2465:
        /*0004*/ 	.word	0x00000082


	//----- nvinfo : EIATTR_KPARAM_INFO
	.align		4
.L_2466:
        /*0008*/ 	.byte	0x04, 0x17
        /*000a*/ 	.short	(.L_2468 - .L_2467)
.L_2467:
        /*000c*/ 	.word	0x00000000
        /*0010*/ 	.short	0x0003
        /*0012*/ 	.short	0x0028
        /*0014*/ 	.byte	0x00, 0xf0, 0x81, 0x00


	//----- nvinfo : EIATTR_KPARAM_INFO
	.align		4
.L_2468:
        /*0018*/ 	.byte	0x04, 0x17
        /*001a*/ 	.short	(.L_2470 - .L_2469)
.L_2469:
        /*001c*/ 	.word	0x00000000
        /*0020*/ 	.short	0x0002
        /*0022*/ 	.short	0x0020
        /*0024*/ 	.byte	0x00, 0xf0, 0x05, 0x00


	//----- nvinfo : EIATTR_KPARAM_INFO
	.align		4
.L_2470:
        /*0028*/ 	.byte	0x04, 0x17
        /*002a*/ 	.short	(.L_2472 - .L_2471)
.L_2471:
        /*002c*/ 	.word	0x00000000
        /*0030*/ 	.short	0x0001
        /*0032*/ 	.short	0x0008
        /*0034*/ 	.byte	0x00, 0xf0, 0x61, 0x00


	//----- nvinfo : EIATTR_KPARAM_INFO
	.align		4
.L_2472:
        /*0038*/ 	.byte	0x04, 0x17
        /*003a*/ 	.short	(.L_2474 - .L_2473)
.L_2473:
        /*003c*/ 	.word	0x00000000
        /*0040*/ 	.short	0x0000
        /*0042*/ 	.short	0x0000
        /*0044*/ 	.byte	0x00, 0xf0, 0x21, 0x00


	//----- nvinfo : EIATTR_SPARSE_MMA_MASK
	.align		4
.L_2474:
        /*0048*/ 	.byte	0x03, 0x50
        /*004a*/ 	.short	0x0000


	//----- nvinfo : EIATTR_MAXREG_COUNT
	.align		4
        /*004c*/ 	.byte	0x03, 0x1b
        /*004e*/ 	.short	0x0040


	//----- nvinfo : EIATTR_NUM_BARRIERS
	.align		4
        /*0050*/ 	.byte	0x02, 0x4c
        /*0052*/ 	.byte	0x01
	.zero		1


	//----- nvinfo : EIATTR_MERCURY_ISA_VERSION
	.align		4
        /*0054*/ 	.byte	0x03, 0x5f
        /*0056*/ 	.short	0x0101


	//----- nvinfo : EIATTR_EXIT_INSTR_OFFSETS
	.align		4
        /*0058*/ 	.byte	0x04, 0x1c
        /*005a*/ 	.short	(.L_2476 - .L_2475)


	//   ....[0]....
.L_2475:
        /*005c*/ 	.word	0x000007e0


	//   ....[1]....
        /*0060*/ 	.word	0x00001920


	//----- nvinfo : EIATTR_MAX_THREADS
	.align		4
.L_2476:
        /*0064*/ 	.byte	0x04, 0x05
        /*0066*/ 	.short	(.L_2478 - .L_2477)
.L_2477:
        /*0068*/ 	.word	0x00000100
        /*006c*/ 	.word	0x00000001
        /*0070*/ 	.word	0x00000001


	//----- nvinfo : EIATTR_CRS_STACK_SIZE
	.align		4
.L_2478:
        /*0074*/ 	.byte	0x04, 0x1e
        /*0076*/ 	.short	(.L_2480 - .L_2479)
.L_2479:
        /*0078*/ 	.word	0x00000000


	//----- nvinfo : EIATTR_CBANK_PARAM_SIZE
	.align		4
.L_2480:
        /*007c*/ 	.byte	0x03, 0x19
        /*007e*/ 	.short	0x0048


	//----- nvinfo : EIATTR_PARAM_CBANK
	.align		4
        /*0080*/ 	.byte	0x04, 0x0a
        /*0082*/ 	.short	(.L_2482 - .L_2481)
	.align		4
.L_2481:
        /*0084*/ 	.word	index@(.nv.constant0._ZN2at6native60_GLOBAL__N__fdc43544_27_DistributionRandomKernel_cu_f88cee4443distribution_elementwise_grid_stride_kernelIjLi4EZZZNS0_9templates4cuda21random_from_to_kernelIPNS_17CUDAGeneratorImplEEEvRNS_18TensorIteratorBaseEmlT_ENKUlvE_clEvENKUlvE7_clEvEUlP24curandStatePhilox4_32_10E0_ZNS1_27distribution_nullary_kernelIN3c104HalfEj5uint4S7_SF_ZZZS5_IS7_EvS9_mlSA_ENKSB_clEvENKSC_clEvEUljE_EEvS9_T2_RKT3_T4_EUlijE_EEvlNS_15PhiloxCudaStateET1_SL_)
        /*0088*/ 	.short	0x0210
        /*008a*/ 	.short	0x0048


	//----- nvinfo : EIATTR_SW_WAR
	.align		4
.L_2482:
        /*008c*/ 	.byte	0x04, 0x36
        /*008e*/ 	.short	(.L_2484 - .L_2483)
.L_2483:
        /*0090*/ 	.word	0x00000008
.L_2484:


//--------------------- .nv.info._ZN2at6native60_GLOBAL__N__fdc43544_27_DistributionRandomKernel_cu_f88cee4443distribution_elementwise_grid_stride_kernelImLi2EZZZNS0_9templates4cuda21random_from_to_kernelIPNS_17CUDAGeneratorImplEEEvRNS_18TensorIteratorBaseEmlT_ENKUlvE_clEvENKUlvE7_clEvEUlP24curandStatePhilox4_32_10E_ZNS1_27distribution_nullary_kernelIN3c104HalfEm10ulonglong2S7_SF_ZZZS5_IS7_EvS9_mlSA_ENKSB_clEvENKSC_clEvEUlmE_EEvS9_T2_RKT3_T4_EUlimE0_EEvlNS_15PhiloxCudaStateET1_SL_ --------------------------
	.section	.nv.info._ZN2at6native60_GLOBAL__N__fdc43544_27_DistributionRandomKernel_cu_f88cee4443distribution_elementwise_grid_stride_kernelImLi2EZZZNS0_9templates4cuda21random_from_to_kernelIPNS_17CUDAGeneratorImplEEEvRNS_18TensorIteratorBaseEmlT_ENKUlvE_clEvENKUlvE7_clEvEUlP24curandStatePhilox4_32_10E_ZNS1_27distribution_nullary_kernelIN3c104HalfEm10ulonglong2S7_SF_ZZZS5_IS7_EvS9_mlSA_ENKSB_clEvENKSC_clEvEUlmE_EEvS9_T2_RKT3_T4_EUlimE0_EEvlNS_15PhiloxCudaStateET1_SL_,"",@"SHT_CUDA_INFO"
	.sectionflags	@""
	.align	4


	//----- nvinfo : EIATTR_CUDA_API_VERSION
	.align		4
        /*0000*/ 	.byte	0x04, 0x37
        /*0002*/ 	.short	(.L_2486 - .L_2485)
.L_2485:
        /*0004*/ 	.word	0x00000082


	//----- nvinfo : EIATTR_KPARAM_INFO
	.align		4
.L_2486:
        /*0008*/ 	.byte	0x04, 0x17
        /*000a*/ 	.short	(.L_2488 - .L_2487)
.L_2487:
        /*000c*/ 	.word	0x00000000
        /*0010*/ 	.short	0x0003
        /*0012*/ 	.short	0x0028
        /*0014*/ 	.byte	0x00, 0xf0, 0xc1, 0x06


	//----- nvinfo : EIATTR_KPARAM_INFO
	.align		4
.L_2488:
        /*0018*/ 	.byte	0x04, 0x17
        /*001a*/ 	.short	(.L_2490 - .L_2489)
.L_2489:
        /*001c*/ 	.word	0x00000000
        /*0020*/ 	.short	0x0002
        /*0022*/ 	.short	0x0020
        /*0024*/ 	.byte	0x00, 0xf0, 0x05, 0x00


	//----- nvinfo : EIATTR_KPARAM_INFO
	.align		4
.L_2490:
        /*0028*/ 	.byte	0x04, 0x17
        /*002a*/ 	.short	(.L_2492 - .L_2491)
.L_2491:
        /*002c*/ 	.word	0x00000000
        /*0030*/ 	.short	0x0001
        /*0032*/ 	.short	0x0008
        /*0034*/ 	.byte	0x00, 0xf0, 0x61, 0x00


	//----- nvinfo : EIATTR_KPARAM_INFO
	.align		4
.L_2492:
        /*0038*/ 	.byte	0x04, 0x17
        /*003a*/ 	.short	(.L_2494 - .L_2493)
.L_2493:
        /*003c*/ 	.word	0x00000000
        /*0040*/ 	.short	0x0000
        /*0042*/ 	.short	0x0000
        /*0044*/ 	.byte	0x00, 0xf0, 0x21, 0x00


	//----- nvinfo : EIATTR_SPARSE_MMA_MASK
	.align		4
.L_2494:
        /*0048*/ 	.byte	0x03, 0x50
        /*004a*/ 	.short	0x0000


	//----- nvinfo : EIATTR_MAXREG_COUNT
	.align		4
        /*004c*/ 	.byte	0x03, 0x1b
        /*004e*/ 	.short	0x0040


	//----- nvinfo : EIATTR_NUM_BARRIERS
	.align		4
        /*0050*/ 	.byte	0x02, 0x4c
        /*0052*/ 	.byte	0x01
	.zero		1


	//----- nvinfo : EIATTR_MERCURY_ISA_VERSION
	.align		4
        /*0054*/ 	.byte	0x03, 0x5f
        /*0056*/ 	.short	0x0101


	//----- nvinfo : EIATTR_EXIT_INSTR_OFFSETS
	.align		4
        /*0058*/ 	.byte	0x04, 0x1c
        /*005a*/ 	.short	(.L_2496 - .L_2495)


	//   ....[0]....
.L_2495:
        /*005c*/ 	.word	0x00000810


	//   ....[1]....
        /*0060*/ 	.word	0x000036d0


	//----- nvinfo : EIATTR_MAX_THREADS
	.align		4
.L_2496:
        /*0064*/ 	.byte	0x04, 0x05
        /*0066*/ 	.short	(.L_2498 - .L_2497)
.L_2497:
        /*0068*/ 	.word	0x00000100
        /*006c*/ 	.word	0x00000001
        /*0070*/ 	.word	0x00000001


	//----- nvinfo : EIATTR_CRS_STACK_SIZE
	.align		4
.L_2498:
        /*0074*/ 	.byte	0x04, 0x1e
        /*0076*/ 	.short	(.L_2500 - .L_2499)
.L_2499:
        /*0078*/ 	.word	0x00000000


	//----- nvinfo : EIATTR_CBANK_PARAM_SIZE
	.align		4
.L_2500:
        /*007c*/ 	.byte	0x03, 0x19
        /*007e*/ 	.short	0x01d8


	//----- nvinfo : EIATTR_PARAM_CBANK
	.align		4
        /*0080*/ 	.byte	0x04, 0x0a
        /*0082*/ 	.short	(.L_2502 - .L_2501)
	.align		4
.L_2501:
        /*0084*/ 	.word	index@(.nv.constant0._ZN2at6native60_GLOBAL__N__fdc43544_27_DistributionRandomKernel_cu_f88cee4443distribution_elementwise_grid_stride_kernelImLi2EZZZNS0_9templates4cuda21random_from_to_kernelIPNS_17CUDAGeneratorImplEEEvRNS_18TensorIteratorBaseEmlT_ENKUlvE_clEvENKUlvE7_clEvEUlP24curandStatePhilox4_32_10E_ZNS1_27distribution_nullary_kernelIN3c104HalfEm10ulonglong2S7_SF_ZZZS5_IS7_EvS9_mlSA_ENKSB_clEvENKSC_clEvEUlmE_EEvS9_T2_RKT3_T4_EUlimE0_EEvlNS_15PhiloxCudaStateET1_SL_)
        /*0088*/ 	.short	0x0210
        /*008a*/ 	.short	0x01d8


	//----- nvinfo : EIATTR_SW_WAR
	.align		4
.L_2502:
        /*008c*/ 	.byte	0x04, 0x36
        /*008e*/ 	.short	(.L_2504 - .L_2503)
.L_2503:
        /*0090*/ 	.word	0x00000008
.L_2504:


//--------------------- .nv.info._ZN2at6native60_GLOBAL__N__fdc43544_27_DistributionRandomKernel_cu_f88cee4443distribution_elementwise_grid_stride_kernelImLi2EZZZNS0_9templates4cuda21random_from_to_kernelIPNS_17CUDAGeneratorImplEEEvRNS_18TensorIteratorBaseEmlT_ENKUlvE_clEvENKUlvE7_clEvEUlP24curandStatePhilox4_32_10E_ZNS1_27distribution_nullary_kernelIN3c104HalfEm10ulonglong2S7_SF_ZZZS5_IS7_EvS9_mlSA_ENKSB_clEvENKSC_clEvEUlmE_EEvS9_T2_RKT3_T4_EUlimE_EEvlNS_15PhiloxCudaStateET1_SL_ --------------------------
	.section	.nv.info._ZN2at6native60_GLOBAL__N__fdc43544_27_DistributionRandomKernel_cu_f88cee4443distribution_elementwise_grid_stride_kernelImLi2EZZZNS0_9templates4cuda21random_from_to_kernelIPNS_17CUDAGeneratorImplEEEvRNS_18TensorIteratorBaseEmlT_ENKUlvE_clEvENKUlvE7_clEvEUlP24curandStatePhilox4_32_10E_ZNS1_27distribution_nullary_kernelIN3c104HalfEm10ulonglong2S7_SF_ZZZS5_IS7_EvS9_mlSA_ENKSB_clEvENKSC_clEvEUlmE_EEvS9_T2_RKT3_T4_EUlimE_EEvlNS_15PhiloxCudaStateET1_SL_,"",@"SHT_CUDA_INFO"
	.sectionflags	@""
	.align	4


	//----- nvinfo : EIATTR_CUDA_API_VERSION
	.align		4
        /*0000*/ 	.byte	0x04, 0x37
        /*0002*/ 	.short	(.L_2506 - .L_2505)
.L_2505:
        /*0004*/ 	.word	0x00000082


	//----- nvinfo : EIATTR_KPARAM_INFO
	.align		4
.L_2506:
        /*0008*/ 	.byte	0x04, 0x17
        /*000a*/ 	.short	(.L_2508 - .L_2507)
.L_2507:
        /*000c*/ 	.word	0x00000000
        /*0010*/ 	.short	0x0003
        /*0012*/ 	.short	0x0028
        /*0014*/ 	.byte	0x00, 0xf0, 0x81, 0x00


	//----- nvinfo : EIATTR_KPARAM_INFO
	.align		4
.L_2508:
        /*0018*/ 	.byte	0x04, 0x17
        /*001a*/ 	.short	(.L_2510 - .L_2509)
.L_2509:
        /*001c*/ 	.word	0x00000000
        /*0020*/ 	.short	0x0002
        /*0022*/ 	.short	0x0020
        /*0024*/ 	.byte	0x00, 0xf0, 0x05, 0x00


	//----- nvinfo : EIATTR_KPARAM_INFO
	.align		4
.L_2510:
        /*0028*/ 	.byte	0x04, 0x17
        /*002a*/ 	.short	(.L_2512 - .L_2511)
.L_2511:
        /*002c*/ 	.word	0x00000000
        /*0030*/ 	.short	0x0001
        /*0032*/ 	.short	0x0008
        /*0034*/ 	.byte	0x00, 0xf0, 0x61, 0x00


	//----- nvinfo : EIATTR_KPARAM_INFO
	.align		4
.L_2512:
        /*0038*/ 	.byte	0x04, 0x17
        /*003a*/ 	.short	(.L_2514 - .L_2513)
.L_2513:
        /*003c*/ 	.word	0x00000000
        /*0040*/ 	.short	0x0000
        /*0042*/ 	.short	0x0000
        /*0044*/ 	.byte	0x00, 0xf0, 0x21, 0x00


	//----- nvinfo : EIATTR_SPARSE_MMA_MASK
	.align		4
.L_2514:
        /*0048*/ 	.byte	0x03, 0x50
        /*004a*/ 	.short	0x0000


	//----- nvinfo : EIATTR_MAXREG_COUNT
	.align		4
        /*004c*/ 	.byte	0x03, 0x1b
        /*004e*/ 	.short	0x0040


	//----- nvinfo : EIATTR_NUM_BARRIERS
	.align		4
        /*0050*/ 	.byte	0x02, 0x4c
        /*0052*/ 	.byte	0x01
	.zero		1


	//----- nvinfo : EIATTR_MERCURY_ISA_VERSION
	.align		4
        /*0054*/ 	.byte	0x03, 0x5f
        /*0056*/ 	.short	0x0101


	//----- nvinfo : EIATTR_EXIT_INSTR_OFFSETS
	.align		4
        /*0058*/ 	.byte	0x04, 0x1c
        /*005a*/ 	.short	(.L_2516 - .L_2515)


	//   ....[0]....
.L_2515:
        /*005c*/ 	.word	0x000007e0


	//   ....[1]....
        /*0060*/ 	.word	0x00001450


	//----- nvinfo : EIATTR_MAX_THREADS
	.align		4
.L_2516:
        /*0064*/ 	.byte	0x04, 0x05
        /*0066*/ 	.short	(.L_2518 - .L_2517)
.L_2517:
        /*0068*/ 	.word	0x00000100
        /*006c*/ 	.word	0x00000001
        /*0070*/ 	.word	0x00000001


	//----- nvinfo : EIATTR_CRS_STACK_SIZE
	.align		4
.L_2518:
        /*0074*/ 	.byte	0x04, 0x1e
        /*0076*/ 	.short	(.L_2520 - .L_2519)
.L_2519:
        /*0078*/ 	.word	0x00000000


	//----- nvinfo : EIATTR_CBANK_PARAM_SIZE
	.align		4
.L_2520:
        /*007c*/ 	.byte	0x03, 0x19
        /*007e*/ 	.short	0x0048


	//----- nvinfo : EIATTR_PARAM_CBANK
	.align		4
        /*0080*/ 	.byte	0x04, 0x0a
        /*0082*/ 	.short	(.L_2522 - .L_2521)
	.align		4
.L_2521:
        /*0084*/ 	.word	index@(.nv.constant0._ZN2at6native60_GLOBAL__N__fdc43544_27_DistributionRandomKernel_cu_f88cee4443distribution_elementwise_grid_stride_kernelImLi2EZZZNS0_9templates4cuda21random_from_to_kernelIPNS_17CUDAGeneratorImplEEEvRNS_18TensorIteratorBaseEmlT_ENKUlvE_clEvENKUlvE7_clEvEUlP24curandStatePhilox4_32_10E_ZNS1_27distribution_nullary_kernelIN3c104HalfEm10ulonglong2S7_SF_ZZZS5_IS7_EvS9_mlSA_ENKSB_clEvENKSC_clEvEUlmE_EEvS9_T2_RKT3_T4_EUlimE_EEvlNS_15PhiloxCudaStateET1_SL_)
        /*0088*/ 	.short	0x0210
        /*008a*/ 	.short	0x0048


	//----- nvinfo : EIATTR_SW_WAR
	.align		4
.L_2522:
        /*008c*/ 	.byte	0x04, 0x36
        /*008e*/ 	.short	(.L_2524 - .L_2523)
.L_2523:
        /*0090*/ 	.word	0x00000008
.L_2524:


//--------------------- .nv.info._ZN2at6native60_GLOBAL__N__fdc43544_27_DistributionRandomKernel_cu_f88cee4443distribution_elementwise_grid_stride_kernelIjLi4EZZZNS0_9templates4cuda21random_from_to_kernelIPNS_17CUDAGeneratorImplEEEvRNS_18TensorIteratorBaseEmlT_ENKUlvE_clEvENKUlvE6_clEvEUlP24curandStatePhilox4_32_10E0_ZNS1_27distribution_nullary_kernelIbj5uint4S7_SF_ZZZS5_IS7_EvS9_mlSA_ENKSB_clEvENKSC_clEvEUljE_EEvS9_T2_RKT3_T4_EUlijE0_EEvlNS_15PhiloxCudaStateET1_SJ_ --------------------------
	.section	.nv.info._ZN2at6native60_GLOBAL__N__fdc43544_27_DistributionRandomKernel_cu_f88cee4443distribution_elementwise_grid_stride_kernelIjLi4EZZZNS0_9templates4cuda21random_from_to_kernelIPNS_17CUDAGeneratorImplEEEvRNS_18TensorIteratorBaseEmlT_ENKUlvE_clEvENKUlvE6_clEvEUlP24curandStatePhilox4_32_10E0_ZNS1_27distribution_nullary_kernelIbj5uint4S7_SF_ZZZS5_IS7_EvS9_mlSA_ENKSB_clEvENKSC_clEvEUljE_EEvS9_T2_RKT3_T4_EUlijE0_EEvlNS_15PhiloxCudaStateET1_SJ_,"",@"SHT_CUDA_INFO"
	.sectionflags	@""
	.align	4


	//----- nvinfo : EIATTR_CUDA_API_VERSION
	.align		4
        /*0000*/ 	.byte	0x04, 0x37
        /*0002*/ 	.short	(.L_2526 - .L_2525)
.L_2525:
        /*0004*/ 	.word	0x00000082


	//----- nvinfo : EIATTR_KPARAM_INFO
	.align		4
.L_2526:
        /*0008*/ 	.byte	0x04, 0x17
        /*000a*/ 	.short	(.L_2528 - .L_2527)
.L_2527:
        /*000c*/ 	.word	0x00000000
        /*0010*/ 	.short	0x0003
        /*0012*/ 	.short	0x0028
        /*0014*/ 	.byte	0x00, 0xf0, 0xc1, 0x06


	//----- nvinfo : EIATTR_KPARAM_INFO
	.align		4
.L_2528:
        /*0018*/ 	.byte	0x04, 0x17
        /*001a*/ 	.short	(.L_2530 - .L_2529)
.L_2529:
        /*001c*/ 	.word	0x00000000
        /*0020*/ 	.short	0x0002
        /*0022*/ 	.short	0x0020
        /*0024*/ 	.byte	0x00, 0xf0, 0x05, 0x00


	//----- nvinfo : EIATTR_KPARAM_INFO
	.align		4
.L_2530:
        /*0028*/ 	.byte	0x04, 0x17
        /*002a*/ 	.short	(.L_2532 - .L_2531)
.L_2531:
        /*002c*/ 	.word	0x00000000
        /*0030*/ 	.short	0x0001
        /*0032*/ 	.short	0x0008
        /*0034*/ 	.byte	0x00, 0xf0, 0x61, 0x00


	//----- nvinfo : EIATTR_KPARAM_INFO
	.align		4
.L_2532:
        /*0038*/ 	.byte	0x04, 0x17
        /*003a*/ 	.short	(.L_2534 - .L_2533)
.L_2533:
        /*003c*/ 	.word	0x00000000
        /*0040*/ 	.short	0x0000
        /*0042*/ 	.short	0x0000
        /*0044*/ 	.byte	0x00, 0xf0, 0x21, 0x00


	//----- nvinfo : EIATTR_SPARSE_MMA_MASK
	.align		4
.L_2534:
        /*0048*/ 	.byte	0x03, 0x50
        /*004a*/ 	.short	0x0000


	//----- nvinfo : EIATTR_MAXREG_COUNT
	.align		4
        /*004c*/ 	.byte	0x03, 0x1b
        /*004e*/ 	.short	0x0040


	//----- nvinfo : EIATTR_NUM_BARRIERS
	.align		4
        /*0050*/ 	.byte	0x02, 0x4c
        /*0052*/ 	.byte	0x01
	.zero		1


	//----- nvinfo : EIATTR_MERCURY_ISA_VERSION
	.align		4
        /*0054*/ 	.byte	0x03, 0x5f
        /*0056*/ 	.short	0x0101


	//----- nvinfo : EIATTR_EXIT_INSTR_OFFSETS
	.align		4
        /*0058*/ 	.byte	0x04, 0x1c
        /*005a*/ 	.short	(.L_2536 - .L_2535)


	//   ....[0]....
.L_2535:
        /*005c*/ 	.word	0x00000810


	//   ....[1]....
        /*0060*/ 	.word	0x00005960


	//----- nvinfo : EIATTR_MAX_THREADS
	.align		4
.L_2536:
        /*0064*/ 	.byte	0x04, 0x05
        /*0066*/ 	.short	(.L_2538 - .L_2537)
.L_2537:
        /*0068*/ 	.word	0x00000100
        /*006c*/ 	.word	0x00000001
        /*0070*/ 	.word	0x00000001


	//----- nvinfo : EIATTR_CRS_STACK_SIZE
	.align		4
.L_2538:
        /*0074*/ 	.byte	0x04, 0x1e
        /*0076*/ 	.short	(.L_2540 - .L_2539)
.L_2539:
        /*0078*/ 	.word	0x00000000


	//----- nvinfo : EIATTR_CBANK_PARAM_SIZE
	.align		4
.L_2540:
        /*007c*/ 	.byte	0x03, 0x19
        /*007e*/ 	.short	0x01d8


	//----- nvinfo : EIATTR_PARAM_CBANK
	.align		4
        /*0080*/ 	.byte	0x04, 0x0a
        /*0082*/ 	.short	(.L_2542 - .L_2541)
	.align		4
.L_2541:
        /*0084*/ 	.word	index@(.nv.constant0._ZN2at6native60_GLOBAL__N__fdc43544_27_DistributionRandomKernel_cu_f88cee4443distribution_elementwise_grid_stride_kernelIjLi4EZZZNS0_9templates4cuda21random_from_to_kernelIPNS_17CUDAGeneratorImplEEEvRNS_18TensorIteratorBaseEmlT_ENKUlvE_clEvENKUlvE6_clEvEUlP24curandStatePhilox4_32_10E0_ZNS1_27distribution_nullary_kernelIbj5uint4S7_SF_ZZZS5_IS7_EvS9_mlSA_ENKSB_clEvENKSC_clEvEUljE_EEvS9_T2_RKT3_T4_EUlijE0_EEvlNS_15PhiloxCudaStateET1_SJ_)
        /*0088*/ 	.short	0x0210
        /*008a*/ 	.short	0x01d8


	//----- nvinfo : EIATTR_SW_WAR
	.align		4
.L_2542:
        /*008c*/ 	.byte	0x04, 0x36
        /*008e*/ 	.short	(.L_2544 - .L_2543)
.L_2543:
        /*0090*/ 	.word	0x00000008
.L_2544:


//--------------------- .nv.info._ZN2at6native60_GLOBAL__N__fdc43544_27_DistributionRandomKernel_cu_f88cee4443distribution_elementwise_grid_stride_kernelIjLi4EZZZNS0_9templates4cuda21random_from_to_kernelIPNS_17CUDAGeneratorImplEEEvRNS_18TensorIteratorBaseEmlT_ENKUlvE_clEvENKUlvE6_clEvEUlP24curandStatePhilox4_32_10E0_ZNS1_27distribution_nullary_kernelIbj5uint4S7_SF_ZZZS5_IS7_EvS9_mlSA_ENKSB_clEvENKSC_clEvEUljE_EEvS9_T2_RKT3_T4_EUlijE_EEvlNS_15PhiloxCudaStateET1_SJ_ --------------------------
	.section	.nv.info._ZN2at6native60_GLOBAL__N__fdc43544_27_DistributionRandomKernel_cu_f88cee4443distribution_elementwise_grid_stride_kernelIjLi4EZZZNS0_9templates4cuda21random_from_to_kernelIPNS_17CUDAGeneratorImplEEEvRNS_18TensorIteratorBaseEmlT_ENKUlvE_clEvENKUlvE6_clEvEUlP24curandStatePhilox4_32_10E0_ZNS1_27distribution_nullary_kernelIbj5uint4S7_SF_ZZZS5_IS7_EvS9_mlSA_ENKSB_clEvENKSC_clEvEUljE_EEvS9_T2_RKT3_T4_EUlijE_EEvlNS_15PhiloxCudaStateET1_SJ_,"",@"SHT_CUDA_INFO"
	.sectionflags	@""
	.align	4


	//----- nvinfo : EIATTR_CUDA_API_VERSION
	.align		4
        /*0000*/ 	.byte	0x04, 0x37
        /*0002*/ 	.short	(.L_2546 - .L_2545)
.L_2545:
        /*0004*/ 	.word	0x00000082


	//----- nvinfo : EIATTR_KPARAM_INFO
	.align		4
.L_2546:
        /*0008*/ 	.byte	0x04, 0x17
        /*000a*/ 	.short	(.L_2548 - .L_2547)
.L_2547:
        /*000c*/ 	.word	0x00000000
        /*0010*/ 	.short	0x0003
        /*0012*/ 	.short	0x0028
        /*0014*/ 	.byte	0x00, 0xf0, 0x81, 0x00


	//----- nvinfo : EIATTR_KPARAM_INFO
	.align		4
.L_2548:
        /*0018*/ 	.byte	0x04, 0x17
        /*001a*/ 	.short	(.L_2550 - .L_2549)
.L_2549:
        /*001c*/ 	.word	0x00000000
        /*0020*/ 	.short	0x0002
        /*0022*/ 	.short	0x0020
        /*0024*/ 	.byte	0x00, 0xf0, 0x05, 0x00


	//----- nvinfo : EIATTR_KPARAM_INFO
	.align		4
.L_2550:
        /*0028*/ 	.byte	0x04, 0x17
        /*002a*/ 	.short	(.L_2552 - .L_2551)
.L_2551:
        /*002c*/ 	.word	0x00000000
        /*0030*/ 	.short	0x0001
        /*0032*/ 	.short	0x0008
        /*0034*/ 	.byte	0x00, 0xf0, 0x61, 0x00


	//----- nvinfo : EIATTR_KPARAM_INFO
	.align		4
.L_2552:
        /*0038*/ 	.byte	0x04, 0x17
        /*003a*/ 	.short	(.L_2554 - .L_2553)
.L_2553:
        /*003c*/ 	.word	0x00000000
        /*0040*/ 	.short	0x0000
        /*0042*/ 	.short	0x0000
        /*0044*/ 	.byte	0x00, 0xf0, 0x21, 0x00


	//----- nvinfo : EIATTR_SPARSE_MMA_MASK
	.align		4
.L_2554:
        /*0048*/ 	.byte	0x03, 0x50
        /*004a*/ 	.short	0x0000


	//----- nvinfo : EIATTR_MAXREG_COUNT
	.align		4
        /*004c*/ 	.byte	0x03, 0x1b
        /*004e*/ 	.short	0x0040


	//----- nvinfo : EIATTR_NUM_BARRIERS
	.align		4
        /*0050*/ 	.byte	0x02, 0x4c
        /*0052*/ 	.byte	0x01
	.zero		1


	//----- nvinfo : EIATTR_MERCURY_ISA_VERSION
	.align		4
        /*0054*/ 	.byte	0x03, 0x5f
        /*0056*/ 	.short	0x0101


	//----- nvinfo : EIATTR_EXIT_INSTR_OFFSETS
	.align		4
        /*0058*/ 	.byte	0x04, 0x1c
        /*005a*/ 	.short	(.L_2556 - .L_2555)


	//   ....[0]....
.L_2555:
        /*005c*/ 	.word	0x00000830


	//   ....[1]....
        /*0060*/ 	.word	0x00001920


	//----- nvinfo : EIATTR_MAX_THREADS
	.align		4
.L_2556:
        /*0064*/ 	.byte	0x04, 0x05
        /*0066*/ 	.short	(.L_2558 - .L_2557)
.L_2557:
        /*0068*/ 	.word	0x00000100
        /*006c*/ 	.word	0x00000001
        /*0070*/ 	.word	0x00000001


	//----- nvinfo : EIATTR_CRS_STACK_SIZE
	.align		4
.L_2558:
        /*0074*/ 	.byte	0x04, 0x1e
        /*0076*/ 	.short	(.L_2560 - .L_2559)
.L_2559:
        /*0078*/ 	.word	0x00000000


	//----- nvinfo : EIATTR_CBANK_PARAM_SIZE
	.align		4
.L_2560:
        /*007c*/ 	.byte	0x03, 0x19
        /*007e*/ 	.short	0x0048


	//----- nvinfo : EIATTR_PARAM_CBANK
	.align		4
        /*0080*/ 	.byte	0x04, 0x0a
        /*0082*/ 	.short	(.L_2562 - .L_2561)
	.align		4
.L_2561:
        /*0084*/ 	.word	index@(.nv.constant0._ZN2at6native60_GLOBAL__N__fdc43544_27_DistributionRandomKernel_cu_f88cee4443distribution_elementwise_grid_stride_kernelIjLi4EZZZNS0_9templates4cuda21random_from_to_kernelIPNS_17CUDAGeneratorImplEEEvRNS_18TensorIteratorBaseEmlT_ENKUlvE_clEvENKUlvE6_clEvEUlP24curandStatePhilox4_32_10E0_ZNS1_27distribution_nullary_kernelIbj5uint4S7_SF_ZZZS5_IS7_EvS9_mlSA_ENKSB_clEvENKSC_clEvEUljE_EEvS9_T2_RKT3_T4_EUlijE_EEvlNS_15PhiloxCudaStateET1_SJ_)
        /*0088*/ 	.short	0x0210
        /*008a*/ 	.short	0x0048


	//----- nvinfo : EIATTR_SW_WAR
	.align		4
.L_2562:
        /*008c*/ 	.byte	0x04, 0x36
        /*008e*/ 	.short	(.L_2564 - .L_2563)
.L_2563:
        /*0090*/ 	.word	0x00000008
.L_2564:


//--------------------- .nv.info._ZN2at6native60_GLOBAL__N__fdc43544_27_DistributionRandomKernel_cu_f88cee4443distribution_elementwise_grid_stride_kernelImLi2EZZZNS0_9templates4cuda21random_from_to_kernelIPNS_17CUDAGeneratorImplEEEvRNS_18TensorIteratorBaseEmlT_ENKUlvE_clEvENKUlvE6_clEvEUlP24curandStatePhilox4_32_10E_ZNS1_27distribution_nullary_kernelIbm10ulonglong2S7_SF_ZZZS5_IS7_EvS9_mlSA_ENKSB_clEvENKSC_clEvEUlmE_EEvS9_T2_RKT3_T4_EUlimE0_EEvlNS_15PhiloxCudaStateET1_SJ_ --------------------------
	.section	.nv.info._ZN2at6native60_GLOBAL__N__fdc43544_27_DistributionRandomKernel_cu_f88cee4443distribution_elementwise_grid_stride_kernelImLi2EZZZNS0_9templates4cuda21random_from_to_kernelIPNS_17CUDAGeneratorImplEEEvRNS_18TensorIteratorBaseEmlT_ENKUlvE_clEvENKUlvE6_clEvEUlP24curandStatePhilox4_32_10E_ZNS1_27distribution_nullary_kernelIbm10ulonglong2S7_SF_ZZZS5_IS7_EvS9_mlSA_ENKSB_clEvENKSC_clEvEUlmE_EEvS9_T2_RKT3_T4_EUlimE0_EEvlNS_15PhiloxCudaStateET1_SJ_,"",@"SHT_CUDA_INFO"
	.sectionflags	@""
	.align	4


	//----- nvinfo : EIATTR_CUDA_API_VERSION
	.align		4
        /*0000*/ 	.byte	0x04, 0x37
        /*0002*/ 	.short	(.L_2566 - .L_2565)
.L_2565:
        /*0004*/ 	.word	0x00000082


	//----- nvinfo : EIATTR_KPARAM_INFO
	.align		4
.L_2566:
        /*0008*/ 	.byte	0x04, 0x17
        /*000a*/ 	.short	(.L_2568 - .L_2567)
.L_2567:
        /*000c*/ 	.word	0x00000000
        /*0010*/ 	.short	0x0003
        /*0012*/ 	.short	0x0028
        /*0014*/ 	.byte	0x00, 0xf0, 0xc1, 0x06


	//----- nvinfo : EIATTR_KPARAM_INFO
	.align		4
.L_2568:
        /*0018*/ 	.byte	0x04, 0x17
        /*001a*/ 	.short	(.L_2570 - .L_2569)
.L_2569:
        /*001c*/ 	.word	0x00000000
        /*0020*/ 	.short	0x0002
        /*0022*/ 	.short	0x0020
        /*0024*/ 	.byte	0x00, 0xf0, 0x05, 0x00


	//----- nvinfo : EIATTR_KPARAM_INFO
	.align		4
.L_2570:
        /*0028*/ 	.byte	0x04, 0x17
        /*002a*/ 	.short	(.L_2572 - .L_2571)
.L_2571:
        /*002c*/ 	.word	0x00000000
        /*0030*/ 	.short	0x0001
        /*0032*/ 	.short	0x0008
        /*0034*/ 	.byte	0x00, 0xf0, 0x61, 0x00


	//----- nvinfo : EIATTR_KPARAM_INFO
	.align		4
.L_2572:
        /*0038*/ 	.byte	0x04, 0x17
        /*003a*/ 	.short	(.L_2574 - .L_2573)
.L_2573:
        /*003c*/ 	.word	0x00000000
        /*0040*/ 	.short	0x0000
        /*0042*/ 	.short	0x0000
        /*0044*/ 	.byte	0x00, 0xf0, 0x21, 0x00


	//----- nvinfo : EIATTR_SPARSE_MMA_MASK
	.align		4
.L_2574:
        /*0048*/ 	.byte	0x03, 0x50
        /*004a*/ 	.short	0x0000


	//----- nvinfo : EIATTR_MAXREG_COUNT
	.align		4
        /*004c*/ 	.byte	0x03, 0x1b
        /*004e*/ 	.short	0x0040


	//----- nvinfo : EIATTR_NUM_BARRIERS
	.align		4
        /*0050*/ 	.byte	0x02, 0x4c
        /*0052*/ 	.byte	0x01
	.zero		1


	//----- nvinfo : EIATTR_MERCURY_ISA_VERSION
	.align		4
        /*0054*/ 	.byte	0x03, 0x5f
        /*0056*/ 	.short	0x0101


	//----- nvinfo : EIATTR_EXIT_INSTR_OFFSETS
	.align		4
        /*0058*/ 	.byte	0x04, 0x1c
        /*005a*/ 	.short	(.L_2576 - .L_2575)


	//   ....[0]....
.L_2575:
        /*005c*/ 	.word	0x00000810


	//   ....[1]....
        /*0060*/ 	.word	0x000036f0


	//----- nvinfo : EIATTR_MAX_THREADS
	.align		4
.L_2576:
        /*0064*/ 	.byte	0x04, 0x05
        /*0066*/ 	.short	(.L_2578 - .L_2577)
.L_2577:
        /*0068*/ 	.word	0x00000100
        /*006c*/ 	.word	0x00000001
        /*0070*/ 	.word	0x00000001


	//----- nvinfo : EIATTR_CRS_STACK_SIZE
	.align		4
.L_2578:
        /*0074*/ 	.byte	0x04, 0x1e
        /*0076*/ 	.short	(.L_2580 - .L_2579)
.L_2579:
        /*0078*/ 	.word	0x00000000


	//----- nvinfo : EIATTR_CBANK_PARAM_SIZE
	.align		4
.L_2580:
        /*007c*/ 	.byte	0x03, 0x19
        /*007e*/ 	.short	0x01d8


	//----- nvinfo : EIATTR_PARAM_CBANK
	.align		4
        /*0080*/ 	.byte	0x04, 0x0a
        /*0082*/ 	.short	(.L_2582 - .L_2581)
	.align		4
.L_2581:
        /*0084*/ 	.word	index@(.nv.constant0._ZN2at6native60_GLOBAL__N__fdc43544_27_DistributionRandomKernel_cu_f88cee4443distribution_elementwise_grid_stride_kernelImLi2EZZZNS0_9templates4cuda21random_from_to_kernelIPNS_17CUDAGeneratorImplEEEvRNS_18TensorIteratorBaseEmlT_ENKUlvE_clEvENKUlvE6_clEvEUlP24curandStatePhilox4_32_10E_ZNS1_27distribution_nullary_kernelIbm10ulonglong2S7_SF_ZZZS5_IS7_EvS9_mlSA_ENKSB_clEvENKSC_clEvEUlmE_EEvS9_T2_RKT3_T4_EUlimE0_EEvlNS_15PhiloxCudaStateET1_SJ_)
        /*0088*/ 	.short	0x0210
        /*008a*/ 	.short	0x01d8


	//----- nvinfo : EIATTR_SW_WAR
	.align		4
.L_2582:
        /*008c*/ 	.byte	0x04, 0x36
        /*008e*/ 	.short	(.L_2584 - .L_2583)
.L_2583:
        /*0090*/ 	.word	0x00000008
.L_2584:


//--------------------- .nv.info._ZN2at6native60_GLOBAL__N__fdc43544_27_DistributionRandomKernel_cu_f88cee4443distribution_elementwise_grid_stride_kernelImLi2EZZZNS0_9templates4cuda21random_from_to_kernelIPNS_17CUDAGeneratorImplEEEvRNS_18TensorIteratorBaseEmlT_ENKUlvE_clEvENKUlvE6_clEvEUlP24curandStatePhilox4_32_10E_ZNS1_27distribution_nullary_kernelIbm10ulonglong2S7_SF_ZZZS5_IS7_EvS9_mlSA_ENKSB_clEvENKSC_clEvEUlmE_EEvS9_T2_RKT3_T4_EUlimE_EEvlNS_15PhiloxCudaStateET1_SJ_ --------------------------
	.section	.nv.info._ZN2at6native60_GLOBAL__N__fdc43544_27_DistributionRandomKernel_cu_f88cee4443distribution_elementwise_grid_stride_kernelImLi2EZZZNS0_9templates4cuda21random_from_to_kernelIPNS_17CUDAGeneratorImplEEEvRNS_18TensorIteratorBaseEmlT_ENKUlvE_clEvENKUlvE6_clEvEUlP24curandStatePhilox4_32_10E_ZNS1_27distribution_nullary_kernelIbm10ulonglong2S7_SF_ZZZS5_IS7_EvS9_mlSA_ENKSB_clEvENKSC_clEvEUlmE_EEvS9_T2_RKT3_T4_EUlimE_EEvlNS_15PhiloxCudaStateET1_SJ_,"",@"SHT_CUDA_INFO"
	.sectionflags	@""
	.align	4


	//----- nvinfo : EIATTR_CUDA_API_VERSION
	.align		4
        /*0000*/ 	.byte	0x04, 0x37
        /*0002*/ 	.short	(.L_2586 - .L_2585)
.L_2585:
        /*0004*/ 	.word	0x00000082


	//----- nvinfo : EIATTR_KPARAM_INFO
	.align		4
.L_2586:
        /*0008*/ 	.byte	0x04, 0x17
        /*000a*/ 	.short	(.L_2588 - .L_2587)
.L_2587:
        /*000c*/ 	.word	0x00000000
        /*0010*/ 	.short	0x0003
        /*0012*/ 	.short	0x0028
        /*0014*/ 	.byte	0x00, 0xf0, 0x81, 0x00


	//----- nvinfo : EIATTR_KPARAM_INFO
	.align		4
.L_2588:
        /*0018*/ 	.byte	0x04, 0x17
        /*001a*/ 	.short	(.L_2590 - .L_2589)
.L_2589:
        /*001c*/ 	.word	0x00000000
        /*0020*/ 	.short	0x0002
        /*0022*/ 	.short	0x0020
        /*0024*/ 	.byte	0x00, 0xf0, 0x05, 0x00


	//----- nvinfo : EIATTR_KPARAM_INFO
	.align		4
.L_2590:
        /*0028*/ 	.byte	0x04, 0x17
        /*002a*/ 	.short	(.L_2592 - .L_2591)
.L_2591:
        /*002c*/ 	.word	0x00000000
        /*0030*/ 	.short	0x0001
        /*0032*/ 	.short	0x0008
        /*0034*/ 	.byte	0x00, 0xf0, 0x61, 0x00


	//----- nvinfo : EIATTR_KPARAM_INFO
	.align		4
.L_2592:
        /*0038*/ 	.byte	0x04, 0x17
        /*003a*/ 	.short	(.L_2594 - .L_2593)
.L_2593:
        /*003c*/ 	.word	0x00000000
        /*0040*/ 	.short	0x0000
        /*0042*/ 	.short	0x0000
        /*0044*/ 	.byte	0x00, 0xf0, 0x21, 0x00


	//----- nvinfo : EIATTR_SPARSE_MMA_MASK
	.align		4
.L_2594:
        /*0048*/ 	.byte	0x03, 0x50
        /*004a*/ 	.short	0x0000


	//----- nvinfo : EIATTR_MAXREG_COUNT
	.align		4
        /*004c*/ 	.byte	0x03, 0x1b
        /*004e*/ 	.short	0x0040


	//----- nvinfo : EIATTR_NUM_BARRIERS
	.align		4
        /*0050*/ 	.byte	0x02, 0x4c
        /*0052*/ 	.byte	0x01
	.zero		1


	//----- nvinfo : EIATTR_MERCURY_ISA_VERSION
	.align		4
        /*0054*/ 	.byte	0x03, 0x5f
        /*0056*/ 	.short	0x0101


	//----- nvinfo : EIATTR_EXIT_INSTR_OFFSETS
	.align		4
        /*0058*/ 	.byte	0x04, 0x1c
        /*005a*/ 	.short	(.L_2596 - .L_2595)


	//   ....[0]....
.L_2595:
        /*005c*/ 	.word	0x00000830


	//   ....[1]....
        /*0060*/ 	.word	0x00001430


	//----- nvinfo : EIATTR_MAX_THREADS
	.align		4
.L_2596:
        /*0064*/ 	.byte	0x04, 0x05
        /*0066*/ 	.short	(.L_2598 - .L_2597)
.L_2597:
        /*0068*/ 	.word	0x00000100
        /*006c*/ 	.word	0x00000001
        /*0070*/ 	.word	0x00000001


	//----- nvinfo : EIATTR_CRS_STACK_SIZE
	.align		4
.L_2598:
        /*0074*/ 	.byte	0x04, 0x1e
        /*0076*/ 	.short	(.L_2600 - .L_2599)
.L_2599:
        /*0078*/ 	.word	0x00000000


	//----- nvinfo : EIATTR_CBANK_PARAM_SIZE
	.align		4
.L_2600:
        /*007c*/ 	.byte	0x03, 0x19
        /*007e*/ 	.short	0x0048


	//----- nvinfo : EIATTR_PARAM_CBANK
	.align		4
        /*0080*/ 	.byte	0x04, 0x0a
        /*0082*/ 	.short	(.L_2602 - .L_2601)
	.align		4
.L_2601:
        /*0084*/ 	.word	index@(.nv.constant0._ZN2at6native60_GLOBAL__N__fdc43544_27_DistributionRandomKernel_cu_f88cee4443distribution_elementwise_grid_stride_kernelImLi2EZZZNS0_9templates4cuda21random_from_to_kernelIPNS_17CUDAGeneratorImplEEEvRNS_18TensorIteratorBaseEmlT_ENKUlvE_clEvENKUlvE6_clEvEUlP24curandStatePhilox4_32_10E_ZNS1_27distribution_nullary_kernelIbm10ulonglong2S7_SF_ZZZS5_IS7_EvS9_mlSA_ENKSB_clEvENKSC_clEvEUlmE_EEvS9_T2_RKT3_T4_EUlimE_EEvlNS_15PhiloxCudaStateET1_SJ_)
        /*0088*/ 	.short	0x0210
        /*008a*/ 	.short	0x0048


	//----- nvinfo : EIATTR_SW_WAR
	.align		4
.L_2602:
        /*008c*/ 	.byte	0x04, 0x36
        /*008e*/ 	.short	(.L_2604 - .L_2603)
.L_2603:
        /*0090*/ 	.word	0x00000008
.L_2604:


//--------------------- .nv.info._ZN2at6native60_GLOBAL__N__fdc43544_27_DistributionRandomKernel_cu_f88cee4443distribution_elementwise_grid_stride_kernelIjLi4EZZZNS0_9templates4cuda21random_from_to_kernelIPNS_17CUDAGeneratorImplEEEvRNS_18TensorIteratorBaseEmlT_ENKUlvE_clEvENKUlvE5_clEvEUlP24curandStatePhilox4_32_10E0_ZNS1_27distribution_nullary_kernelIfj5uint4S7_SF_ZZZS5_IS7_EvS9_mlSA_ENKSB_clEvENKSC_clEvEUljE_EEvS9_T2_RKT3_T4_EUlijE0_EEvlNS_15PhiloxCudaStateET1_SJ_ --------------------------
	.section	.nv.info._ZN2at6native60_GLOBAL__N__fdc43544_27_DistributionRandomKernel_cu_f88cee4443distribution_elementwise_grid_stride_kernelIjLi4EZZZNS0_9templates4cuda21random_from_to_kernelIPNS_17CUDAGeneratorImplEEEvRNS_18TensorIteratorBaseEmlT_ENKUlvE_clEvENKUlvE5_clEvEUlP24curandStatePhilox4_32_10E0_ZNS1_27distribution_nullary_kernelIfj5uint4S7_SF_ZZZS5_IS7_EvS9_mlSA_ENKSB_clEvENKSC_clEvEUljE_EEvS9_T2_RKT3_T4_EUlijE0_EEvlNS_15PhiloxCudaStateET1_SJ_,"",@"SHT_CUDA_INFO"
	.sectionflags	@""
	.align	4


	//----- nvinfo : EIATTR_CUDA_API_VERSION
	.align		4
        /*0000*/ 	.byte	0x04, 0x37
        /*0002*/ 	.short	(.L_2606 - .L_2605)
.L_2605:
        /*0004*/ 	.word	0x00000082


	//----- nvinfo : EIATTR_KPARAM_INFO
	.align		4
.L_2606:
        /*0008*/ 	.byte	0x04, 0x17
        /*000a*/ 	.short	(.L_2608 - .L_2607)
.L_2607:
        /*000c*/ 	.word	0x00000000
        /*0010*/ 	.short	0x0003
        /*0012*/ 	.short	0x0028
        /*0014*/ 	.byte	0x00, 0xf0, 0xc1, 0x06


	//----- nvinfo : EIATTR_KPARAM_INFO
	.align		4
.L_2608:
        /*0018*/ 	.byte	0x04, 0x17
        /*001a*/ 	.short	(.L_2610 - .L_2609)
.L_2609:
        /*001c*/ 	.word	0x00000000
        /*0020*/ 	.short	0x0002
        /*0022*/ 	.short	0x0020
        /*0024*/ 	.byte	0x00, 0xf0, 0x05, 0x00


	//----- nvinfo : EIATTR_KPARAM_INFO
	.align		4
.L_2610:
        /*0028*/ 	.byte	0x04, 0x17
        /*002a*/ 	.short	(.L_2612 - .L_2611)
.L_2611:
        /*002c*/ 	.word	0x00000000
        /*0030*/ 	.short	0x0001
        /*0032*/ 	.short	0x0008
        /*0034*/ 	.byte	0x00, 0xf0, 0x61, 0x00


	//----- nvinfo : EIATTR_KPARAM_INFO
	.align		4
.L_2612:
        /*0038*/ 	.byte	0x04, 0x17
        /*003a*/ 	.short	(.L_2614 - .L_2613)
.L_2613:
        /*003c*/ 	.word	0x00000000
        /*0040*/ 	.short	0x0000
        /*0042*/ 	.short	0x0000
        /*0044*/ 	.byte	0x00, 0xf0, 0x21, 0x00


	//----- nvinfo : EIATTR_SPARSE_MMA_MASK
	.align		4
.L_2614:
        /*0048*/ 	.byte	0x03, 0x50
        /*004a*/ 	.short	0x0000


	//----- nvinfo : EIATTR_MAXREG_COUNT
	.align		4
        /*004c*/ 	.byte	0x03, 0x1b
        /*004e*/ 	.short	0x0040


	//----- nvinfo : EIATTR_NUM_BARRIERS
	.align		4
        /*0050*/ 	.byte	0x02, 0x4c
        /*0052*/ 	.byte	0x01
	.zero		1


	//----- nvinfo : EIATTR_MERCURY_ISA_VERSION
	.align		4
        /*0054*/ 	.byte	0x03, 0x5f
        /*0056*/ 	.short	0x0101


	//----- nvinfo : EIATTR_EXIT_INSTR_OFFSETS
	.align		4
        /*0058*/ 	.byte	0x04, 0x1c
        /*005a*/ 	.short	(.L_2616 - .L_2615)


	//   ....[0]....
.L_2615:
        /*005c*/ 	.word	0x00000810


	//   ....[1]....
        /*0060*/ 	.word	0x000058e0


	//----- nvinfo : EIATTR_MAX_THREADS
	.align		4
.L_2616:
        /*0064*/ 	.byte	0x04, 0x05
        /*0066*/ 	.short	(.L_2618 - .L_2617)
.L_2617:
        /*0068*/ 	.word	0x00000100
        /*006c*/ 	.word	0x00000001
        /*0070*/ 	.word	0x00000001


	//----- nvinfo : EIATTR_CRS_STACK_SIZE
	.align		4
.L_2618:
        /*0074*/ 	.byte	0x04, 0x1e
        /*0076*/ 	.short	(.L_2620 - .L_2619)
.L_2619:
        /*0078*/ 	.word	0x00000000


	//----- nvinfo : EIATTR_CBANK_PARAM_SIZE
	.align		4
.L_2620:
        /*007c*/ 	.byte	0x03, 0x19
        /*007e*/ 	.short	0x01d8


	//----- nvinfo : EIATTR_PARAM_CBANK
	.align		4
        /*0080*/ 	.byte	0x04, 0x0a
        /*0082*/ 	.short	(.L_2622 - .L_2621)
	.align		4
.L_2621:
        /*0084*/ 	.word	index@(.nv.constant0._ZN2at6native60_GLOBAL__N__fdc43544_27_DistributionRandomKernel_cu_f88cee4443distribution_elementwise_grid_stride_kernelIjLi4EZZZNS0_9templates4cuda21random_from_to_kernelIPNS_17CUDAGeneratorImplEEEvRNS_18TensorIteratorBaseEmlT_ENKUlvE_clEvENKUlvE5_clEvEUlP24curandStatePhilox4_32_10E0_ZNS1_27distribution_nullary_kernelIfj5uint4S7_SF_ZZZS5_IS7_EvS9_mlSA_ENKSB_clEvENKSC_clEvEUljE_EEvS9_T2_RKT3_T4_EUlijE0_EEvlNS_15PhiloxCudaStateET1_SJ_)
        /*0088*/ 	.short	0x0210
        /*008a*/ 	.short	0x01d8


	//----- nvinfo : EIATTR_SW_WAR
	.align		4
.L_2622:
        /*008c*/ 	.byte	0x04, 0x36
        /*008e*/ 	.short	(.L_2624 - .L_2623)
.L_2623:
        /*0090*/ 	.word	0x00000008
.L_2624:


//--------------------- .nv.info._ZN2at6native60_GLOBAL__N__fdc43544_27_DistributionRandomKernel_cu_f88cee4443distribution_elementwise_grid_stride_kernelIjLi4EZZZNS0_9templates4cuda21random_from_to_kernelIPNS_17CUDAGeneratorImplEEEvRNS_18TensorIteratorBaseEmlT_ENKUlvE_clEvENKUlvE5_clEvEUlP24curandStatePhilox4_32_10E0_ZNS1_27distribution_nullary_kernelIfj5uint4S7_SF_ZZZS5_IS7_EvS9_mlSA_ENKSB_clEvENKSC_clEvEUljE_EEvS9_T2_RKT3_T4_EUlijE_EEvlNS_15PhiloxCudaStateET1_SJ_ --------------------------
	.section	.nv.info._ZN2at6native60_GLOBAL__N__fdc43544_27_DistributionRandomKernel_cu_f88cee4443distribution_elementwise_grid_stride_kernelIjLi4EZZZNS0_9templates4cuda21random_from_to_kernelIPNS_17CUDAGeneratorImplEEEvRNS_18TensorIteratorBaseEmlT_ENKUlvE_clEvENKUlvE5_clEvEUlP24curandStatePhilox4_32_10E0_ZNS1_27distribution_nullary_kernelIfj5uint4S7_SF_ZZZS5_IS7_EvS9_mlSA_ENKSB_clEvENKSC_clEvEUljE_EEvS9_T2_RKT3_T4_EUlijE_EEvlNS_15PhiloxCudaStateET1_SJ_,"",@"SHT_CUDA_INFO"
	.sectionflags	@""
	.align	4


	//----- nvinfo : EIATTR_CUDA_API_VERSION
	.align		4
        /*0000*/ 	.byte	0x04, 0x37
        /*0002*/ 	.short	(.L_2626 - .L_2625)
.L_2625:
        /*0004*/ 	.word	0x00000082


	//----- nvinfo : EIATTR_KPARAM_INFO
	.align		4
.L_2626:
        /*0008*/ 	.byte	0x04, 0x17
        /*000a*/ 	.short	(.L_2628 - .L_2627)
.L_2627:
        /*000c*/ 	.word	0x00000000
        /*0010*/ 	.short	0x0003
        /*0012*/ 	.short	0x0028
        /*0014*/ 	.byte	0x00, 0xf0, 0x81, 0x00


	//----- nvinfo : EIATTR_KPARAM_INFO
	.align		4
.L_2628:
        /*0018*/ 	.byte	0x04, 0x17
        /*001a*/ 	.short	(.L_2630 - .L_2629)
.L_2629:
        /*001c*/ 	.word	0x00000000
        /*0020*/ 	.short	0x0002
        /*0022*/ 	.short	0x0020
        /*0024*/ 	.byte	0x00, 0xf0, 0x05, 0x00


	//----- nvinfo : EIATTR_KPARAM_INFO
	.align		4
.L_2630:
        /*0028*/ 	.byte	0x04, 0x17
        /*002a*/ 	.short	(.L_2632 - .L_2631)
.L_2631:
        /*002c*/ 	.word	0x00000000
        /*0030*/ 	.short	0x0001
        /*0032*/ 	.short	0x0008
        /*0034*/ 	.byte	0x00, 0xf0, 0x61, 0x00


	//----- nvinfo : EIATTR_KPARAM_INFO
	.align		4
.L_2632:
        /*0038*/ 	.byte	0x04, 0x17
        /*003a*/ 	.short	(.L_2634 - .L_2633)
.L_2633:
        /*003c*/ 	.word	0x00000000
        /*0040*/ 	.short	0x0000
        /*0042*/ 	.short	0x0000
        /*0044*/ 	.byte	0x00, 0xf0, 0x21, 0x00


	//----- nvinfo : EIATTR_SPARSE_MMA_MASK
	.align		4
.L_2634:
        /*0048*/ 	.byte	0x03, 0x50
        /*004a*/ 	.short	0x0000


	//----- nvinfo : EIATTR_MAXREG_COUNT
	.align		4
        /*004c*/ 	.byte	0x03, 0x1b
        /*004e*/ 	.short	0x0040


	//----- nvinfo : EIATTR_NUM_BARRIERS
	.align		4
        /*0050*/ 	.byte	0x02, 0x4c
        /*0052*/ 	.byte	0x01
	.zero		1


	//----- nvinfo : EIATTR_MERCURY_ISA_VERSION
	.align		4
        /*0054*/ 	.byte	0x03, 0x5f
        /*0056*/ 	.short	0x0101


	//----- nvinfo : EIATTR_EXIT_INSTR_OFFSETS
	.align		4
        /*0058*/ 	.byte	0x04, 0x1c
        /*005a*/ 	.short	(.L_2636 - .L_2635)


	//   ....[0]....
.L_2635:
        /*005c*/ 	.word	0x000007e0


	//   ....[1]....
        /*0060*/ 	.word	0x000018e0


	//----- nvinfo : EIATTR_MAX_THREADS
	.align		4
.L_2636:
        /*0064*/ 	.byte	0x04, 0x05
        /*0066*/ 	.short	(.L_2638 - .L_2637)
.L_2637:
        /*0068*/ 	.word	0x00000100
        /*006c*/ 	.word	0x00000001
        /*0070*/ 	.word	0x00000001


	//----- nvinfo : EIATTR_CRS_STACK_SIZE
	.align		4
.L_2638:
        /*0074*/ 	.byte	0x04, 0x1e
        /*0076*/ 	.short	(.L_2640 - .L_2639)
.L_2639:
        /*0078*/ 	.word	0x00000000


	//----- nvinfo : EIATTR_CBANK_PARAM_SIZE
	.align		4
.L_2640:
        /*007c*/ 	.byte	0x03, 0x19
        /*007e*/ 	.short	0x0048


	//----- nvinfo : EIATTR_PARAM_CBANK
	.align		4
        /*0080*/ 	.byte	0x04, 0x0a
        /*0082*/ 	.short	(.L_2642 - .L_2641)
	.align		4
.L_2641:
        /*0084*/ 	.word	index@(.nv.constant0._ZN2at6native60_GLOBAL__N__fdc43544_27_DistributionRandomKernel_cu_f88cee4443distribution_elementwise_grid_stride_kernelIjLi4EZZZNS0_9templates4cuda21random_from_to_kernelIPNS_17CUDAGeneratorImplEEEvRNS_18TensorIteratorBaseEmlT_ENKUlvE_clEvENKUlvE5_clEvEUlP24curandStatePhilox4_32_10E0_ZNS1_27distribution_nullary_kernelIfj5uint4S7_SF_ZZZS5_IS7_EvS9_mlSA_ENKSB_clEvENKSC_clEvEUljE_EEvS9_T2_RKT3_T4_EUlijE_EEvlNS_15PhiloxCudaStateET1_SJ_)
        /*0088*/ 	.short	0x0210
        /*008a*/ 	.short	0x0048


	//----- nvinfo : EIATTR_SW_WAR
	.align		4
.L_2642:
        /*008c*/ 	.byte	0x04, 0x36
        /*008e*/ 	.short	(.L_2644 - .L_2643)
.L_2643:
        /*0090*/ 	.word	0x00000008
.L_2644:


//--------------------- .nv.info._ZN2at6native60_GLOBAL__N__fdc43544_27_DistributionRandomKernel_cu_f88cee4443distribution_elementwise_grid_stride_kernelImLi2EZZZNS0_9templates4cuda21random_from_to_kernelIPNS_17CUDAGeneratorImplEEEvRNS_18TensorIteratorBaseEmlT_ENKUlvE_clEvENKUlvE5_clEvEUlP24curandStatePhilox4_32_10E_ZNS1_27distribution_nullary_kernelIfm10ulonglong2S7_SF_ZZZS5_IS7_EvS9_mlSA_ENKSB_clEvENKSC_clEvEUlmE_EEvS9_T2_RKT3_T4_EUlimE0_EEvlNS_15PhiloxCudaStateET1_SJ_ --------------------------
	.section	.nv.info._ZN2at6native60_GLOBAL__N__fdc43544_27_DistributionRandomKernel_cu_f88cee4443distribution_elementwise_grid_stride_kernelImLi2EZZZNS0_9templates4cuda21random_from_to_kernelIPNS_17CUDAGeneratorImplEEEvRNS_18TensorIteratorBaseEmlT_ENKUlvE_clEvENKUlvE5_clEvEUlP24curandStatePhilox4_32_10E_ZNS1_27distribution_nullary_kernelIfm10ulonglong2S7_SF_ZZZS5_IS7_EvS9_mlSA_ENKSB_clEvENKSC_clEvEUlmE_EEvS9_T2_RKT3_T4_EUlimE0_EEvlNS_15PhiloxCudaStateET1_SJ_,"",@"SHT_CUDA_INFO"
	.sectionflags	@""
	.align	4


	//----- nvinfo : EIATTR_CUDA_API_VERSION
	.align		4
        /*0000*/ 	.byte	0x04, 0x37
        /*0002*/ 	.short	(.L_2646 - .L_2645)
.L_2645:
        /*0004*/ 	.word	0x00000082


	//----- nvinfo : EIATTR_KPARAM_INFO
	.align		4
.L_2646:
        /*0008*/ 	.byte	0x04, 0x17
        /*000a*/ 	.short	(.L_2648 - .L_2647)
.L_2647:
        /*000c*/ 	.word	0x00000000
        /*0010*/ 	.short	0x0003
        /*0012*/ 	.short	0x0028
        /*0014*/ 	.byte	0x00, 0xf0, 0xc1, 0x06


	//----- nvinfo : EIATTR_KPARAM_INFO
	.align		4
.L_2648:
        /*0018*/ 	.byte	0x04, 0x17
        /*001a*/ 	.short	(.L_2650 - .L_2649)
.L_2649:
        /*001c*/ 	.word	0x00000000
        /*0020*/ 	.short	0x0002
        /*0022*/ 	.short	0x0020
        /*0024*/ 	.byte	0x00, 0xf0, 0x05, 0x00


	//----- nvinfo : EIATTR_KPARAM_INFO
	.align		4
.L_2650:
        /*0028*/ 	.byte	0x04, 0x17
        /*002a*/ 	.short	(.L_2652 - .L_2651)
.L_2651:
        /*002c*/ 	.word	0x00000000
        /*0030*/ 	.short	0x0001
        /*0032*/ 	.short	0x0008
        /*0034*/ 	.byte	0x00, 0xf0, 0x61, 0x00


	//----- nvinfo : EIATTR_KPARAM_INFO
	.align		4
.L_2652:
        /*0038*/ 	.byte	0x04, 0x17
        /*003a*/ 	.short	(.L_2654 - .L_2653)
.L_2653:
        /*003c*/ 	.word	0x00000000
        /*0040*/ 	.short	0x0000
        /*0042*/ 	.short	0x0000
        /*0044*/ 	.byte	0x00, 0xf0, 0x21, 0x00


	//----- nvinfo : EIATTR_SPARSE_MMA_MASK
	.align		4
.L_2654:
        /*0048*/ 	.byte	0x03, 0x50
        /*004a*/ 	.short	0x0000


	//----- nvinfo : EIATTR_MAXREG_COUNT
	.align		4
        /*004c*/ 	.byte	0x03, 0x1b
        /*004e*/ 	.short	0x0040


	//----- nvinfo : EIATTR_NUM_BARRIERS
	.align		4
        /*0050*/ 	.byte	0x02, 0x4c
        /*0052*/ 	.byte	0x01
	.zero		1


	//----- nvinfo : EIATTR_MERCURY_ISA_VERSION
	.align		4
        /*0054*/ 	.byte	0x03, 0x5f
        /*0056*/ 	.short	0x0101


	//----- nvinfo : EIATTR_EXIT_INSTR_OFFSETS
	.align		4
        /*0058*/ 	.byte	0x04, 0x1c
        /*005a*/ 	.short	(.L_2656 - .L_2655)


	//   ....[0]....
.L_2655:
        /*005c*/ 	.word	0x00000810


	//   ....[1]....
        /*0060*/ 	.word	0x000036b0


	//----- nvinfo : EIATTR_MAX_THREADS
	.align		4
.L_2656:
        /*0064*/ 	.byte	0x04, 0x05
        /*0066*/ 	.short	(.L_2658 - .L_2657)
.L_2657:
        /*0068*/ 	.word	0x00000100
        /*006c*/ 	.word	0x00000001
        /*0070*/ 	.word	0x00000001


	//----- nvinfo : EIATTR_CRS_STACK_SIZE
	.align		4
.L_2658:
        /*0074*/ 	.byte	0x04, 0x1e
        /*0076*/ 	.short	(.L_2660 - .L_2659)
.L_2659:
        /*0078*/ 	.word	0x00000000


	//----- nvinfo : EIATTR_CBANK_PARAM_SIZE
	.align		4
.L_2660:
        /*007c*/ 	.byte	0x03, 0x19
        /*007e*/ 	.short	0x01d8


	//----- nvinfo : EIATTR_PARAM_CBANK
	.align		4
        /*0080*/ 	.byte	0x04, 0x0a
        /*0082*/ 	.short	(.L_2662 - .L_2661)
	.align		4
.L_2661:
        /*0084*/ 	.word	index@(.nv.constant0._ZN2at6native60_GLOBAL__N__fdc43544_27_DistributionRandomKernel_cu_f88cee4443distribution_elementwise_grid_stride_kernelImLi2EZZZNS0_9templates4cuda21random_from_to_kernelIPNS_17CUDAGeneratorImplEEEvRNS_18TensorIteratorBaseEmlT_ENKUlvE_clEvENKUlvE5_clEvEUlP24curandStatePhilox4_32_10E_ZNS1_27distribution_nullary_kernelIfm10ulonglong2S7_SF_ZZZS5_IS7_EvS9_mlSA_ENKSB_clEvENKSC_clEvEUlmE_EEvS9_T2_RKT3_T4_EUlimE0_EEvlNS_15PhiloxCudaStateET1_SJ_)
        /*0088*/ 	.short	0x0210
        /*008a*/ 	.short	0x01d8


	//----- nvinfo : EIATTR_SW_WAR
	.align		4
.L_2662:
        /*008c*/ 	.byte	0x04, 0x36
        /*008e*/ 	.short	(.L_2664 - .L_2663)
.L_2663:
        /*0090*/ 	.word	0x00000008
.L_2664:


//--------------------- .nv.info._ZN2at6native60_GLOBAL__N__fdc43544_27_DistributionRandomKernel_cu_f88cee4443distribution_elementwise_grid_stride_kernelImLi2EZZZNS0_9templates4cuda21random_from_to_kernelIPNS_17CUDAGeneratorImplEEEvRNS_18TensorIteratorBaseEmlT_ENKUlvE_clEvENKUlvE5_clEvEUlP24curandStatePhilox4_32_10E_ZNS1_27distribution_nullary_kernelIfm10ulonglong2S7_SF_ZZZS5_IS7_EvS9_mlSA_ENKSB_clEvENKSC_clEvEUlmE_EEvS9_T2_RKT3_T4_EUlimE_EEvlNS_15PhiloxCudaStateET1_SJ_ --------------------------
	.section	.nv.info._ZN2at6native60_GLOBAL__N__fdc43544_27_DistributionRandomKernel_cu_f88cee4443distribution_elementwise_grid_stride_kernelImLi2EZZZNS0_9templates4cuda21random_from_to_kernelIPNS_17CUDAGeneratorImplEEEvRNS_18TensorIteratorBaseEmlT_ENKUlvE_clEvENKUlvE5_clEvEUlP24curandStatePhilox4_32_10E_ZNS1_27distribution_nullary_kernelIfm10ulonglong2S7_SF_ZZZS5_IS7_EvS9_mlSA_ENKSB_clEvENKSC_clEvEUlmE_EEvS9_T2_RKT3_T4_EUlimE_EEvlNS_15PhiloxCudaStateET1_SJ_,"",@"SHT_CUDA_INFO"
	.sectionflags	@""
	.align	4


	//----- nvinfo : EIATTR_CUDA_API_VERSION
	.align		4
        /*0000*/ 	.byte	0x04, 0x37
        /*0002*/ 	.short	(.L_2666 - .L_2665)
.L_2665:
        /*0004*/ 	.word	0x00000082


	//----- nvinfo : EIATTR_KPARAM_INFO
	.align		4
.L_2666:
        /*0008*/ 	.byte	0x04, 0x17
        /*000a*/ 	.short	(.L_2668 - .L_2667)
.L_2667:
        /*000c*/ 	.word	0x00000000
        /*0010*/ 	.short	0x0003
        /*0012*/ 	.short	0x0028
        /*0014*/ 	.byte	0x00, 0xf0, 0x81, 0x00


	//----- nvinfo : EIATTR_KPARAM_INFO
	.align		4
.L_2668:
        /*0018*/ 	.byte	0x04, 0x17
        /*001a*/ 	.short	(.L_2670 - .L_2669)
.L_2669:
        /*001c*/ 	.word	0x00000000
        /*0020*/ 	.short	0x0002
        /*0022*/ 	.short	0x0020
        /*0024*/ 	.byte	0x00, 0xf0, 0x05, 0x00


	//----- nvinfo : EIATTR_KPARAM_INFO
	.align		4
.L_2670:
        /*0028*/ 	.byte	0x04, 0x17
        /*002a*/ 	.short	(.L_2672 - .L_2671)
.L_2671:
        /*002c*/ 	.word	0x00000000
        /*0030*/ 	.short	0x0001
        /*0032*/ 	.short	0x0008
        /*0034*/ 	.byte	0x00, 0xf0, 0x61, 0x00


	//----- nvinfo : EIATTR_KPARAM_INFO
	.align		4
.L_2672:
        /*0038*/ 	.byte	0x04, 0x17
        /*003a*/ 	.short	(.L_2674 - .L_2673)
.L_2673:
        /*003c*/ 	.word	0x00000000
        /*0040*/ 	.short	0x0000
        /*0042*/ 	.short	0x0000
        /*0044*/ 	.byte	0x00, 0xf0, 0x21, 0x00


	//----- nvinfo : EIATTR_SPARSE_MMA_MASK
	.align		4
.L_2674:
        /*0048*/ 	.byte	0x03, 0x50
        /*004a*/ 	.short	0x0000


	//----- nvinfo : EIATTR_MAXREG_COUNT
	.align		4
        /*004c*/ 	.byte	0x03, 0x1b
        /*004e*/ 	.short	0x0040


	//----- nvinfo : EIATTR_NUM_BARRIERS
	.align		4
        /*0050*/ 	.byte	0x02, 0x4c
        /*0052*/ 	.byte	0x01
	.zero		1


	//----- nvinfo : EIATTR_MERCURY_ISA_VERSION
	.align		4
        /*0054*/ 	.byte	0x03, 0x5f
        /*0056*/ 	.short	0x0101


	//----- nvinfo : EIATTR_EXIT_INSTR_OFFSETS
	.align		4
        /*0058*/ 	.byte	0x04, 0x1c
        /*005a*/ 	.short	(.L_2676 - .L_2675)


	//   ....[0]....
.L_2675:
        /*005c*/ 	.word	0x000007e0


	//   ....[1]....
        /*0060*/ 	.word	0x00001430


	//----- nvinfo : EIATTR_MAX_THREADS
	.align		4
.L_2676:
        /*0064*/ 	.byte	0x04, 0x05
        /*0066*/ 	.short	(.L_2678 - .L_2677)
.L_2677:
        /*0068*/ 	.word	0x00000100
        /*006c*/ 	.word	0x00000001
        /*0070*/ 	.word	0x00000001


	//----- nvinfo : EIATTR_CRS_STACK_SIZE
	.align		4
.L_2678:
        /*0074*/ 	.byte	0x04, 0x1e
        /*0076*/ 	.short	(.L_2680 - .L_2679)
.L_2679:
        /*0078*/ 	.word	0x00000000


	//----- nvinfo : EIATTR_CBANK_PARAM_SIZE
	.align		4
.L_2680:
        /*007c*/ 	.byte	0x03, 0x19
        /*007e*/ 	.short	0x0048


	//----- nvinfo : EIATTR_PARAM_CBANK
	.align		4
        /*0080*/ 	.byte	0x04, 0x0a
        /*0082*/ 	.short	(.L_2682 - .L_2681)
	.align		4
.L_2681:
        /*0084*/ 	.word	index@(.nv.constant0._ZN2at6native60_GLOBAL__N__fdc43544_27_DistributionRandomKernel_cu_f88cee4443distribution_elementwise_grid_stride_kernelImLi2EZZZNS0_9templates4cuda21random_from_to_kernelIPNS_17CUDAGeneratorImplEEEvRNS_18TensorIteratorBaseEmlT_ENKUlvE_clEvENKUlvE5_clEvEUlP24curandStatePhilox4_32_10E_ZNS1_27distribution_nullary_kernelIfm10ulonglong2S7_SF_ZZZS5_IS7_EvS9_mlSA_ENKSB_clEvENKSC_clEvEUlmE_EEvS9_T2_RKT3_T4_EUlimE_EEvlNS_15PhiloxCudaStateET1_SJ_)
        /*0088*/ 	.short	0x0210
        /*008a*/ 	.short	0x0048


	//----- nvinfo : EIATTR_SW_WAR
	.align		4
.L_2682:
        /*008c*/ 	.byte	0x04, 0x36
        /*008e*/ 	.short	(.L_2684 - .L_2683)
.L_2683:
        /*0090*/ 	.word	0x00000008
.L_2684:


//--------------------- .nv.info._ZN2at6native60_GLOBAL__N__fdc43544_27_DistributionRandomKernel_cu_f88cee4443distribution_elementwise_grid_stride_kernelIjLi4EZZZNS0_9templates4cuda21random_from_to_kernelIPNS_17CUDAGeneratorImplEEEvRNS_18TensorIteratorBaseEmlT_ENKUlvE_clEvENKUlvE4_clEvEUlP24curandStatePhilox4_32_10E0_ZNS1_27distribution_nullary_kernelIdj5uint4S7_SF_ZZZS5_IS7_EvS9_mlSA_ENKSB_clEvENKSC_clEvEUljE_EEvS9_T2_RKT3_T4_EUlijE0_EEvlNS_15PhiloxCudaStateET1_SJ_ --------------------------
	.section	.nv.info._ZN2at6native60_GLOBAL__N__fdc43544_27_DistributionRandomKernel_cu_f88cee4443distribution_elementwise_grid_stride_kernelIjLi4EZZZNS0_9templates4cuda21random_from_to_kernelIPNS_17CUDAGeneratorImplEEEvRNS_18TensorIteratorBaseEmlT_ENKUlvE_clEvENKUlvE4_clEvEUlP24curandStatePhilox4_32_10E0_ZNS1_27distribution_nullary_kernelIdj5uint4S7_SF_ZZZS5_IS7_EvS9_mlSA_ENKSB_clEvENKSC_clEvEUljE_EEvS9_T2_RKT3_T4_EUlijE0_EEvlNS_15PhiloxCudaStateET1_SJ_,"",@"SHT_CUDA_INFO"
	.sectionflags	@""
	.align	4


	//----- nvinfo : EIATTR_CUDA_API_VERSION
	.align		4
        /*0000*/ 	.byte	0x04, 0x37
        /*0002*/ 	.short	(.L_2686 - .L_2685)
.L_2685:
        /*0004*/ 	.word	0x00000082


	//----- nvinfo : EIATTR_KPARAM_INFO
	.align		4
.L_2686:
        /*0008*/ 	.byte	0x04, 0x17
        /*000a*/ 	.short	(.L_2688 - .L_2687)
.L_2687:
        /*000c*/ 	.word	0x00000000
        /*0010*/ 	.short	0x0003
        /*0012*/ 	.short	0x0028
        /*0014*/ 	.byte	0x00, 0xf0, 0xc1, 0x06


	//----- nvinfo : EIATTR_KPARAM_INFO
	.align		4
.L_2688:
        /*0018*/ 	.byte	0x04, 0x17
        /*001a*/ 	.short	(.L_2690 - .L_2689)
.L_2689:
        /*001c*/ 	.word	0x00000000
        /*0020*/ 	.short	0x0002
        /*0022*/ 	.short	0x0020
        /*0024*/ 	.byte	0x00, 0xf0, 0x05, 0x00


	//----- nvinfo : EIATTR_KPARAM_INFO
	.align		4
.L_2690:
        /*0028*/ 	.byte	0x04, 0x17
        /*002a*/ 	.short	(.L_2692 - .L_2691)
.L_2691:
        /*002c*/ 	.word	0x00000000
        /*0030*/ 	.short	0x0001
        /*0032*/ 	.short	0x0008
        /*0034*/ 	.byte	0x00, 0xf0, 0x61, 0x00


	//----- nvinfo : EIATTR_KPARAM_INFO
	.align		4
.L_2692:
        /*0038*/ 	.byte	0x04, 0x17
        /*003a*/ 	.short	(.L_2694 - .L_2693)
.L_2693:
        /*003c*/ 	.word	0x00000000
        /*0040*/ 	.short	0x0000
        /*0042*/ 	.short	0x0000
        /*0044*/ 	.byte	0x00, 0xf0, 0x21, 0x00


	//----- nvinfo : EIATTR_SPARSE_MMA_MASK
	.align		4
.L_2694:
        /*0048*/ 	.byte	0x03, 0x50
        /*004a*/ 	.short	0x0000


	//----- nvinfo : EIATTR_MAXREG_COUNT
	.align		4
        /*004c*/ 	.byte	0x03, 0x1b
        /*004e*/ 	.short	0x0040


	//----- nvinfo : EIATTR_NUM_BARRIERS
	.align		4
        /*0050*/ 	.byte	0x02, 0x4c
        /*0052*/ 	.byte	0x01
	.zero		1


	//----- nvinfo : EIATTR_MERCURY_ISA_VERSION
	.align		4
        /*0054*/ 	.byte	0x03, 0x5f
        /*0056*/ 	.short	0x0101


	//----- nvinfo : EIATTR_EXIT_INSTR_OFFSETS
	.align		4
        /*0058*/ 	.byte	0x04, 0x1c
        /*005a*/ 	.short	(.L_2696 - .L_2695)


	//   ....[0]....
.L_2695:
        /*005c*/ 	.word	0x00000810


	//   ....[1]....
        /*0060*/ 	.word	0x000058e0


	//----- nvinfo : EIATTR_MAX_THREADS
	.align		4
.L_2696:
        /*0064*/ 	.byte	0x04, 0x05
        /*0066*/ 	.short	(.L_2698 - .L_2697)
.L_2697:
        /*0068*/ 	.word	0x00000100
        /*006c*/ 	.word	0x00000001
        /*0070*/ 	.word	0x00000001


	//----- nvinfo : EIATTR_CRS_STACK_SIZE
	.align		4
.L_2698:
        /*0074*/ 	.byte	0x04, 0x1e
        /*0076*/ 	.short	(.L_2700 - .L_2699)
.L_2699:
        /*0078*/ 	.word	0x00000000


	//----- nvinfo : EIATTR_CBANK_PARAM_SIZE
	.align		4
.L_2700:
        /*007c*/ 	.byte	0x03, 0x19
        /*007e*/ 	.short	0x01d8


	//----- nvinfo : EIATTR_PARAM_CBANK
	.align		4
        /*0080*/ 	.byte	0x04, 0x0a
        /*0082*/ 	.short	(.L_2702 - .L_2701)
	.align		4
.L_2701:
        /*0084*/ 	.word	index@(.nv.constant0._ZN2at6native60_GLOBAL__N__fdc43544_27_DistributionRandomKernel_cu_f88cee4443distribution_elementwise_grid_stride_kernelIjLi4EZZZNS0_9templates4cuda21random_from_to_kernelIPNS_17CUDAGeneratorImplEEEvRNS_18TensorIteratorBaseEmlT_ENKUlvE_clEvENKUlvE4_clEvEUlP24curandStatePhilox4_32_10E0_ZNS1_27distribution_nullary_kernelIdj5uint4S7_SF_ZZZS5_IS7_EvS9_mlSA_ENKSB_clEvENKSC_clEvEUljE_EEvS9_T2_RKT3_T4_EUlijE0_EEvlNS_15PhiloxCudaStateET1_SJ_)
        /*0088*/ 	.short	0x0210
        /*008a*/ 	.short	0x01d8


	//----- nvinfo : EIATTR_SW_WAR
	.align		4
.L_2702:
        /*008c*/ 	.byte	0x04, 0x36
        /*008e*/ 	.short	(.L_2704 - .L_2703)
.L_2703:
        /*0090*/ 	.word	0x00000008
.L_2704:


//--------------------- .nv.info._ZN2at6native60_GLOBAL__N__fdc43544_27_DistributionRandomKernel_cu_f88cee4443distribution_elementwise_grid_stride_kernelIjLi4EZZZNS0_9templates4cuda21random_from_to_kernelIPNS_17CUDAGeneratorImplEEEvRNS_18TensorIteratorBaseEmlT_ENKUlvE_clEvENKUlvE4_clEvEUlP24curandStatePhilox4_32_10E0_ZNS1_27distribution_nullary_kernelIdj5uint4S7_SF_ZZZS5_IS7_EvS9_mlSA_ENKSB_clEvENKSC_clEvEUljE_EEvS9_T2_RKT3_T4_EUlijE_EEvlNS_15PhiloxCudaStateET1_SJ_ --------------------------
	.section	.nv.info._ZN2at6native60_GLOBAL__N__fdc43544_27_DistributionRandomKernel_cu_f88cee4443distribution_elementwise_grid_stride_kernelIjLi4EZZZNS0_9templates4cuda21random_from_to_kernelIPNS_17CUDAGeneratorImplEEEvRNS_18TensorIteratorBaseEmlT_ENKUlvE_clEvENKUlvE4_clEvEUlP24curandStatePhilox4_32_10E0_ZNS1_27distribution_nullary_kernelIdj5uint4S7_SF_ZZZS5_IS7_EvS9_mlSA_ENKSB_clEvENKSC_clEvEUljE_EEvS9_T2_RKT3_T4_EUlijE_EEvlNS_15PhiloxCudaStateET1_SJ_,"",@"SHT_CUDA_INFO"
	.sectionflags	@""
	.align	4


	//----- nvinfo : EIATTR_CUDA_API_VERSION
	.align		4
        /*0000*/ 	.byte	0x04, 0x37
        /*0002*/ 	.short	(.L_2706 - .L_2705)
.L_2705:
        /*0004*/ 	.word	0x00000082


	//----- nvinfo : EIATTR_KPARAM_INFO
	.align		4
.L_2706:
        /*0008*/ 	.byte	0x04, 0x17
        /*000a*/ 	.short	(.L_2708 - .L_2707)
.L_2707:
        /*000c*/ 	.word	0x00000000
        /*0010*/ 	.short	0x0003
        /*0012*/ 	.short	0x0028
        /*0014*/ 	.byte	0x00, 0xf0, 0x81, 0x00


	//----- nvinfo : EIATTR_KPARAM_INFO
	.align		4
.L_2708:
        /*0018*/ 	.byte	0x04, 0x17
        /*001a*/ 	.short	(.L_2710 - .L_2709)
.L_2709:
        /*001c*/ 	.word	0x00000000
        /*0020*/ 	.short	0x0002
        /*0022*/ 	.short	0x0020
        /*0024*/ 	.byte	0x00, 0xf0, 0x05, 0x00


	//----- nvinfo : EIATTR_KPARAM_INFO
	.align		4
.L_2710:
        /*0028*/ 	.byte	0x04, 0x17
        /*002a*/ 	.short	(.L_2712 - .L_2711)
.L_2711:
        /*002c*/ 	.word	0x00000000
        /*0030*/ 	.short	0x0001
        /*0032*/ 	.short	0x0008
        /*0034*/ 	.byte	0x00, 0xf0, 0x61, 0x00


	//----- nvinfo : EIATTR_KPARAM_INFO
	.align		4
.L_2712:
        /*0038*/ 	.byte	0x04, 0x17
        /*003a*/ 	.short	(.L_2714 - .L_2713)
.L_2713:
        /*003c*/ 	.word	0x00000000
        /*0040*/ 	.short	0x0000
        /*0042*/ 	.short	0x0000
        /*0044*/ 	.byte	0x00, 0xf0, 0x21, 0x00


	//----- nvinfo : EIATTR_SPARSE_MMA_MASK
	.align		4
.L_2714:
        /*0048*/ 	.byte	0x03, 0x50
        /*004a*/ 	.short	0x0000


	//----- nvinfo : EIATTR_MAXREG_COUNT
	.align		4
        /*004c*/ 	.byte	0x03, 0x1b
        /*004e*/ 	.short	0x0040


	//----- nvinfo : EIATTR_NUM_BARRIERS
	.align		4
        /*0050*/ 	.byte	0x02, 0x4c
        /*0052*/ 	.byte	0x01
	.zero		1


	//----- nvinfo : EIATTR_MERCURY_ISA_VERSION
	.align		4
        /*0054*/ 	.byte	0x03, 0x5f
        /*0056*/ 	.short	0x0101


	//----- nvinfo : EIATTR_EXIT_INSTR_OFFSETS
	.align		4
        /*0058*/ 	.byte	0x04, 0x1c
        /*005a*/ 	.short	(.L_2716 - .L_2715)


	//   ....[0]....
.L_2715:
        /*005c*/ 	.word	0x000007e0


	//   ....[1]....
        /*0060*/ 	.word	0x000018e0


	//----- nvinfo : EIATTR_MAX_THREADS
	.align		4
.L_2716:
        /*0064*/ 	.byte	0x04, 0x05
        /*0066*/ 	.short	(.L_2718 - .L_2717)
.L_2717:
        /*0068*/ 	.word	0x00000100
        /*006c*/ 	.word	0x00000001
        /*0070*/ 	.word	0x00000001


	//----- nvinfo : EIATTR_CRS_STACK_SIZE
	.align		4
.L_2718:
        /*0074*/ 	.byte	0x04, 0x1e
        /*0076*/ 	.short	(.L_2720 - .L_2719)
.L_2719:
        /*0078*/ 	.word	0x00000000


	//----- nvinfo : EIATTR_CBANK_PARAM_SIZE
	.align		4
.L_2720:
        /*007c*/ 	.byte	0x03, 0x19
        /*007e*/ 	.short	0x0048


	//----- nvinfo : EIATTR_PARAM_CBANK
	.align		4
        /*0080*/ 	.byte	0x04, 0x0a
        /*0082*/ 	.short	(.L_2722 - .L_2721)
	.align		4
.L_2721:
        /*0084*/ 	.word	index@(.nv.constant0._ZN2at6native60_GLOBAL__N__fdc43544_27_DistributionRandomKernel_cu_f88cee4443distribution_elementwise_grid_stride_kernelIjLi4EZZZNS0_9templates4cuda21random_from_to_kernelIPNS_17CUDAGeneratorImplEEEvRNS_18TensorIteratorBaseEmlT_ENKUlvE_clEvENKUlvE4_clEvEUlP24curandStatePhilox4_32_10E0_ZNS1_27distribution_nullary_kernelIdj5uint4S7_SF_ZZZS5_IS7_EvS9_mlSA_ENKSB_clEvENKSC_clEvEUljE_EEvS9_T2_RKT3_T4_EUlijE_EEvlNS_15PhiloxCudaStateET1_SJ_)
        /*0088*/ 	.short	0x0210
        /*008a*/ 	.short	0x0048


	//----- nvinfo : EIATTR_SW_WAR
	.align		4
.L_2722:
        /*008c*/ 	.byte	0x04, 0x36
        /*008e*/ 	.short	(.L_2724 - .L_2723)
.L_2723:
        /*0090*/ 	.word	0x00000008
.L_2724:


//--------------------- .nv.info._ZN2at6native60_GLOBAL__N__fdc43544_27_DistributionRandomKernel_cu_f88cee4443distribution_elementwise_grid_stride_kernelImLi2EZZZNS0_9templates4cuda21random_from_to_kernelIPNS_17CUDAGeneratorImplEEEvRNS_18TensorIteratorBaseEmlT_ENKUlvE_clEvENKUlvE4_clEvEUlP24curandStatePhilox4_32_10E_ZNS1_27distribution_nullary_kernelIdm10ulonglong2S7_SF_ZZZS5_IS7_EvS9_mlSA_ENKSB_clEvENKSC_clEvEUlmE_EEvS9_T2_RKT3_T4_EUlimE0_EEvlNS_15PhiloxCudaStateET1_SJ_ --------------------------
	.section	.nv.info._ZN2at6native60_GLOBAL__N__fdc43544_27_DistributionRandomKernel_cu_f88cee4443distribution_elementwise_grid_stride_kernelImLi2EZZZNS0_9templates4cuda21random_from_to_kernelIPNS_17CUDAGeneratorImplEEEvRNS_18TensorIteratorBaseEmlT_ENKUlvE_clEvENKUlvE4_clEvEUlP24curandStatePhilox4_32_10E_ZNS1_27distribution_nullary_kernelIdm10ulonglong2S7_SF_ZZZS5_IS7_EvS9_mlSA_ENKSB_clEvENKSC_clEvEUlmE_EEvS9_T2_RKT3_T4_EUlimE0_EEvlNS_15PhiloxCudaStateET1_SJ_,"",@"SHT_CUDA_INFO"
	.sectionflags	@""
	.align	4


	//----- nvinfo : EIATTR_CUDA_API_VERSION
	.align		4
        /*0000*/ 	.byte	0x04, 0x37
        /*0002*/ 	.short	(.L_2726 - .L_2725)
.L_2725:
        /*0004*/ 	.word	0x00000082


	//----- nvinfo : EIATTR_KPARAM_INFO
	.align		4
.L_2726:
        /*0008*/ 	.byte	0x04, 0x17
        /*000a*/ 	.short	(.L_2728 - .L_2727)
.L_2727:
        /*000c*/ 	.word	0x00000000
        /*0010*/ 	.short	0x0003
        /*0012*/ 	.short	0x0028
        /*0014*/ 	.byte	0x00, 0xf0, 0xc1, 0x06


	//----- nvinfo : EIATTR_KPARAM_INFO
	.align		4
.L_2728:
        /*0018*/ 	.byte	0x04, 0x17
        /*001a*/ 	.short	(.L_2730 - .L_2729)
.L_2729:
        /*001c*/ 	.word	0x00000000
        /*0020*/ 	.short	0x0002
        /*0022*/ 	.short	0x0020
        /*0024*/ 	.byte	0x00, 0xf0, 0x05, 0x00


	//----- nvinfo : EIATTR_KPARAM_INFO
	.align		4
.L_2730:
        /*0028*/ 	.byte	0x04, 0x17
        /*002a*/ 	.short	(.L_2732 - .L_2731)
.L_2731:
        /*002c*/ 	.word	0x00000000
        /*0030*/ 	.short	0x0001
        /*0032*/ 	.short	0x0008
        /*0034*/ 	.byte	0x00, 0xf0, 0x61, 0x00


	//----- nvinfo : EIATTR_KPARAM_INFO
	.align		4
.L_2732:
        /*0038*/ 	.byte	0x04, 0x17
        /*003a*/ 	.short	(.L_2734 - .L_2733)
.L_2733:
        /*003c*/ 	.word	0x00000000
        /*0040*/ 	.short	0x0000
        /*0042*/ 	.short	0x0000
        /*0044*/ 	.byte	0x00, 0xf0, 0x21, 0x00


	//----- nvinfo : EIATTR_SPARSE_MMA_MASK
	.align		4
.L_2734:
        /*0048*/ 	.byte	0x03, 0x50
        /*004a*/ 	.short	0x0000


	//----- nvinfo : EIATTR_MAXREG_COUNT
	.align		4
        /*004c*/ 	.byte	0x03, 0x1b
        /*004e*/ 	.short	0x0040


	//----- nvinfo : EIATTR_NUM_BARRIERS
	.align		4
        /*0050*/ 	.byte	0x02, 0x4c
        /*0052*/ 	.byte	0x01
	.zero		1


	//----- nvinfo : EIATTR_MERCURY_ISA_VERSION
	.align		4
        /*0054*/ 	.byte	0x03, 0x5f
        /*0056*/ 	.short	0x0101


	//----- nvinfo : EIATTR_EXIT_INSTR_OFFSETS
	.align		4
        /*0058*/ 	.byte	0x04, 0x1c
        /*005a*/ 	.short	(.L_2736 - .L_2735)


	//   ....[0]....
.L_2735:
        /*005c*/ 	.word	0x00000810


	//   ....[1]....
        /*0060*/ 	.word	0x000036b0


	//----- nvinfo : EIATTR_MAX_THREADS
	.align		4
.L_2736:
        /*0064*/ 	.byte	0x04, 0x05
        /*0066*/ 	.short	(.L_2738 - .L_2737)
.L_2737:
        /*0068*/ 	.word	0x00000100
        /*006c*/ 	.word	0x00000001
        /*0070*/ 	.word	0x00000001


	//----- nvinfo : EIATTR_CRS_STACK_SIZE
	.align		4
.L_2738:
        /*0074*/ 	.byte	0x04, 0x1e
        /*0076*/ 	.short	(.L_2740 - .L_2739)
.L_2739:
        /*0078*/ 	.word	0x00000000


	//----- nvinfo : EIATTR_CBANK_PARAM_SIZE
	.align		4
.L_2740:
        /*007c*/ 	.byte	0x03, 0x19
        /*007e*/ 	.short	0x01d8


	//----- nvinfo : EIATTR_PARAM_CBANK
	.align		4
        /*0080*/ 	.byte	0x04, 0x0a
        /*0082*/ 	.short	(.L_2742 - .L_2741)
	.align		4
.L_2741:
        /*0084*/ 	.word	index@(.nv.constant0._ZN2at6native60_GLOBAL__N__fdc43544_27_DistributionRandomKernel_cu_f88cee4443distribution_elementwise_grid_stride_kernelImLi2EZZZNS0_9templates4cuda21random_from_to_kernelIPNS_17CUDAGeneratorImplEEEvRNS_18TensorIteratorBaseEmlT_ENKUlvE_clEvENKUlvE4_clEvEUlP24curandStatePhilox4_32_10E_ZNS1_27distribution_nullary_kernelIdm10ulonglong2S7_SF_ZZZS5_IS7_EvS9_mlSA_ENKSB_clEvENKSC_clEvEUlmE_EEvS9_T2_RKT3_T4_EUlimE0_EEvlNS_15PhiloxCudaStateET1_SJ_)
        /*0088*/ 	.short	0x0210
        /*008a*/ 	.short	0x01d8


	//----- nvinfo : EIATTR_SW_WAR
	.align		4
.L_2742:
        /*008c*/ 	.byte	0x04, 0x36
        /*008e*/ 	.short	(.L_2744 - .L_2743)
.L_2743:
        /*0090*/ 	.word	0x00000008
.L_2744:


//--------------------- .nv.info._ZN2at6native60_GLOBAL__N__fdc43544_27_DistributionRandomKernel_cu_f88cee4443distribution_elementwise_grid_stride_kernelImLi2EZZZNS0_9templates4cuda21random_from_to_kernelIPNS_17CUDAGeneratorImplEEEvRNS_18TensorIteratorBaseEmlT_ENKUlvE_clEvENKUlvE4_clEvEUlP24curandStatePhilox4_32_10E_ZNS1_27distribution_nullary_kernelIdm10ulonglong2S7_SF_ZZZS5_IS7_EvS9_mlSA_ENKSB_clEvENKSC_clEvEUlmE_EEvS9_T2_RKT3_T4_EUlimE_EEvlNS_15PhiloxCudaStateET1_SJ_ --------------------------
	.section	.nv.info._ZN2at6native60_GLOBAL__N__fdc43544_27_DistributionRandomKernel_cu_f88cee4443distribution_elementwise_grid_stride_kernelImLi2EZZZNS0_9templates4cuda21random_from_to_kernelIPNS_17CUDAGeneratorImplEEEvRNS_18TensorIteratorBaseEmlT_ENKUlvE_clEvENKUlvE4_clEvEUlP24curandStatePhilox4_32_10E_ZNS1_27distribution_nullary_kernelIdm10ulonglong2S7_SF_ZZZS5_IS7_EvS9_mlSA_ENKSB_clEvENKSC_clEvEUlmE_EEvS9_T2_RKT3_T4_EUlimE_EEvlNS_15PhiloxCudaStateET1_SJ_,"",@"SHT_CUDA_INFO"
	.sectionflags	@""
	.align	4


	//----- nvinfo : EIATTR_CUDA_API_VERSION
	.align		4
        /*0000*/ 	.byte	0x04, 0x37
        /*0002*/ 	.short	(.L_2746 - .L_2745)
.L_2745:
        /*0004*/ 	.word	0x00000082


	//----- nvinfo : EIATTR_KPARAM_INFO
	.align		4
.L_2746:
        /*0008*/ 	.byte	0x04, 0x17
        /*000a*/ 	.short	(.L_2748 - .L_2747)
.L_2747:
        /*000c*/ 	.word	0x00000000
        /*0010*/ 	.short	0x0003
        /*0012*/ 	.short	0x0028
        /*0014*/ 	.byte	0x00, 0xf0, 0x81, 0x00


	//----- nvinfo : EIATTR_KPARAM_INFO
	.align		4
.L_2748:
        /*0018*/ 	.byte	0x04, 0x17
        /*001a*/ 	.short	(.L_2750 - .L_2749)
.L_2749:
        /*001c*/ 	.word	0x00000000
        /*0020*/ 	.short	0x0002
        /*0022*/ 	.short	0x0020
        /*0024*/ 	.byte	0x00, 0xf0, 0x05, 0x00


	//----- nvinfo : EIATTR_KPARAM_INFO
	.align		4
.L_2750:
        /*0028*/ 	.byte	0x04, 0x17
        /*002a*/ 	.short	(.L_2752 - .L_2751)
.L_2751:
        /*002c*/ 	.word	0x00000000
        /*0030*/ 	.short	0x0001
        /*0032*/ 	.short	0x0008
        /*0034*/ 	.byte	0x00, 0xf0, 0x61, 0x00


	//----- nvinfo : EIATTR_KPARAM_INFO
	.align		4
.L_2752:
        /*0038*/ 	.byte	0x04, 0x17
        /*003a*/ 	.short	(.L_2754 - .L_2753)
.L_2753:
        /*003c*/ 	.word	0x00000000
        /*0040*/ 	.short	0x0000
        /*0042*/ 	.short	0x0000
        /*0044*/ 	.byte	0x00, 0xf0, 0x21, 0x00


	//----- nvinfo : EIATTR_SPARSE_MMA_MASK
	.align		4
.L_2754:
        /*0048*/ 	.byte	0x03, 0x50
        /*004a*/ 	.short	0x0000


	//----- nvinfo : EIATTR_MAXREG_COUNT
	.align		4
        /*004c*/ 	.byte	0x03, 0x1b
        /*004e*/ 	.short	0x0040


	//----- nvinfo : EIATTR_NUM_BARRIERS
	.align		4
        /*0050*/ 	.byte	0x02, 0x4c
        /*0052*/ 	.byte	0x01
	.zero		1


	//----- nvinfo : EIATTR_MERCURY_ISA_VERSION
	.align		4
        /*0054*/ 	.byte	0x03, 0x5f
        /*0056*/ 	.short	0x0101


	//----- nvinfo : EIATTR_EXIT_INSTR_OFFSETS
	.align		4
        /*0058*/ 	.byte	0x04, 0x1c
        /*005a*/ 	.short	(.L_2756 - .L_2755)


	//   ....[0]....
.L_2755:
        /*005c*/ 	.word	0x000007e0


	//   ....[1]....
        /*0060*/ 	.word	0x00001430


	//----- nvinfo : EIATTR_MAX_THREADS
	.align		4
.L_2756:
        /*0064*/ 	.byte	0x04, 0x05
        /*0066*/ 	.short	(.L_2758 - .L_2757)
.L_2757:
        /*0068*/ 	.word	0x00000100
        /*006c*/ 	.word	0x00000001
        /*0070*/ 	.word	0x00000001


	//----- nvinfo : EIATTR_CRS_STACK_SIZE
	.align		4
.L_2758:
        /*0074*/ 	.byte	0x04, 0x1e
        /*0076*/ 	.short	(.L_2760 - .L_2759)
.L_2759:
        /*0078*/ 	.word	0x00000000


	//----- nvinfo : EIATTR_CBANK_PARAM_SIZE
	.align		4
.L_2760:
        /*007c*/ 	.byte	0x03, 0x19
        /*007e*/ 	.short	0x0048


	//----- nvinfo : EIATTR_PARAM_CBANK
	.align		4
        /*0080*/ 	.byte	0x04, 0x0a
        /*0082*/ 	.short	(.L_2762 - .L_2761)
	.align		4
.L_2761:
        /*0084*/ 	.word	index@(.nv.constant0._ZN2at6native60_GLOBAL__N__fdc43544_27_DistributionRandomKernel_cu_f88cee4443distribution_elementwise_grid_stride_kernelImLi2EZZZNS0_9templates4cuda21random_from_to_kernelIPNS_17CUDAGeneratorImplEEEvRNS_18TensorIteratorBaseEmlT_ENKUlvE_clEvENKUlvE4_clEvEUlP24curandStatePhilox4_32_10E_ZNS1_27distribution_nullary_kernelIdm10ulonglong2S7_SF_ZZZS5_IS7_EvS9_mlSA_ENKSB_clEvENKSC_clEvEUlmE_EEvS9_T2_RKT3_T4_EUlimE_EEvlNS_15PhiloxCudaStateET1_SJ_)
        /*0088*/ 	.short	0x0210
        /*008a*/ 	.short	0x0048


	//----- nvinfo : EIATTR_SW_WAR
	.align		4
.L_2762:
        /*008c*/ 	.byte	0x04, 0x36
        /*008e*/ 	.short	(.L_2764 - .L_2763)
.L_2763:
        /*0090*/ 	.word	0x00000008
.L_2764:


//--------------------- .nv.info._ZN2at6native60_GLOBAL__N__fdc43544_27_DistributionRandomKernel_cu_f88cee4443distribution_elementwise_grid_stride_kernelIjLi4EZZZNS0_9templates4cuda21random_from_to_kernelIPNS_17CUDAGeneratorImplEEEvRNS_18TensorIteratorBaseEmlT_ENKUlvE_clEvENKUlvE3_clEvEUlP24curandStatePhilox4_32_10E0_ZNS1_27distribution_nullary_kernelIsj5uint4S7_SF_ZZZS5_IS7_EvS9_mlSA_ENKSB_clEvENKSC_clEvEUljE_EEvS9_T2_RKT3_T4_EUlijE0_EEvlNS_15PhiloxCudaStateET1_SJ_ --------------------------
	.section	.nv.info._ZN2at6native60_GLOBAL__N__fdc43544_27_DistributionRandomKernel_cu_f88cee4443distribution_elementwise_grid_stride_kernelIjLi4EZZZNS0_9templates4cuda21random_from_to_kernelIPNS_17CUDAGeneratorImplEEEvRNS_18TensorIteratorBaseEmlT_ENKUlvE_clEvENKUlvE3_clEvEUlP24curandStatePhilox4_32_10E0_ZNS1_27distribution_nullary_kernelIsj5uint4S7_SF_ZZZS5_IS7_EvS9_mlSA_ENKSB_clEvENKSC_clEvEUljE_EEvS9_T2_RKT3_T4_EUlijE0_EEvlNS_15PhiloxCudaStateET1_SJ_,"",@"SHT_CUDA_INFO"
	.sectionflags	@""
	.align	4


	//----- nvinfo : EIATTR_CUDA_API_VERSION
	.align		4
        /*0000*/ 	.byte	0x04, 0x37
        /*0002*/ 	.short	(.L_2766 - .L_2765)
.L_2765:
        /*0004*/ 	.word	0x00000082


	//----- nvinfo : EIATTR_KPARAM_INFO
	.align		4
.L_2766:
        /*0008*/ 	.byte	0x04, 0x17
        /*000a*/ 	.short	(.L_2768 - .L_2767)
.L_2767:
        /*000c*/ 	.word	0x00000000
        /*0010*/ 	.short	0x0003
        /*0012*/ 	.short	0x0028
        /*0014*/ 	.byte	0x00, 0xf0, 0xc1, 0x06


	//----- nvinfo : EIATTR_KPARAM_INFO
	.align		4
.L_2768:
        /*0018*/ 	.byte	0x04, 0x17
        /*001a*/ 	.short	(.L_2770 - .L_2769)
.L_2769:
        /*001c*/ 	.word	0x00000000
        /*0020*/ 	.short	0x0002
        /*0022*/ 	.short	0x0020
        /*0024*/ 	.byte	0x00, 0xf0, 0x05, 0x00


	//----- nvinfo : EIATTR_KPARAM_INFO
	.align		4
.L_2770:
        /*0028*/ 	.byte	0x04, 0x17
        /*002a*/ 	.short	(.L_2772 - .L_2771)
.L_2771:
        /*002c*/ 	.word	0x00000000
        /*0030*/ 	.short	0x0001
        /*0032*/ 	.short	0x0008
        /*0034*/ 	.byte	0x00, 0xf0, 0x61, 0x00


	//----- nvinfo : EIATTR_KPARAM_INFO
	.align		4
.L_2772:
        /*0038*/ 	.byte	0x04, 0x17
        /*003a*/ 	.short	(.L_2774 - .L_2773)
.L_2773:
        /*003c*/ 	.word	0x00000000
        /*0040*/ 	.short	0x0000
        /*0042*/ 	.short	0x0000
        /*0044*/ 	.byte	0x00, 0xf0, 0x21, 0x00


	//----- nvinfo : EIATTR_SPARSE_MMA_MASK
	.align		4
.L_2774:
        /*0048*/ 	.byte	0x03, 0x50
        /*004a*/ 	.short	0x0000


	//----- nvinfo : EIATTR_MAXREG_COUNT
	.align		4
        /*004c*/ 	.byte	0x03, 0x1b
        /*004e*/ 	.short	0x0040


	//----- nvinfo : EIATTR_NUM_BARRIERS
	.align		4
        /*0050*/ 	.byte	0x02, 0x4c
        /*0052*/ 	.byte	0x01
	.zero		1


	//----- nvinfo : EIATTR_MERCURY_ISA_VERSION
	.align		4
        /*0054*/ 	.byte	0x03, 0x5f
        /*0056*/ 	.short	0x0101


	//----- nvinfo : EIATTR_EXIT_INSTR_OFFSETS
	.align		4
        /*0058*/ 	.byte	0x04, 0x1c
        /*005a*/ 	.short	(.L_2776 - .L_2775)


	//   ....[0]....
.L_2775:
        /*005c*/ 	.word	0x00000810


	//   ....[1]....
        /*0060*/ 	.word	0x00005820


	//----- nvinfo : EIATTR_MAX_THREADS
	.align		4
.L_2776:
        /*0064*/ 	.byte	0x04, 0x05
        /*0066*/ 	.short	(.L_2778 - .L_2777)
.L_2777:
        /*0068*/ 	.word	0x00000100
        /*006c*/ 	.word	0x00000001
        /*0070*/ 	.word	0x00000001


	//----- nvinfo : EIATTR_CRS_STACK_SIZE
	.align		4
.L_2778:
        /*0074*/ 	.byte	0x04, 0x1e
        /*0076*/ 	.short	(.L_2780 - .L_2779)
.L_2779:
        /*0078*/ 	.word	0x00000000


	//----- nvinfo : EIATTR_CBANK_PARAM_SIZE
	.align		4
.L_2780:
        /*007c*/ 	.byte	0x03, 0x19
        /*007e*/ 	.short	0x01d8


	//----- nvinfo : EIATTR_PARAM_CBANK
	.align		4
        /*0080*/ 	.byte	0x04, 0x0a
        /*0082*/ 	.short	(.L_2782 - .L_2781)
	.align		4
.L_2781:
        /*0084*/ 	.word	index@(.nv.constant0._ZN2at6native60_GLOBAL__N__fdc43544_27_DistributionRandomKernel_cu_f88cee4443distribution_elementwise_grid_stride_kernelIjLi4EZZZNS0_9templates4cuda21random_from_to_kernelIPNS_17CUDAGeneratorImplEEEvRNS_18TensorIteratorBaseEmlT_ENKUlvE_clEvENKUlvE3_clEvEUlP24curandStatePhilox4_32_10E0_ZNS1_27distribution_nullary_kernelIsj5uint4S7_SF_ZZZS5_IS7_EvS9_mlSA_ENKSB_clEvENKSC_clEvEUljE_EEvS9_T2_RKT3_T4_EUlijE0_EEvlNS_15PhiloxCudaStateET1_SJ_)
        /*0088*/ 	.short	0x0210
        /*008a*/ 	.short	0x01d8


	//----- nvinfo : EIATTR_SW_WAR
	.align		4
.L_2782:
        /*008c*/ 	.byte	0x04, 0x36
        /*008e*/ 	.short	(.L_2784 - .L_2783)
.L_2783:
        /*0090*/ 	.word	0x00000008
.L_2784:


//--------------------- .nv.info._ZN2at6native60_GLOBAL__N__fdc43544_27_DistributionRandomKernel_cu_f88cee4443distribution_elementwise_grid_stride_kernelIjLi4EZZZNS0_9templates4cuda21random_from_to_kernelIPNS_17CUDAGeneratorImplEEEvRNS_18TensorIteratorBaseEmlT_ENKUlvE_clEvENKUlvE3_clEvEUlP24curandStatePhilox4_32_10E0_ZNS1_27distribution_nullary_kernelIsj5uint4S7_SF_ZZZS5_IS7_EvS9_mlSA_ENKSB_clEvENKSC_clEvEUljE_EEvS9_T2_RKT3_T4_EUlijE_EEvlNS_15PhiloxCudaStateET1_SJ_ --------------------------
	.section	.nv.info._ZN2at6native60_GLOBAL__N__fdc43544_27_DistributionRandomKernel_cu_f88cee4443distribution_elementwise_grid_stride_kernelIjLi4EZZZNS0_9templates4cuda21random_from_to_kernelIPNS_17CUDAGeneratorImplEEEvRNS_18TensorIteratorBaseEmlT_ENKUlvE_clEvENKUlvE3_clEvEUlP24curandStatePhilox4_32_10E0_ZNS1_27distribution_nullary_kernelIsj5uint4S7_SF_ZZZS5_IS7_EvS9_mlSA_ENKSB_clEvENKSC_clEvEUljE_EEvS9_T2_RKT3_T4_EUlijE_EEvlNS_15PhiloxCudaStateET1_SJ_,"",@"SHT_CUDA_INFO"
	.sectionflags	@""
	.align	4


	//----- nvinfo : EIATTR_CUDA_API_VERSION
	.align		4
        /*0000*/ 	.byte	0x04, 0x37
        /*0002*/ 	.short	(.L_2786 - .L_2785)
.L_2785:
        /*0004*/ 	.word	0x00000082


	//----- nvinfo : EIATTR_KPARAM_INFO
	.align		4
.L_2786:
        /*0008*/ 	.byte	0x04, 0x17
        /*000a*/ 	.short	(.L_2788 - .L_2787)
.L_2787:
        /*000c*/ 	.word	0x00000000
        /*0010*/ 	.short	0x0003
        /*0012*/ 	.short	0x0028
        /*0014*/ 	.byte	0x00, 0xf0, 0x81, 0x00


	//----- nvinfo : EIATTR_KPARAM_INFO
	.align		4
.L_2788:
        /*0018*/ 	.byte	0x04, 0x17
        /*001a*/ 	.short	(.L_2790 - .L_2789)
.L_2789:
        /*001c*/ 	.word	0x00000000
        /*0020*/ 	.short	0x0002
        /*0022*/ 	.short	0x0020
        /*0024*/ 	.byte	0x00, 0xf0, 0x05, 0x00


	//----- nvinfo : EIATTR_KPARAM_INFO
	.align		4
.L_2790:
        /*0028*/ 	.byte	0x04, 0x17
        /*002a*/ 	.short	(.L_2792 - .L_2791)
.L_2791:
        /*002c*/ 	.word	0x00000000
        /*0030*/ 	.short	0x0001
        /*0032*/ 	.short	0x0008
        /*0034*/ 	.byte	0x00, 0xf0, 0x61, 0x00


	//----- nvinfo : EIATTR_KPARAM_INFO
	.align		4
.L_2792:
        /*0038*/ 	.byte	0x04, 0x17
        /*003a*/ 	.short	(.L_2794 - .L_2793)
.L_2793:
        /*003c*/ 	.word	0x00000000
        /*0040*/ 	.short	0x0000
        /*0042*/ 	.short	0x0000
        /*0044*/ 	.byte	0x00, 0xf0, 0x21, 0x00


	//----- nvinfo : EIATTR_SPARSE_MMA_MASK
	.align		4
.L_2794:
        /*0048*/ 	.byte	0x03, 0x50
        /*004a*/ 	.short	0x0000


	//----- nvinfo : EIATTR_MAXREG_COUNT
	.align		4
        /*004c*/ 	.byte	0x03, 0x1b
        /*004e*/ 	.short	0x0040


	//----- nvinfo : EIATTR_NUM_BARRIERS
	.align		4
        /*0050*/ 	.byte	0x02, 0x4c
        /*0052*/ 	.byte	0x01
	.zero		1


	//----- nvinfo : EIATTR_MERCURY_ISA_VERSION
	.align		4
        /*0054*/ 	.byte	0x03, 0x5f
        /*0056*/ 	.short	0x0101


	//----- nvinfo : EIATTR_EXIT_INSTR_OFFSETS
	.align		4
        /*0058*/ 	.byte	0x04, 0x1c
        /*005a*/ 	.short	(.L_2796 - .L_2795)


	//   ....[0]....
.L_2795:
        /*005c*/ 	.word	0x000007e0


	//   ....[1]....
        /*0060*/ 	.word	0x00001780


	//----- nvinfo : EIATTR_MAX_THREADS
	.align		4
.L_2796:
        /*0064*/ 	.byte	0x04, 0x05
        /*0066*/ 	.short	(.L_2798 - .L_2797)
.L_2797:
        /*0068*/ 	.word	0x00000100
        /*006c*/ 	.word	0x00000001
        /*0070*/ 	.word	0x00000001


	//----- nvinfo : EIATTR_CRS_STACK_SIZE
	.align		4
.L_2798:
        /*0074*/ 	.byte	0x04, 0x1e
        /*0076*/ 	.short	(.L_2800 - .L_2799)
.L_2799:
        /*0078*/ 	.word	0x00000000


	//----- nvinfo : EIATTR_CBANK_PARAM_SIZE
	.align		4
.L_2800:
        /*007c*/ 	.byte	0x03, 0x19
        /*007e*/ 	.short	0x0048


	//----- nvinfo : EIATTR_PARAM_CBANK
	.align		4
        /*0080*/ 	.byte	0x04, 0x0a
        /*0082*/ 	.short	(.L_2802 - .L_2801)
	.align		4
.L_2801:
        /*0084*/ 	.word	index@(.nv.constant0._ZN2at6native60_GLOBAL__N__fdc43544_27_DistributionRandomKernel_cu_f88cee4443distribution_elementwise_grid_stride_kernelIjLi4EZZZNS0_9templates4cuda21random_from_to_kernelIPNS_17CUDAGeneratorImplEEEvRNS_18TensorIteratorBaseEmlT_ENKUlvE_clEvENKUlvE3_clEvEUlP24curandStatePhilox4_32_10E0_ZNS1_27distribution_nullary_kernelIsj5uint4S7_SF_ZZZS5_IS7_EvS9_mlSA_ENKSB_clEvENKSC_clEvEUljE_EEvS9_T2_RKT3_T4_EUlijE_EEvlNS_15PhiloxCudaStateET1_SJ_)
        /*0088*/ 	.short	0x0210
        /*008a*/ 	.short	0x0048


	//----- nvinfo : EIATTR_SW_WAR
	.align		4
.L_2802:
        /*008c*/ 	.byte	0x04, 0x36
        /*008e*/ 	.short	(.L_2804 - .L_2803)
.L_2803:
        /*0090*/ 	.word	0x00000008
.L_2804:


//--------------------- .nv.info._ZN2at6native60_GLOBAL__N__fdc43544_27_DistributionRandomKernel_cu_f88cee4443distribution_elementwise_grid_stride_kernelImLi2EZZZNS0_9templates4cuda21random_from_to_kernelIPNS_17CUDAGeneratorImplEEEvRNS_18TensorIteratorBaseEmlT_ENKUlvE_clEvENKUlvE3_clEvEUlP24curandStatePhilox4_32_10E_ZNS1_27distribution_nullary_kernelIsm10ulonglong2S7_SF_ZZZS5_IS7_EvS9_mlSA_ENKSB_clEvENKSC_clEvEUlmE_EEvS9_T2_RKT3_T4_EUlimE0_EEvlNS_15PhiloxCudaStateET1_SJ_ --------------------------
	.section	.nv.info._ZN2at6native60_GLOBAL__N__fdc43544_27_DistributionRandomKernel_cu_f88cee4443distribution_elementwise_grid_stride_kernelImLi2EZZZNS0_9templates4cuda21random_from_to_kernelIPNS_17CUDAGeneratorImplEEEvRNS_18TensorIteratorBaseEmlT_ENKUlvE_clEvENKUlvE3_clEvEUlP24curandStatePhilox4_32_10E_ZNS1_27distribution_nullary_kernelIsm10ulonglong2S7_SF_ZZZS5_IS7_EvS9_mlSA_ENKSB_clEvENKSC_clEvEUlmE_EEvS9_T2_RKT3_T4_EUlimE0_EEvlNS_15PhiloxCudaStateET1_SJ_,"",@"SHT_CUDA_INFO"
	.sectionflags	@""
	.align	4


	//----- nvinfo : EIATTR_CUDA_API_VERSION
	.align		4
        /*0000*/ 	.byte	0x04, 0x37
        /*0002*/ 	.short	(.L_2806 - .L_2805)
.L_2805:
        /*0004*/ 	.word	0x00000082


	//----- nvinfo : EIATTR_KPARAM_INFO
	.align		4
.L_2806:
        /*0008*/ 	.byte	0x04, 0x17
        /*000a*/ 	.short	(.L_2808 - .L_2807)
.L_2807:
        /*000c*/ 	.word	0x00000000
        /*0010*/ 	.short	0x0003
        /*0012*/ 	.short	0x0028
        /*0014*/ 	.byte	0x00, 0xf0, 0xc1, 0x06


	//----- nvinfo : EIATTR_KPARAM_INFO
	.align		4
.L_2808:
        /*0018*/ 	.byte	0x04, 0x17
        /*001a*/ 	.short	(.L_2810 - .L_2809)
.L_2809:
        /*001c*/ 	.word	0x00000000
        /*0020*/ 	.short	0x0002
        /*0022*/ 	.short	0x0020
        /*0024*/ 	.byte	0x00, 0xf0, 0x05, 0x00


	//----- nvinfo : EIATTR_KPARAM_INFO
	.align		4
.L_2810:
        /*0028*/ 	.byte	0x04, 0x17
        /*002a*/ 	.short	(.L_2812 - .L_2811)
.L_2811:
        /*002c*/ 	.word	0x00000000
        /*0030*/ 	.short	0x0001
        /*0032*/ 	.short	0x0008
        /*0034*/ 	.byte	0x00, 0xf0, 0x61, 0x00


	//----- nvinfo : EIATTR_KPARAM_INFO
	.align		4
.L_2812:
        /*0038*/ 	.byte	0x04, 0x17
        /*003a*/ 	.short	(.L_2814 - .L_2813)
.L_2813:
        /*003c*/ 	.word	0x00000000
        /*0040*/ 	.short	0x0000
        /*0042*/ 	.short	0x0000
        /*0044*/ 	.byte	0x00, 0xf0, 0x21, 0x00


	//----- nvinfo : EIATTR_SPARSE_MMA_MASK
	.align		4
.L_2814:
        /*0048*/ 	.byte	0x03, 0x50
        /*004a*/ 	.short	0x0000


	//----- nvinfo : EIATTR_MAXREG_COUNT
	.align		4
        /*004c*/ 	.byte	0x03, 0x1b
        /*004e*/ 	.short	0x0040


	//----- nvinfo : EIATTR_NUM_BARRIERS
	.align		4
        /*0050*/ 	.byte	0x02, 0x4c
        /*0052*/ 	.byte	0x01
	.zero		1


	//----- nvinfo : EIATTR_MERCURY_ISA_VERSION
	.align		4
        /*0054*/ 	.byte	0x03, 0x5f
        /*0056*/ 	.short	0x0101


	//----- nvinfo : EIATTR_EXIT_INSTR_OFFSETS
	.align		4
        /*0058*/ 	.byte	0x04, 0x1c
        /*005a*/ 	.short	(.L_2816 - .L_2815)


	//   ....[0]....
.L_2815:
        /*005c*/ 	.word	0x00000810


	//   ....[1]....
        /*0060*/ 	.word	0x00003610


	//----- nvinfo : EIATTR_MAX_THREADS
	.align		4
.L_2816:
        /*0064*/ 	.byte	0x04, 0x05
        /*0066*/ 	.short	(.L_2818 - .L_2817)
.L_2817:
        /*0068*/ 	.word	0x00000100
        /*006c*/ 	.word	0x00000001
        /*0070*/ 	.word	0x00000001


	//----- nvinfo : EIATTR_CRS_STACK_SIZE
	.align		4
.L_2818:
        /*0074*/ 	.byte	0x04, 0x1e
        /*0076*/ 	.short	(.L_2820 - .L_2819)
.L_2819:
        /*0078*/ 	.word	0x00000000


	//----- nvinfo : EIATTR_CBANK_PARAM_SIZE
	.align		4
.L_2820:
        /*007c*/ 	.byte	0x03, 0x19
        /*007e*/ 	.short	0x01d8


	//----- nvinfo : EIATTR_PARAM_CBANK
	.align		4
        /*0080*/ 	.byte	0x04, 0x0a
        /*0082*/ 	.short	(.L_2822 - .L_2821)
	.align		4
.L_2821:
        /*0084*/ 	.word	index@(.nv.constant0._ZN2at6native60_GLOBAL__N__fdc43544_27_DistributionRandomKernel_cu_f88cee4443distribution_elementwise_grid_stride_kernelImLi2EZZZNS0_9templates4cuda21random_from_to_kernelIPNS_17CUDAGeneratorImplEEEvRNS_18TensorIteratorBaseEmlT_ENKUlvE_clEvENKUlvE3_clEvEUlP24curandStatePhilox4_32_10E_ZNS1_27distribution_nullary_kernelIsm10ulonglong2S7_SF_ZZZS5_IS7_EvS9_mlSA_ENKSB_clEvENKSC_clEvEUlmE_EEvS9_T2_RKT3_T4_EUlimE0_EEvlNS_15PhiloxCudaStateET1_SJ_)
        /*0088*/ 	.short	0x0210
        /*008a*/ 	.short	0x01d8


	//----- nvinfo : EIATTR_SW_WAR
	.align		4
.L_2822:
        /*008c*/ 	.byte	0x04, 0x36
        /*008e*/ 	.short	(.L_2824 - .L_2823)
.L_2823:
        /*0090*/ 	.word	0x00000008
.L_2824:


//--------------------- .nv.info._ZN2at6native60_GLOBAL__N__fdc43544_27_DistributionRandomKernel_cu_f88cee4443distribution_elementwise_grid_stride_kernelImLi2EZZZNS0_9templates4cuda21random_from_to_kernelIPNS_17CUDAGeneratorImplEEEvRNS_18TensorIteratorBaseEmlT_ENKUlvE_clEvENKUlvE3_clEvEUlP24curandStatePhilox4_32_10E_ZNS1_27distribution_nullary_kernelIsm10ulonglong2S7_SF_ZZZS5_IS7_EvS9_mlSA_ENKSB_clEvENKSC_clEvEUlmE_EEvS9_T2_RKT3_T4_EUlimE_EEvlNS_15PhiloxCudaStateET1_SJ_ --------------------------
	.section	.nv.info._ZN2at6native60_GLOBAL__N__fdc43544_27_DistributionRandomKernel_cu_f88cee4443distribution_elementwise_grid_stride_kernelImLi2EZZZNS0_9templates4cuda21random_from_to_kernelIPNS_17CUDAGeneratorImplEEEvRNS_18TensorIteratorBaseEmlT_ENKUlvE_clEvENKUlvE3_clEvEUlP24curandStatePhilox4_32_10E_ZNS1_27distribution_nullary_kernelIsm10ulonglong2S7_SF_ZZZS5_IS7_EvS9_mlSA_ENKSB_clEvENKSC_clEvEUlmE_EEvS9_T2_RKT3_T4_EUlimE_EEvlNS_15PhiloxCudaStateET1_SJ_,"",@"SHT_CUDA_INFO"
	.sectionflags	@""
	.align	4


	//----- nvinfo : EIATTR_CUDA_API_VERSION
	.align		4
        /*0000*/ 	.byte	0x04, 0x37
        /*0002*/ 	.short	(.L_2826 - .L_2825)
.L_2825:
        /*0004*/ 	.word	0x00000082


	//----- nvinfo : EIATTR_KPARAM_INFO
	.align		4
.L_2826:
        /*0008*/ 	.byte	0x04, 0x17
        /*000a*/ 	.short	(.L_2828 - .L_2827)
.L_2827:
        /*000c*/ 	.word	0x00000000
        /*0010*/ 	.short	0x0003
        /*0012*/ 	.short	0x0028
        /*0014*/ 	.byte	0x00, 0xf0, 0x81, 0x00


	//----- nvinfo : EIATTR_KPARAM_INFO
	.align		4
.L_2828:
        /*0018*/ 	.byte	0x04, 0x17
        /*001a*/ 	.short	(.L_2830 - .L_2829)
.L_2829:
        /*001c*/ 	.word	0x00000000
        /*0020*/ 	.short	0x0002
        /*0022*/ 	.short	0x0020
        /*0024*/ 	.byte	0x00, 0xf0, 0x05, 0x00


	//----- nvinfo : EIATTR_KPARAM_INFO
	.align		4
.L_2830:
        /*0028*/ 	.byte	0x04, 0x17
        /*002a*/ 	.short	(.L_2832 - .L_2831)
.L_2831:
        /*002c*/ 	.word	0x00000000
        /*0030*/ 	.short	0x0001
        /*0032*/ 	.short	0x0008
        /*0034*/ 	.byte	0x00, 0xf0, 0x61, 0x00


	//----- nvinfo : EIATTR_KPARAM_INFO
	.align		4
.L_2832:
        /*0038*/ 	.byte	0x04, 0x17
        /*003a*/ 	.short	(.L_2834 - .L_2833)
.L_2833:
        /*003c*/ 	.word	0x00000000
        /*0040*/ 	.short	0x0000
        /*0042*/ 	.short	0x0000
        /*0044*/ 	.byte	0x00, 0xf0, 0x21, 0x00


	//----- nvinfo : EIATTR_SPARSE_MMA_MASK
	.align		4
.L_2834:
        /*0048*/ 	.byte	0x03, 0x50
        /*004a*/ 	.short	0x0000


	//----- nvinfo : EIATTR_MAXREG_COUNT
	.align		4
        /*004c*/ 	.byte	0x03, 0x1b
        /*004e*/ 	.short	0x0040


	//----- nvinfo : EIATTR_NUM_BARRIERS
	.align		4
        /*0050*/ 	.byte	0x02, 0x4c
        /*0052*/ 	.byte	0x01
	.zero		1


	//----- nvinfo : EIATTR_MERCURY_ISA_VERSION
	.align		4
        /*0054*/ 	.byte	0x03, 0x5f
        /*0056*/ 	.short	0x0101


	//----- nvinfo : EIATTR_EXIT_INSTR_OFFSETS
	.align		4
        /*0058*/ 	.byte	0x04, 0x1c
        /*005a*/ 	.short	(.L_2836 - .L_2835)


	//   ....[0]....
.L_2835:
        /*005c*/ 	.word	0x000007e0


	//   ....[1]....
        /*0060*/ 	.word	0x00001370


	//----- nvinfo : EIATTR_MAX_THREADS
	.align		4
.L_2836:
        /*0064*/ 	.byte	0x04, 0x05
        /*0066*/ 	.short	(.L_2838 - .L_2837)
.L_2837:
        /*0068*/ 	.word	0x00000100
        /*006c*/ 	.word	0x00000001
        /*0070*/ 	.word	0x00000001


	//----- nvinfo : EIATTR_CRS_STACK_SIZE
	.align		4
.L_2838:
        /*0074*/ 	.byte	0x04, 0x1e
        /*0076*/ 	.short	(.L_2840 - .L_2839)
.L_2839:
        /*0078*/ 	.word	0x00000000


	//----- nvinfo : EIATTR_CBANK_PARAM_SIZE
	.align		4
.L_2840:
        /*007c*/ 	.byte	0x03, 0x19
        /*007e*/ 	.short	0x0048


	//----- nvinfo : EIATTR_PARAM_CBANK
	.align		4
        /*0080*/ 	.byte	0x04, 0x0a
        /*0082*/ 	.short	(.L_2842 - .L_2841)
	.align		4
.L_2841:
        /*0084*/ 	.word	index@(.nv.constant0._ZN2at6native60_GLOBAL__N__fdc43544_27_DistributionRandomKernel_cu_f88cee4443distribution_elementwise_grid_stride_kernelImLi2EZZZNS0_9templates4cuda21random_from_to_kernelIPNS_17CUDAGeneratorImplEEEvRNS_18TensorIteratorBaseEmlT_ENKUlvE_clEvENKUlvE3_clEvEUlP24curandStatePhilox4_32_10E_ZNS1_27distribution_nullary_kernelIsm10ulonglong2S7_SF_ZZZS5_IS7_EvS9_mlSA_ENKSB_clEvENKSC_clEvEUlmE_EEvS9_T2_RKT3_T4_EUlimE_EEvlNS_15PhiloxCudaStateET1_SJ_)
        /*0088*/ 	.short	0x0210
        /*008a*/ 	.short	0x0048


	//----- nvinfo : EIATTR_SW_WAR
	.align		4
.L_2842:
        /*008c*/ 	.byte	0x04, 0x36
        /*008e*/ 	.short	(.L_2844 - .L_2843)
.L_2843:
        /*0090*/ 	.word	0x00000008
.L_2844:


//--------------------- .nv.info._ZN2at6native60_GLOBAL__N__fdc43544_27_DistributionRandomKernel_cu_f88cee4443distribution_elementwise_grid_stride_kernelIjLi4EZZZNS0_9templates4cuda21random_from_to_kernelIPNS_17CUDAGeneratorImplEEEvRNS_18TensorIteratorBaseEmlT_ENKUlvE_clEvENKUlvE2_clEvEUlP24curandStatePhilox4_32_10E0_ZNS1_27distribution_nullary_kernelIlj5uint4S7_SF_ZZZS5_IS7_EvS9_mlSA_ENKSB_clEvENKSC_clEvEUljE_EEvS9_T2_RKT3_T4_EUlijE0_EEvlNS_15PhiloxCudaStateET1_SJ_ --------------------------
	.section	.nv.info._ZN2at6native60_GLOBAL__N__fdc43544_27_DistributionRandomKernel_cu_f88cee4443distribution_elementwise_grid_stride_kernelIjLi4EZZZNS0_9templates4cuda21random_from_to_kernelIPNS_17CUDAGeneratorImplEEEvRNS_18TensorIteratorBaseEmlT_ENKUlvE_clEvENKUlvE2_clEvEUlP24curandStatePhilox4_32_10E0_ZNS1_27distribution_nullary_kernelIlj5uint4S7_SF_ZZZS5_IS7_EvS9_mlSA_ENKSB_clEvENKSC_clEvEUljE_EEvS9_T2_RKT3_T4_EUlijE0_EEvlNS_15PhiloxCudaStateET1_SJ_,"",@"SHT_CUDA_INFO"
	.sectionflags	@""
	.align	4


	//----- nvinfo : EIATTR_CUDA_API_VERSION
	.align		4
        /*0000*/ 	.byte	0x04, 0x37
        /*0002*/ 	.short	(.L_2846 - .L_2845)
.L_2845:
        /*0004*/ 	.word	0x00000082


	//----- nvinfo : EIATTR_KPARAM_INFO
	.align		4
.L_2846:
        /*0008*/ 	.byte	0x04, 0x17
        /*000a*/ 	.short	(.L_2848 - .L_2847)
.L_2847:
        /*000c*/ 	.word	0x00000000
        /*0010*/ 	.short	0x0003
        /*0012*/ 	.short	0x0028
        /*0014*/ 	.byte	0x00, 0xf0, 0xc1, 0x06


	//----- nvinfo : EIATTR_KPARAM_INFO
	.align		4
.L_2848:
        /*0018*/ 	.byte	0x04, 0x17
        /*001a*/ 	.short	(.L_2850 - .L_2849)
.L_2849:
        /*001c*/ 	.word	0x00000000
        /*0020*/ 	.short	0x0002
        /*0022*/ 	.short	0x0020
        /*0024*/ 	.byte	0x00, 0xf0, 0x05, 0x00


	//----- nvinfo : EIATTR_KPARAM_INFO
	.align		4
.L_2850:
        /*0028*/ 	.byte	0x04, 0x17
        /*002a*/ 	.short	(.L_2852 - .L_2851)
.L_2851:
        /*002c*/ 	.word	0x00000000
        /*0030*/ 	.short	0x0001
        /*0032*/ 	.short	0x0008
        /*0034*/ 	.byte	0x00, 0xf0, 0x61, 0x00


	//----- nvinfo : EIATTR_KPARAM_INFO
	.align		4
.L_2852:
        /*0038*/ 	.byte	0x04, 0x17
        /*003a*/ 	.short	(.L_2854 - .L_2853)
.L_2853:
        /*003c*/ 	.word	0x00000000
        /*0040*/ 	.short	0x0000
        /*0042*/ 	.short	0x0000
        /*0044*/ 	.byte	0x00, 0xf0, 0x21, 0x00


	//----- nvinfo : EIATTR_SPARSE_MMA_MASK
	.align		4
.L_2854:
        /*0048*/ 	.byte	0x03, 0x50
        /*004a*/ 	.short	0x0000


	//----- nvinfo : EIATTR_MAXREG_COUNT
	.align		4
        /*004c*/ 	.byte	0x03, 0x1b
        /*004e*/ 	.short	0x0040


	//----- nvinfo : EIATTR_NUM_BARRIERS
	.align		4
        /*0050*/ 	.byte	0x02, 0x4c
        /*0052*/ 	.byte	0x01
	.zero		1


	//----- nvinfo : EIATTR_MERCURY_ISA_VERSION
	.align		4
        /*0054*/ 	.byte	0x03, 0x5f
        /*0056*/ 	.short	0x0101


	//----- nvinfo : EIATTR_EXIT_INSTR_OFFSETS
	.align		4
        /*0058*/ 	.byte	0x04, 0x1c
        /*005a*/ 	.short	(.L_2856 - .L_2855)


	//   ....[0]....
.L_2855:
        /*005c*/ 	.word	0x00000810


	//   ....[1]....
        /*0060*/ 	.word	0x000058a0


	//----- nvinfo : EIATTR_MAX_THREADS
	.align		4
.L_2856:
        /*0064*/ 	.byte	0x04, 0x05
        /*0066*/ 	.short	(.L_2858 - .L_2857)
.L_2857:
        /*0068*/ 	.word	0x00000100
        /*006c*/ 	.word	0x00000001
        /*0070*/ 	.word	0x00000001


	//----- nvinfo : EIATTR_CRS_STACK_SIZE
	.align		4
.L_2858:
        /*0074*/ 	.byte	0x04, 0x1e
        /*0076*/ 	.short	(.L_2860 - .L_2859)
.L_2859:
        /*0078*/ 	.word	0x00000000


	//----- nvinfo : EIATTR_CBANK_PARAM_SIZE
	.align		4
.L_2860:
        /*007c*/ 	.byte	0x03, 0x19
        /*007e*/ 	.short	0x01d8


	//----- nvinfo : EIATTR_PARAM_CBANK
	.align		4
        /*0080*/ 	.byte	0x04, 0x0a
        /*0082*/ 	.short	(.L_2862 - .L_2861)
	.align		4
.L_2861:
        /*0084*/ 	.word	index@(.nv.constant0._ZN2at6native60_GLOBAL__N__fdc43544_27_DistributionRandomKernel_cu_f88cee4443distribution_elementwise_grid_stride_kernelIjLi4EZZZNS0_9templates4cuda21random_from_to_kernelIPNS_17CUDAGeneratorImplEEEvRNS_18TensorIteratorBaseEmlT_ENKUlvE_clEvENKUlvE2_clEvEUlP24curandStatePhilox4_32_10E0_ZNS1_27distribution_nullary_kernelIlj5uint4S7_SF_ZZZS5_IS7_EvS9_mlSA_ENKSB_clEvENKSC_clEvEUljE_EEvS9_T2_RKT3_T4_EUlijE0_EEvlNS_15PhiloxCudaStateET1_SJ_)
        /*0088*/ 	.short	0x0210
        /*008a*/ 	.short	0x01d8


	//----- nvinfo : EIATTR_SW_WAR
	.align		4
.L_2862:
        /*008c*/ 	.byte	0x04, 0x36
        /*008e*/ 	.short	(.L_2864 - .L_2863)
.L_2863:
        /*0090*/ 	.word	0x00000008
.L_2864:


//--------------------- .nv.info._ZN2at6native60_GLOBAL__N__fdc43544_27_DistributionRandomKernel_cu_f88cee4443distribution_elementwise_grid_stride_kernelIjLi4EZZZNS0_9templates4cuda21random_from_to_kernelIPNS_17CUDAGeneratorImplEEEvRNS_18TensorIteratorBaseEmlT_ENKUlvE_clEvENKUlvE2_clEvEUlP24curandStatePhilox4_32_10E0_ZNS1_27distribution_nullary_kernelIlj5uint4S7_SF_ZZZS5_IS7_EvS9_mlSA_ENKSB_clEvENKSC_clEvEUljE_EEvS9_T2_RKT3_T4_EUlijE_EEvlNS_15PhiloxCudaStateET1_SJ_ --------------------------
	.section	.nv.info._ZN2at6native60_GLOBAL__N__fdc43544_27_DistributionRandomKernel_cu_f88cee4443distribution_elementwise_grid_stride_kernelIjLi4EZZZNS0_9templates4cuda21random_from_to_kernelIPNS_17CUDAGeneratorImplEEEvRNS_18TensorIteratorBaseEmlT_ENKUlvE_clEvENKUlvE2_clEvEUlP24curandStatePhilox4_32_10E0_ZNS1_27distribution_nullary_kernelIlj5uint4S7_SF_ZZZS5_IS7_EvS9_mlSA_ENKSB_clEvENKSC_clEvEUljE_EEvS9_T2_RKT3_T4_EUlijE_EEvlNS_15PhiloxCudaStateET1_SJ_,"",@"SHT_CUDA_INFO"
	.sectionflags	@""
	.align	4


	//----- nvinfo : EIATTR_CUDA_API_VERSION
	.align		4
        /*0000*/ 	.byte	0x04, 0x37
        /*0002*/ 	.short	(.L_2866 - .L_2865)
.L_2865:
        /*0004*/ 	.word	0x00000082


	//----- nvinfo : EIATTR_KPARAM_INFO
	.align		4
.L_2866:
        /*0008*/ 	.byte	0x04, 0x17
        /*000a*/ 	.short	(.L_2868 - .L_2867)
.L_2867:
        /*000c*/ 	.word	0x00000000
        /*0010*/ 	.short	0x0003
        /*0012*/ 	.short	0x0028
        /*0014*/ 	.byte	0x00, 0xf0, 0x81, 0x00


	//----- nvinfo : EIATTR_KPARAM_INFO
	.align		4
.L_2868:
        /*0018*/ 	.byte	0x04, 0x17
        /*001a*/ 	.short	(.L_2870 - .L_2869)
.L_2869:
        /*001c*/ 	.word	0x00000000
        /*0020*/ 	.short	0x0002
        /*0022*/ 	.short	0x0020
        /*0024*/ 	.byte	0x00, 0xf0, 0x05, 0x00


	//----- nvinfo : EIATTR_KPARAM_INFO
	.align		4
.L_2870:
        /*0028*/ 	.byte	0x04, 0x17
        /*002a*/ 	.short	(.L_2872 - .L_2871)
.L_2871:
        /*002c*/ 	.word	0x00000000
        /*0030*/ 	.short	0x0001
        /*0032*/ 	.short	0x0008
        /*0034*/ 	.byte	0x00, 0xf0, 0x61, 0x00


	//----- nvinfo : EIATTR_KPARAM_INFO
	.align		4
.L_2872:
        /*0038*/ 	.byte	0x04, 0x17
        /*003a*/ 	.short	(.L_2874 - .L_2873)
.L_2873:
        /*003c*/ 	.word	0x00000000
        /*0040*/ 	.short	0x0000
        /*0042*/ 	.short	0x0000
        /*0044*/ 	.byte	0x00, 0xf0, 0x21, 0x00


	//----- nvinfo : EIATTR_SPARSE_MMA_MASK
	.align		4
.L_2874:
        /*0048*/ 	.byte	0x03, 0x50
        /*004a*/ 	.short	0x0000


	//----- nvinfo : EIATTR_MAXREG_COUNT
	.align		4
        /*004c*/ 	.byte	0x03, 0x1b
        /*004e*/ 	.short	0x0040


	//----- nvinfo : EIATTR_NUM_BARRIERS
	.align		4
        /*0050*/ 	.byte	0x02, 0x4c
        /*0052*/ 	.byte	0x01
	.zero		1


	//----- nvinfo : EIATTR_MERCURY_ISA_VERSION
	.align		4
        /*0054*/ 	.byte	0x03, 0x5f
        /*0056*/ 	.short	0x0101


	//----- nvinfo : EIATTR_EXIT_INSTR_OFFSETS
	.align		4
        /*0058*/ 	.byte	0x04, 0x1c
        /*005a*/ 	.short	(.L_2876 - .L_2875)


	//   ....[0]....
.L_2875:
        /*005c*/ 	.word	0x000007e0


	//   ....[1]....
        /*0060*/ 	.word	0x000018a0


	//----- nvinfo : EIATTR_MAX_THREADS
	.align		4
.L_2876:
        /*0064*/ 	.byte	0x04, 0x05
        /*0066*/ 	.short	(.L_2878 - .L_2877)
.L_2877:
        /*0068*/ 	.word	0x00000100
        /*006c*/ 	.word	0x00000001
        /*0070*/ 	.word	0x00000001


	//----- nvinfo : EIATTR_CRS_STACK_SIZE
	.align		4
.L_2878:
        /*0074*/ 	.byte	0x04, 0x1e
        /*0076*/ 	.short	(.L_2880 - .L_2879)
.L_2879:
        /*0078*/ 	.word	0x00000000


	//----- nvinfo : EIATTR_CBANK_PARAM_SIZE
	.align		4
.L_2880:
        /*007c*/ 	.byte	0x03, 0x19
        /*007e*/ 	.short	0x0048


	//----- nvinfo : EIATTR_PARAM_CBANK
	.align		4
        /*0080*/ 	.byte	0x04, 0x0a
        /*0082*/ 	.short	(.L_2882 - .L_2881)
	.align		4
.L_2881:
        /*0084*/ 	.word	index@(.nv.constant0._ZN2at6native60_GLOBAL__N__fdc43544_27_DistributionRandomKernel_cu_f88cee4443distribution_elementwise_grid_stride_kernelIjLi4EZZZNS0_9templates4cuda21random_from_to_kernelIPNS_17CUDAGeneratorImplEEEvRNS_18TensorIteratorBaseEmlT_ENKUlvE_clEvENKUlvE2_clEvEUlP24curandStatePhilox4_32_10E0_ZNS1_27distribution_nullary_kernelIlj5uint4S7_SF_ZZZS5_IS7_EvS9_mlSA_ENKSB_clEvENKSC_clEvEUljE_EEvS9_T2_RKT3_T4_EUlijE_EEvlNS_15PhiloxCudaStateET1_SJ_)
        /*0088*/ 	.short	0x0210
        /*008a*/ 	.short	0x0048


	//----- nvinfo : EIATTR_SW_WAR
	.align		4
.L_2882:
        /*008c*/ 	.byte	0x04, 0x36
        /*008e*/ 	.short	(.L_2884 - .L_2883)
.L_2883:
        /*0090*/ 	.word	0x00000008
.L_2884:


//--------------------- .nv.info._ZN2at6native60_GLOBAL__N__fdc43544_27_DistributionRandomKernel_cu_f88cee4443distribution_elementwise_grid_stride_kernelImLi2EZZZNS0_9templates4cuda21random_from_to_kernelIPNS_17CUDAGeneratorImplEEEvRNS_18TensorIteratorBaseEmlT_ENKUlvE_clEvENKUlvE2_clEvEUlP24curandStatePhilox4_32_10E_ZNS1_27distribution_nullary_kernelIlm10ulonglong2S7_SF_ZZZS5_IS7_EvS9_mlSA_ENKSB_clEvENKSC_clEvEUlmE_EEvS9_T2_RKT3_T4_EUlimE0_EEvlNS_15PhiloxCudaStateET1_SJ_ --------------------------
	.section	.nv.info._ZN2at6native60_GLOBAL__N__fdc43544_27_DistributionRandomKernel_cu_f88cee4443distribution_elementwise_grid_stride_kernelImLi2EZZZNS0_9templates4cuda21random_from_to_kernelIPNS_17CUDAGeneratorImplEEEvRNS_18TensorIteratorBaseEmlT_ENKUlvE_clEvENKUlvE2_clEvEUlP24curandStatePhilox4_32_10E_ZNS1_27distribution_nullary_kernelIlm10ulonglong2S7_SF_ZZZS5_IS7_EvS9_mlSA_ENKSB_clEvENKSC_clEvEUlmE_EEvS9_T2_RKT3_T4_EUlimE0_EEvlNS_15PhiloxCudaStateET1_SJ_,"",@"SHT_CUDA_INFO"
	.sectionflags	@""
	.align	4


	//----- nvinfo : EIATTR_CUDA_API_VERSION
	.align		4
        /*0000*/ 	.byte	0x04, 0x37
        /*0002*/ 	.short	(.L_2886 - .L_2885)
.L_2885:
        /*0004*/ 	.word	0x00000082


	//----- nvinfo : EIATTR_KPARAM_INFO
	.align		4
.L_2886:
        /*0008*/ 	.byte	0x04, 0x17
        /*000a*/ 	.short	(.L_2888 - .L_2887)
.L_2887:
        /*000c*/ 	.word	0x00000000
        /*0010*/ 	.short	0x0003
        /*0012*/ 	.short	0x0028
        /*0014*/ 	.byte	0x00, 0xf0, 0xc1, 0x06


	//----- nvinfo : EIATTR_KPARAM_INFO
	.align		4
.L_2888:
        /*0018*/ 	.byte	0x04, 0x17
        /*001a*/ 	.short	(.L_2890 - .L_2889)
.L_2889:
        /*001c*/ 	.word	0x00000000
        /*0020*/ 	.short	0x0002
        /*0022*/ 	.short	0x0020
        /*0024*/ 	.byte	0x00, 0xf0, 0x05, 0x00


	//----- nvinfo : EIATTR_KPARAM_INFO
	.align		4
.L_2890:
        /*0028*/ 	.byte	0x04, 0x17
        /*002a*/ 	.short	(.L_2892 - .L_2891)
.L_2891:
        /*002c*/ 	.word	0x00000000
        /*0030*/ 	.short	0x0001
        /*0032*/ 	.short	0x0008
        /*0034*/ 	.byte	0x00, 0xf0, 0x61, 0x00


	//----- nvinfo : EIATTR_KPARAM_INFO
	.align		4
.L_2892:
        /*0038*/ 	.byte	0x04, 0x17
        /*003a*/ 	.short	(.L_2894 - .L_2893)
.L_2893:
        /*003c*/ 	.word	0x00000000
        /*0040*/ 	.short	0x0000
        /*0042*/ 	.short	0x0000
        /*0044*/ 	.byte	0x00, 0xf0, 0x21, 0x00


	//----- nvinfo : EIATTR_SPARSE_MMA_MASK
	.align		4
.L_2894:
        /*0048*/ 	.byte	0x03, 0x50
        /*004a*/ 	.short	0x0000


	//----- nvinfo : EIATTR_MAXREG_COUNT
	.align		4
        /*004c*/ 	.byte	0x03, 0x1b
        /*004e*/ 	.short	0x0040


	//----- nvinfo : EIATTR_NUM_BARRIERS
	.align		4
        /*0050*/ 	.byte	0x02, 0x4c
        /*0052*/ 	.byte	0x01
	.zero		1


	//----- nvinfo : EIATTR_MERCURY_ISA_VERSION
	.align		4
        /*0054*/ 	.byte	0x03, 0x5f
        /*0056*/ 	.short	0x0101


	//----- nvinfo : EIATTR_EXIT_INSTR_OFFSETS
	.align		4
        /*0058*/ 	.byte	0x04, 0x1c
        /*005a*/ 	.short	(.L_2896 - .L_2895)


	//   ....[0]....
.L_2895:
        /*005c*/ 	.word	0x00000810


	//   ....[1]....
        /*0060*/ 	.word	0x00003690


	//----- nvinfo : EIATTR_MAX_THREADS
	.align		4
.L_2896:
        /*0064*/ 	.byte	0x04, 0x05
        /*0066*/ 	.short	(.L_2898 - .L_2897)
.L_2897:
        /*0068*/ 	.word	0x00000100
        /*006c*/ 	.word	0x00000001
        /*0070*/ 	.word	0x00000001


	//----- nvinfo : EIATTR_CRS_STACK_SIZE
	.align		4
.L_2898:
        /*0074*/ 	.byte	0x04, 0x1e
        /*0076*/ 	.short	(.L_2900 - .L_2899)
.L_2899:
        /*0078*/ 	.word	0x00000000


	//----- nvinfo : EIATTR_CBANK_PARAM_SIZE
	.align		4
.L_2900:
        /*007c*/ 	.byte	0x03, 0x19
        /*007e*/ 	.short	0x01d8


	//----- nvinfo : EIATTR_PARAM_CBANK
	.align		4
        /*0080*/ 	.byte	0x04, 0x0a
        /*0082*/ 	.short	(.L_2902 - .L_2901)
	.align		4
.L_2901:
        /*0084*/ 	.word	index@(.nv.constant0._ZN2at6native60_GLOBAL__N__fdc43544_27_DistributionRandomKernel_cu_f88cee4443distribution_elementwise_grid_stride_kernelImLi2EZZZNS0_9templates4cuda21random_from_to_kernelIPNS_17CUDAGeneratorImplEEEvRNS_18TensorIteratorBaseEmlT_ENKUlvE_clEvENKUlvE2_clEvEUlP24curandStatePhilox4_32_10E_ZNS1_27distribution_nullary_kernelIlm10ulonglong2S7_SF_ZZZS5_IS7_EvS9_mlSA_ENKSB_clEvENKSC_clEvEUlmE_EEvS9_T2_RKT3_T4_EUlimE0_EEvlNS_15PhiloxCudaStateET1_SJ_)
        /*0088*/ 	.short	0x0210
        /*008a*/ 	.short	0x01d8


	//----- nvinfo : EIATTR_SW_WAR
	.align		4
.L_2902:
        /*008c*/ 	.byte	0x04, 0x36
        /*008e*/ 	.short	(.L_2904 - .L_2903)
.L_2903:
        /*0090*/ 	.word	0x00000008
.L_2904:


//--------------------- .nv.info._ZN2at6native60_GLOBAL__N__fdc43544_27_DistributionRandomKernel_cu_f88cee4443distribution_elementwise_grid_stride_kernelImLi2EZZZNS0_9templates4cuda21random_from_to_kernelIPNS_17CUDAGeneratorImplEEEvRNS_18TensorIteratorBaseEmlT_ENKUlvE_clEvENKUlvE2_clEvEUlP24curandStatePhilox4_32_10E_ZNS1_27distribution_nullary_kernelIlm10ulonglong2S7_SF_ZZZS5_IS7_EvS9_mlSA_ENKSB_clEvENKSC_clEvEUlmE_EEvS9_T2_RKT3_T4_EUlimE_EEvlNS_15PhiloxCudaStateET1_SJ_ --------------------------
	.section	.nv.info._ZN2at6native60_GLOBAL__N__fdc43544_27_DistributionRandomKernel_cu_f88cee4443distribution_elementwise_grid_stride_kernelImLi2EZZZNS0_9templates4cuda21random_from_to_kernelIPNS_17CUDAGeneratorImplEEEvRNS_18TensorIteratorBaseEmlT_ENKUlvE_clEvENKUlvE2_clEvEUlP24curandStatePhilox4_32_10E_ZNS1_27distribution_nullary_kernelIlm10ulonglong2S7_SF_ZZZS5_IS7_EvS9_mlSA_ENKSB_clEvENKSC_clEvEUlmE_EEvS9_T2_RKT3_T4_EUlimE_EEvlNS_15PhiloxCudaStateET1_SJ_,"",@"SHT_CUDA_INFO"
	.sectionflags	@""
	.align	4


	//----- nvinfo : EIATTR_CUDA_API_VERSION
	.align		4
        /*0000*/ 	.byte	0x04, 0x37
        /*0002*/ 	.short	(.L_2906 - .L_2905)
.L_2905:
        /*0004*/ 	.word	0x00000082


	//----- nvinfo : EIATTR_KPARAM_INFO
	.align		4
.L_2906:
        /*0008*/ 	.byte	0x04, 0x17
        /*000a*/ 	.short	(.L_2908 - .L_2907)
.L_2907:
        /*000c*/ 	.word	0x00000000
        /*0010*/ 	.short	0x0003
        /*0012*/ 	.short	0x0028
        /*0014*/ 	.byte	0x00, 0xf0, 0x81, 0x00


	//----- nvinfo : EIATTR_KPARAM_INFO
	.align		4
.L_2908:
        /*0018*/ 	.byte	0x04, 0x17
        /*001a*/ 	.short	(.L_2910 - .L_2909)
.L_2909:
        /*001c*/ 	.word	0x00000000
        /*0020*/ 	.short	0x0002
        /*0022*/ 	.short	0x0020
        /*0024*/ 	.byte	0x00, 0xf0, 0x05, 0x00


	//----- nvinfo : EIATTR_KPARAM_INFO
	.align		4
.L_2910:
        /*0028*/ 	.byte	0x04, 0x17
        /*002a*/ 	.short	(.L_2912 - .L_2911)
.L_2911:
        /*002c*/ 	.word	0x00000000
        /*0030*/ 	.short	0x0001
        /*0032*/ 	.short	0x0008
        /*0034*/ 	.byte	0x00, 0xf0, 0x61, 0x00


	//----- nvinfo : EIATTR_KPARAM_INFO
	.align		4
.L_2912:
        /*0038*/ 	.byte	0x04, 0x17
        /*003a*/ 	.short	(.L_2914 - .L_2913)
.L_2913:
        /*003c*/ 	.word	0x00000000
        /*0040*/ 	.short	0x0000
        /*0042*/ 	.short	0x0000
        /*0044*/ 	.byte	0x00, 0xf0, 0x21, 0x00


	//----- nvinfo : EIATTR_SPARSE_MMA_MASK
	.align		4
.L_2914:
        /*0048*/ 	.byte	0x03, 0x50
        /*004a*/ 	.short	0x0000


	//----- nvinfo : EIATTR_MAXREG_COUNT
	.align		4
        /*004c*/ 	.byte	0x03, 0x1b
        /*004e*/ 	.short	0x0040


	//----- nvinfo : EIATTR_NUM_BARRIERS
	.align		4
        /*0050*/ 	.byte	0x02, 0x4c
        /*0052*/ 	.byte	0x01
	.zero		1


	//----- nvinfo : EIATTR_MERCURY_ISA_VERSION
	.align		4
        /*0054*/ 	.byte	0x03, 0x5f
        /*0056*/ 	.short	0x0101


	//----- nvinfo : EIATTR_EXIT_INSTR_OFFSETS
	.align		4
        /*0058*/ 	.byte	0x04, 0x1c
        /*005a*/ 	.short	(.L_2916 - .L_2915)


	//   ....[0]....
.L_2915:
        /*005c*/ 	.word	0x000007e0


	//   ....[1]....
        /*0060*/ 	.word	0x00001410


	//----- nvinfo : EIATTR_MAX_THREADS
	.align		4
.L_2916:
        /*0064*/ 	.byte	0x04, 0x05
        /*0066*/ 	.short	(.L_2918 - .L_2917)
.L_2917:
        /*0068*/ 	.word	0x00000100
        /*006c*/ 	.word	0x00000001
        /*0070*/ 	.word	0x00000001


	//----- nvinfo : EIATTR_CRS_STACK_SIZE
	.align		4
.L_2918:
        /*0074*/ 	.byte	0x04, 0x1e
        /*0076*/ 	.short	(.L_2920 - .L_2919)
.L_2919:
        /*0078*/ 	.word	0x00000000


	//----- nvinfo : EIATTR_CBANK_PARAM_SIZE
	.align		4
.L_2920:
        /*007c*/ 	.byte	0x03, 0x19
        /*007e*/ 	.short	0x0048


	//----- nvinfo : EIATTR_PARAM_CBANK
	.align		4
        /*0080*/ 	.byte	0x04, 0x0a
        /*0082*/ 	.short	(.L_2922 - .L_2921)
	.align		4
.L_2921:
        /*0084*/ 	.word	index@(.nv.constant0._ZN2at6native60_GLOBAL__N__fdc43544_27_DistributionRandomKernel_cu_f88cee4443distribution_elementwise_grid_stride_kernelImLi2EZZZNS0_9templates4cuda21random_from_to_kernelIPNS_17CUDAGeneratorImplEEEvRNS_18TensorIteratorBaseEmlT_ENKUlvE_clEvENKUlvE2_clEvEUlP24curandStatePhilox4_32_10E_ZNS1_27distribution_nullary_kernelIlm10ulonglong2S7_SF_ZZZS5_IS7_EvS9_mlSA_ENKSB_clEvENKSC_clEvEUlmE_EEvS9_T2_RKT3_T4_EUlimE_EEvlNS_15PhiloxCudaStateET1_SJ_)
        /*0088*/ 	.short	0x0210
        /*008a*/ 	.short	0x0048


	//----- nvinfo : EIATTR_SW_WAR
	.align		4
.L_2922:
        /*008c*/ 	.byte	0x04, 0x36
        /*008e*/ 	.short	(.L_2924 - .L_2923)
.L_2923:
        /*0090*/ 	.word	0x00000008
.L_2924:


//--------------------- .nv.info._ZN2at6native60_GLOBAL__N__fdc43544_27_DistributionRandomKernel_cu_f88cee4443distribution_elementwise_grid_stride_kernelIjLi4EZZZNS0_9templates4cuda21random_from_to_kernelIPNS_17CUDAGeneratorImplEEEvRNS_18TensorIteratorBaseEmlT_ENKUlvE_clEvENKUlvE1_clEvEUlP24curandStatePhilox4_32_10E0_ZNS1_27distribution_nullary_kernelIij5uint4S7_SF_ZZZS5_IS7_EvS9_mlSA_ENKSB_clEvENKSC_clEvEUljE_EEvS9_T2_RKT3_T4_EUlijE0_EEvlNS_15PhiloxCudaStateET1_SJ_ --------------------------
	.section	.nv.info._ZN2at6native60_GLOBAL__N__fdc43544_27_DistributionRandomKernel_cu_f88cee4443distribution_elementwise_grid_stride_kernelIjLi4EZZZNS0_9templates4cuda21random_from_to_kernelIPNS_17CUDAGeneratorImplEEEvRNS_18TensorIteratorBaseEmlT_ENKUlvE_clEvENKUlvE1_clEvEUlP24curandStatePhilox4_32_10E0_ZNS1_27distribution_nullary_kernelIij5uint4S7_SF_ZZZS5_IS7_EvS9_mlSA_ENKSB_clEvENKSC_clEvEUljE_EEvS9_T2_RKT3_T4_EUlijE0_EEvlNS_15PhiloxCudaStateET1_SJ_,"",@"SHT_CUDA_INFO"
	.sectionflags	@""
	.align	4


	//----- nvinfo : EIATTR_CUDA_API_VERSION
	.align		4
        /*0000*/ 	.byte	0x04, 0x37
        /*0002*/ 	.short	(.L_2926 - .L_2925)
.L_2925:
        /*0004*/ 	.word	0x00000082


	//----- nvinfo : EIATTR_KPARAM_INFO
	.align		4
.L_2926:
        /*0008*/ 	.byte	0x04, 0x17
        /*000a*/ 	.short	(.L_2928 - .L_2927)
.L_2927:
        /*000c*/ 	.word	0x00000000
        /*0010*/ 	.short	0x0003
        /*0012*/ 	.short	0x0028
        /*0014*/ 	.byte	0x00, 0xf0, 0xc1, 0x06


	//----- nvinfo : EIATTR_KPARAM_INFO
	.align		4
.L_2928:
        /*0018*/ 	.byte	0x04, 0x17
        /*001a*/ 	.short	(.L_2930 - .L_2929)
.L_2929:
        /*001c*/ 	.word	0x00000000
        /*0020*/ 	.short	0x0002
        /*0022*/ 	.short	0x0020
        /*0024*/ 	.byte	0x00, 0xf0, 0x05, 0x00


	//----- nvinfo : EIATTR_KPARAM_INFO
	.align		4
.L_2930:
        /*0028*/ 	.byte	0x04, 0x17
        /*002a*/ 	.short	(.L_2932 - .L_2931)
.L_2931:
        /*002c*/ 	.word	0x00000000
        /*0030*/ 	.short	0x0001
        /*0032*/ 	.short	0x0008
        /*0034*/ 	.byte	0x00, 0xf0, 0x61, 0x00


	//----- nvinfo : EIATTR_KPARAM_INFO
	.align		4
.L_2932:
        /*0038*/ 	.byte	0x04, 0x17
        /*003a*/ 	.short	(.L_2934 - .L_2933)
.L_2933:
        /*003c*/ 	.word	0x00000000
        /*0040*/ 	.short	0x0000
        /*0042*/ 	.short	0x0000
        /*0044*/ 	.byte	0x00, 0xf0, 0x21, 0x00


	//----- nvinfo : EIATTR_SPARSE_MMA_MASK
	.align		4
.L_2934:
        /*0048*/ 	.byte	0x03, 0x50
        /*004a*/ 	.short	0x0000


	//----- nvinfo : EIATTR_MAXREG_COUNT
	.align		4
        /*004c*/ 	.byte	0x03, 0x1b
        /*004e*/ 	.short	0x0040


	//----- nvinfo : EIATTR_NUM_BARRIERS
	.align		4
        /*0050*/ 	.byte	0x02, 0x4c
        /*0052*/ 	.byte	0x01
	.zero		1


	//----- nvinfo : EIATTR_MERCURY_ISA_VERSION
	.align		4
        /*0054*/ 	.byte	0x03, 0x5f
        /*0056*/ 	.short	0x0101


	//----- nvinfo : EIATTR_EXIT_INSTR_OFFSETS
	.align		4
        /*0058*/ 	.byte	0x04, 0x1c
        /*005a*/ 	.short	(.L_2936 - .L_2935)


	//   ....[0]....
.L_2935:
        /*005c*/ 	.word	0x00000810


	//   ....[1]....
        /*0060*/ 	.word	0x00005820


	//----- nvinfo : EIATTR_MAX_THREADS
	.align		4
.L_2936:
        /*0064*/ 	.byte	0x04, 0x05
        /*0066*/ 	.short	(.L_2938 - .L_2937)
.L_2937:
        /*0068*/ 	.word	0x00000100
        /*006c*/ 	.word	0x00000001
        /*0070*/ 	.word	0x00000001


	//----- nvinfo : EIATTR_CRS_STACK_SIZE
	.align		4
.L_2938:
        /*0074*/ 	.byte	0x04, 0x1e
        /*0076*/ 	.short	(.L_2940 - .L_2939)
.L_2939:
        /*0078*/ 	.word	0x00000000


	//----- nvinfo : EIATTR_CBANK_PARAM_SIZE
	.align		4
.L_2940:
        /*007c*/ 	.byte	0x03, 0x19
        /*007e*/ 	.short	0x01d8


	//----- nvinfo : EIATTR_PARAM_CBANK
	.align		4
        /*0080*/ 	.byte	0x04, 0x0a
        /*0082*/ 	.short	(.L_2942 - .L_2941)
	.align		4
.L_2941:
        /*0084*/ 	.word	index@(.nv.constant0._ZN2at6native60_GLOBAL__N__fdc43544_27_DistributionRandomKernel_cu_f88cee4443distribution_elementwise_grid_stride_kernelIjLi4EZZZNS0_9templates4cuda21random_from_to_kernelIPNS_17CUDAGeneratorImplEEEvRNS_18TensorIteratorBaseEmlT_ENKUlvE_clEvENKUlvE1_clEvEUlP24curandStatePhilox4_32_10E0_ZNS1_27distribution_nullary_kernelIij5uint4S7_SF_ZZZS5_IS7_EvS9_mlSA_ENKSB_clEvENKSC_clEvEUljE_EEvS9_T2_RKT3_T4_EUlijE0_EEvlNS_15PhiloxCudaStateET1_SJ_)
        /*0088*/ 	.short	0x0210
        /*008a*/ 	.short	0x01d8


	//----- nvinfo : EIATTR_SW_WAR
	.align		4
.L_2942:
        /*008c*/ 	.byte	0x04, 0x36
        /*008e*/ 	.short	(.L_2944 - .L_2943)
.L_2943:
        /*0090*/ 	.word	0x00000008
.L_2944:


//--------------------- .nv.info._ZN2at6native60_GLOBAL__N__fdc43544_27_DistributionRandomKernel_cu_f88cee4443distribution_elementwise_grid_stride_kernelIjLi4EZZZNS0_9templates4cuda21random_from_to_kernelIPNS_17CUDAGeneratorImplEEEvRNS_18TensorIteratorBaseEmlT_ENKUlvE_clEvENKUlvE1_clEvEUlP24curandStatePhilox4_32_10E0_ZNS1_27distribution_nullary_kernelIij5uint4S7_SF_ZZZS5_IS7_EvS9_mlSA_ENKSB_clEvENKSC_clEvEUljE_EEvS9_T2_RKT3_T4_EUlijE_EEvlNS_15PhiloxCudaStateET1_SJ_ --------------------------
	.section	.nv.info._ZN2at6native60_GLOBAL__N__fdc43544_27_DistributionRandomKernel_cu_f88cee4443distribution_elementwise_grid_stride_kernelIjLi4EZZZNS0_9templates4cuda21random_from_to_kernelIPNS_17CUDAGeneratorImplEEEvRNS_18TensorIteratorBaseEmlT_ENKUlvE_clEvENKUlvE1_clEvEUlP24curandStatePhilox4_32_10E0_ZNS1_27distribution_nullary_kernelIij5uint4S7_SF_ZZZS5_IS7_EvS9_mlSA_ENKSB_clEvENKSC_clEvEUljE_EEvS9_T2_RKT3_T4_EUlijE_EEvlNS_15PhiloxCudaStateET1_SJ_,"",@"SHT_CUDA_INFO"
	.sectionflags	@""
	.align	4


	//----- nvinfo : EIATTR_CUDA_API_VERSION
	.align		4
        /*0000*/ 	.byte	0x04, 0x37
        /*0002*/ 	.short	(.L_2946 - .L_2945)
.L_2945:
        /*0004*/ 	.word	0x00000082


	//----- nvinfo : EIATTR_KPARAM_INFO
	.align		4
.L_2946:
        /*0008*/ 	.byte	0x04, 0x17
        /*000a*/ 	.short	(.L_2948 - .L_2947)
.L_2947:
        /*000c*/ 	.word	0x00000000
        /*0010*/ 	.short	0x0003
        /*0012*/ 	.short	0x0028
        /*0014*/ 	.byte	0x00, 0xf0, 0x81, 0x00


	//----- nvinfo : EIATTR_KPARAM_INFO
	.align		4
.L_2948:
        /*0018*/ 	.byte	0x04, 0x17
        /*001a*/ 	.short	(.L_2950 - .L_2949)
.L_2949:
        /*001c*/ 	.word	0x00000000
        /*0020*/ 	.short	0x0002
        /*0022*/ 	.short	0x0020
        /*0024*/ 	.byte	0x00, 0xf0, 0x05, 0x00


	//----- nvinfo : EIATTR_KPARAM_INFO
	.align		4
.L_2950:
        /*0028*/ 	.byte	0x04, 0x17
        /*002a*/ 	.short	(.L_2952 - .L_2951)
.L_2951:
        /*002c*/ 	.word	0x00000000
        /*0030*/ 	.short	0x0001
        /*0032*/ 	.short	0x0008
        /*0034*/ 	.byte	0x00, 0xf0, 0x61, 0x00


	//----- nvinfo : EIATTR_KPARAM_INFO
	.align		4
.L_2952:
        /*0038*/ 	.byte	0x04, 0x17
        /*003a*/ 	.short	(.L_2954 - .L_2953)
.L_2953:
        /*003c*/ 	.word	0x00000000
        /*0040*/ 	.short	0x0000
        /*0042*/ 	.short	0x0000
        /*0044*/ 	.byte	0x00, 0xf0, 0x21, 0x00


	//----- nvinfo : EIATTR_SPARSE_MMA_MASK
	.align		4
.L_2954:
        /*0048*/ 	.byte	0x03, 0x50
        /*004a*/ 	.short	0x0000


	//----- nvinfo : EIATTR_MAXREG_COUNT
	.align		4
        /*004c*/ 	.byte	0x03, 0x1b
        /*004e*/ 	.short	0x0040


	//----- nvinfo : EIATTR_NUM_BARRIERS
	.align		4
        /*0050*/ 	.byte	0x02, 0x4c
        /*0052*/ 	.byte	0x01
	.zero		1


	//----- nvinfo : EIATTR_MERCURY_ISA_VERSION
	.align		4
        /*0054*/ 	.byte	0x03, 0x5f
        /*0056*/ 	.short	0x0101


	//----- nvinfo : EIATTR_EXIT_INSTR_OFFSETS
	.align		4
        /*0058*/ 	.byte	0x04, 0x1c
        /*005a*/ 	.short	(.L_2956 - .L_2955)


	//   ....[0]....
.L_2955:
        /*005c*/ 	.word	0x000007e0


	//   ....[1]....
        /*0060*/ 	.word	0x00001780


	//----- nvinfo : EIATTR_MAX_THREADS
	.align		4
.L_2956:
        /*0064*/ 	.byte	0x04, 0x05
        /*0066*/ 	.short	(.L_2958 - .L_2957)
.L_2957:
        /*0068*/ 	.word	0x00000100
        /*006c*/ 	.word	0x00000001
        /*0070*/ 	.word	0x00000001


	//----- nvinfo : EIATTR_CRS_STACK_SIZE
	.align		4
.L_2958:
        /*0074*/ 	.byte	0x04, 0x1e
        /*0076*/ 	.short	(.L_2960 - .L_2959)
.L_2959:
        /*0078*/ 	.word	0x00000000


	//----- nvinfo : EIATTR_CBANK_PARAM_SIZE
	.align		4
.L_2960:
        /*007c*/ 	.byte	0x03, 0x19
        /*007e*/ 	.short	0x0048


	//----- nvinfo : EIATTR_PARAM_CBANK
	.align		4
        /*0080*/ 	.byte	0x04, 0x0a
        /*0082*/ 	.short	(.L_2962 - .L_2961)
	.align		4
.L_2961:
        /*0084*/ 	.word	index@(.nv.constant0._ZN2at6native60_GLOBAL__N__fdc43544_27_DistributionRandomKernel_cu_f88cee4443distribution_elementwise_grid_stride_kernelIjLi4EZZZNS0_9templates4cuda21random_from_to_kernelIPNS_17CUDAGeneratorImplEEEvRNS_18TensorIteratorBaseEmlT_ENKUlvE_clEvENKUlvE1_clEvEUlP24curandStatePhilox4_32_10E0_ZNS1_27distribution_nullary_kernelIij5uint4S7_SF_ZZZS5_IS7_EvS9_mlSA_ENKSB_clEvENKSC_clEvEUljE_EEvS9_T2_RKT3_T4_EUlijE_EEvlNS_15PhiloxCudaStateET1_SJ_)
        /*0088*/ 	.short	0x0210
        /*008a*/ 	.short	0x0048


	//----- nvinfo : EIATTR_SW_WAR
	.align		4
.L_2962:
        /*008c*/ 	.byte	0x04, 0x36
        /*008e*/ 	.short	(.L_2964 - .L_2963)
.L_2963:
        /*0090*/ 	.word	0x00000008
.L_2964:


//--------------------- .nv.info._ZN2at6native60_GLOBAL__N__fdc43544_27_DistributionRandomKernel_cu_f88cee4443distribution_elementwise_grid_stride_kernelImLi2EZZZNS0_9templates4cuda21random_from_to_kernelIPNS_17CUDAGeneratorImplEEEvRNS_18TensorIteratorBaseEmlT_ENKUlvE_clEvENKUlvE1_clEvEUlP24curandStatePhilox4_32_10E_ZNS1_27distribution_nullary_kernelIim10ulonglong2S7_SF_ZZZS5_IS7_EvS9_mlSA_ENKSB_clEvENKSC_clEvEUlmE_EEvS9_T2_RKT3_T4_EUlimE0_EEvlNS_15PhiloxCudaStateET1_SJ_ --------------------------
	.section	.nv.info._ZN2at6native60_GLOBAL__N__fdc43544_27_DistributionRandomKernel_cu_f88cee4443distribution_elementwise_grid_stride_kernelImLi2EZZZNS0_9templates4cuda21random_from_to_kernelIPNS_17CUDAGeneratorImplEEEvRNS_18TensorIteratorBaseEmlT_ENKUlvE_clEvENKUlvE1_clEvEUlP24curandStatePhilox4_32_10E_ZNS1_27distribution_nullary_kernelIim10ulonglong2S7_SF_ZZZS5_IS7_EvS9_mlSA_ENKSB_clEvENKSC_clEvEUlmE_EEvS9_T2_RKT3_T4_EUlimE0_EEvlNS_15PhiloxCudaStateET1_SJ_,"",@"SHT_CUDA_INFO"
	.sectionflags	@""
	.align	4


	//----- nvinfo : EIATTR_CUDA_API_VERSION
	.align		4
        /*0000*/ 	.byte	0x04, 0x37
        /*0002*/ 	.short	(.L_2966 - .L_2965)
.L_2965:
        /*0004*/ 	.word	0x00000082


	//----- nvinfo : EIATTR_KPARAM_INFO
	.align		4
.L_2966:
        /*0008*/ 	.byte	0x04, 0x17
        /*000a*/ 	.short	(.L_2968 - .L_2967)
.L_2967:
        /*000c*/ 	.word	0x00000000
        /*0010*/ 	.short	0x0003
        /*0012*/ 	.short	0x0028
        /*0014*/ 	.byte	0x00, 0xf0, 0xc1, 0x06


	//----- nvinfo : EIATTR_KPARAM_INFO
	.align		4
.L_2968:
        /*0018*/ 	.byte	0x04, 0x17
        /*001a*/ 	.short	(.L_2970 - .L_2969)
.L_2969:
        /*001c*/ 	.word	0x00000000
        /*0020*/ 	.short	0x0002
        /*0022*/ 	.short	0x0020
        /*0024*/ 	.byte	0x00, 0xf0, 0x05, 0x00


	//----- nvinfo : EIATTR_KPARAM_INFO
	.align		4
.L_2970:
        /*0028*/ 	.byte	0x04, 0x17
        /*002a*/ 	.short	(.L_2972 - .L_2971)
.L_2971:
        /*002c*/ 	.word	0x00000000
        /*0030*/ 	.short	0x0001
        /*0032*/ 	.short	0x0008
        /*0034*/ 	.byte	0x00, 0xf0, 0x61, 0x00


	//----- nvinfo : EIATTR_KPARAM_INFO
	.align		4
.L_2972:
        /*0038*/ 	.byte	0x04, 0x17
        /*003a*/ 	.short	(.L_2974 - .L_2973)
.L_2973:
        /*003c*/ 	.word	0x00000000
        /*0040*/ 	.short	0x0000
        /*0042*/ 	.short	0x0000
        /*0044*/ 	.byte	0x00, 0xf0, 0x21, 0x00


	//----- nvinfo : EIATTR_SPARSE_MMA_MASK
	.align		4
.L_2974:
        /*0048*/ 	.byte	0x03, 0x50
        /*004a*/ 	.short	0x0000


	//----- nvinfo : EIATTR_MAXREG_COUNT
	.align		4
        /*004c*/ 	.byte	0x03, 0x1b
        /*004e*/ 	.short	0x0040


	//----- nvinfo : EIATTR_NUM_BARRIERS
	.align		4
        /*0050*/ 	.byte	0x02, 0x4c
        /*0052*/ 	.byte	0x01
	.zero		1


	//----- nvinfo : EIATTR_MERCURY_ISA_VERSION
	.align		4
        /*0054*/ 	.byte	0x03, 0x5f
        /*0056*/ 	.short	0x0101


	//----- nvinfo : EIATTR_EXIT_INSTR_OFFSETS
	.align		4
        /*0058*/ 	.byte	0x04, 0x1c
        /*005a*/ 	.short	(.L_2976 - .L_2975)


	//   ....[0]....
.L_2975:
        /*005c*/ 	.word	0x00000810


	//   ....[1]....
        /*0060*/ 	.word	0x00003610


	//----- nvinfo : EIATTR_MAX_THREADS
	.align		4
.L_2976:
        /*0064*/ 	.byte	0x04, 0x05
        /*0066*/ 	.short	(.L_2978 - .L_2977)
.L_2977:
        /*0068*/ 	.word	0x00000100
        /*006c*/ 	.word	0x00000001
        /*0070*/ 	.word	0x00000001


	//----- nvinfo : EIATTR_CRS_STACK_SIZE
	.align		4
.L_2978:
        /*0074*/ 	.byte	0x04, 0x1e
        /*0076*/ 	.short	(.L_2980 - .L_2979)
.L_2979:
        /*0078*/ 	.word	0x00000000


	//----- nvinfo : EIATTR_CBANK_PARAM_SIZE
	.align		4
.L_2980:
        /*007c*/ 	.byte	0x03, 0x19
        /*007e*/ 	.short	0x01d8


	//----- nvinfo : EIATTR_PARAM_CBANK
	.align		4
        /*0080*/ 	.byte	0x04, 0x0a
        /*0082*/ 	.short	(.L_2982 - .L_2981)
	.align		4
.L_2981:
        /*0084*/ 	.word	index@(.nv.constant0._ZN2at6native60_GLOBAL__N__fdc43544_27_DistributionRandomKernel_cu_f88cee4443distribution_elementwise_grid_stride_kernelImLi2EZZZNS0_9templates4cuda21random_from_to_kernelIPNS_17CUDAGeneratorImplEEEvRNS_18TensorIteratorBaseEmlT_ENKUlvE_clEvENKUlvE1_clEvEUlP24curandStatePhilox4_32_10E_ZNS1_27distribution_nullary_kernelIim10ulonglong2S7_SF_ZZZS5_IS7_EvS9_mlSA_ENKSB_clEvENKSC_clEvEUlmE_EEvS9_T2_RKT3_T4_EUlimE0_EEvlNS_15PhiloxCudaStateET1_SJ_)
        /*0088*/ 	.short	0x0210
        /*008a*/ 	.short	0x01d8


	//----- nvinfo : EIATTR_SW_WAR
	.align		4
.L_2982:
        /*008c*/ 	.byte	0x04, 0x36
        /*008e*/ 	.short	(.L_2984 - .L_2983)
.L_2983:
        /*0090*/ 	.word	0x00000008
.L_2984:


//--------------------- .nv.info._ZN2at6native60_GLOBAL__N__fdc43544_27_DistributionRandomKernel_cu_f88cee4443distribution_elementwise_grid_stride_kernelImLi2EZZZNS0_9templates4cuda21random_from_to_kernelIPNS_17CUDAGeneratorImplEEEvRNS_18TensorIteratorBaseEmlT_ENKUlvE_clEvENKUlvE1_clEvEUlP24curandStatePhilox4_32_10E_ZNS1_27distribution_nullary_kernelIim10ulonglong2S7_SF_ZZZS5_IS7_EvS9_mlSA_ENKSB_clEvENKSC_clEvEUlmE_EEvS9_T2_RKT3_T4_EUlimE_EEvlNS_15PhiloxCudaStateET1_SJ_ --------------------------
	.section	.nv.info._ZN2at6native60_GLOBAL__N__fdc43544_27_DistributionRandomKernel_cu_f88cee4443distribution_elementwise_grid_stride_kernelImLi2EZZZNS0_9templates4cuda21random_from_to_kernelIPNS_17CUDAGeneratorImplEEEvRNS_18TensorIteratorBaseEmlT_ENKUlvE_clEvENKUlvE1_clEvEUlP24curandStatePhilox4_32_10E_ZNS1_27distribution_nullary_kernelIim10ulonglong2S7_SF_ZZZS5_IS7_EvS9_mlSA_ENKSB_clEvENKSC_clEvEUlmE_EEvS9_T2_RKT3_T4_EUlimE_EEvlNS_15PhiloxCudaStateET1_SJ_,"",@"SHT_CUDA_INFO"
	.sectionflags	@""
	.align	4


	//----- nvinfo : EIATTR_CUDA_API_VERSION
	.align		4
        /*0000*/ 	.byte	0x04, 0x37
        /*0002*/ 	.short	(.L_2986 - .L_2985)
.L_2985:
        /*0004*/ 	.word	0x00000082


	//----- nvinfo : EIATTR_KPARAM_INFO
	.align		4
.L_2986:
        /*0008*/ 	.byte	0x04, 0x17
        /*000a*/ 	.short	(.L_2988 - .L_2987)
.L_2987:
        /*000c*/ 	.word	0x00000000
        /*0010*/ 	.short	0x0003
        /*0012*/ 	.short	0x0028
        /*0014*/ 	.byte	0x00, 0xf0, 0x81, 0x00


	//----- nvinfo : EIATTR_KPARAM_INFO
	.align		4
.L_2988:
        /*0018*/ 	.byte	0x04, 0x17
        /*001a*/ 	.short	(.L_2990 - .L_2989)
.L_2989:
        /*001c*/ 	.word	0x00000000
        /*0020*/ 	.short	0x0002
        /*0022*/ 	.short	0x0020
        /*0024*/ 	.byte	0x00, 0xf0, 0x05, 0x00


	//----- nvinfo : EIATTR_KPARAM_INFO
	.align		4
.L_2990:
        /*0028*/ 	.byte	0x04, 0x17
        /*002a*/ 	.short	(.L_2992 - .L_2991)
.L_2991:
        /*002c*/ 	.word	0x00000000
        /*0030*/ 	.short	0x0001
        /*0032*/ 	.short	0x0008
        /*0034*/ 	.byte	0x00, 0xf0, 0x61, 0x00


	//----- nvinfo : EIATTR_KPARAM_INFO
	.align		4
.L_2992:
        /*0038*/ 	.byte	0x04, 0x17
        /*003a*/ 	.short	(.L_2994 - .L_2993)
.L_2993:
        /*003c*/ 	.word	0x00000000
        /*0040*/ 	.short	0x0000
        /*0042*/ 	.short	0x0000
        /*0044*/ 	.byte	0x00, 0xf0, 0x21, 0x00


	//----- nvinfo : EIATTR_SPARSE_MMA_MASK
	.align		4
.L_2994:
        /*0048*/ 	.byte	0x03, 0x50
        /*004a*/ 	.short	0x0000


	//----- nvinfo : EIATTR_MAXREG_COUNT
	.align		4
        /*004c*/ 	.byte	0x03, 0x1b
        /*004e*/ 	.short	0x0040


	//----- nvinfo : EIATTR_NUM_BARRIERS
	.align		4
        /*0050*/ 	.byte	0x02, 0x4c
        /*0052*/ 	.byte	0x01
	.zero		1


	//----- nvinfo : EIATTR_MERCURY_ISA_VERSION
	.align		4
        /*0054*/ 	.byte	0x03, 0x5f
        /*0056*/ 	.short	0x0101


	//----- nvinfo : EIATTR_EXIT_INSTR_OFFSETS
	.align		4
        /*0058*/ 	.byte	0x04, 0x1c
        /*005a*/ 	.short	(.L_2996 - .L_2995)


	//   ....[0]....
.L_2995:
        /*005c*/ 	.word	0x000007e0


	//   ....[1]....
        /*0060*/ 	.word	0x00001370


	//----- nvinfo : EIATTR_MAX_THREADS
	.align		4
.L_2996:
        /*0064*/ 	.byte	0x04, 0x05
        /*0066*/ 	.short	(.L_2998 - .L_2997)
.L_2997:
        /*0068*/ 	.word	0x00000100
        /*006c*/ 	.word	0x00000001
        /*0070*/ 	.word	0x00000001


	//----- nvinfo : EIATTR_CRS_STACK_SIZE
	.align		4
.L_2998:
        /*0074*/ 	.byte	0x04, 0x1e
        /*0076*/ 	.short	(.L_3000 - .L_2999)
.L_2999:
        /*0078*/ 	.word	0x00000000


	//----- nvinfo : EIATTR_CBANK_PARAM_SIZE
	.align		4
.L_3000:
        /*007c*/ 	.byte	0x03, 0x19
        /*007e*/ 	.short	0x0048


	//----- nvinfo : EIATTR_PARAM_CBANK
	.align		4
        /*0080*/ 	.byte	0x04, 0x0a
        /*0082*/ 	.short	(.L_3002 - .L_3001)
	.align		4
.L_3001:
        /*0084*/ 	.word	index@(.nv.constant0._ZN2at6native60_GLOBAL__N__fdc43544_27_DistributionRandomKernel_cu_f88cee4443distribution_elementwise_grid_stride_kernelImLi2EZZZNS0_9templates4cuda21random_from_to_kernelIPNS_17CUDAGeneratorImplEEEvRNS_18TensorIteratorBaseEmlT_ENKUlvE_clEvENKUlvE1_clEvEUlP24curandStatePhilox4_32_10E_ZNS1_27distribution_nullary_kernelIim10ulonglong2S7_SF_ZZZS5_IS7_EvS9_mlSA_ENKSB_clEvENKSC_clEvEUlmE_EEvS9_T2_RKT3_T4_EUlimE_EEvlNS_15PhiloxCudaStateET1_SJ_)
        /*0088*/ 	.short	0x0210
        /*008a*/ 	.short	0x0048


	//----- nvinfo : EIATTR_SW_WAR
	.align		4
.L_3002:
        /*008c*/ 	.byte	0x04, 0x36
        /*008e*/ 	.short	(.L_3004 - .L_3003)
.L_3003:
        /*0090*/ 	.word	0x00000008
.L_3004:


//--------------------- .nv.info._ZN2at6native60_GLOBAL__N__fdc43544_27_DistributionRandomKernel_cu_f88cee4443distribution_elementwise_grid_stride_kernelIjLi4EZZZNS0_9templates4cuda21random_from_to_kernelIPNS_17CUDAGeneratorImplEEEvRNS_18TensorIteratorBaseEmlT_ENKUlvE_clEvENKUlvE0_clEvEUlP24curandStatePhilox4_32_10E0_ZNS1_27distribution_nullary_kernelIaj5uint4S7_SF_ZZZS5_IS7_EvS9_mlSA_ENKSB_clEvENKSC_clEvEUljE_EEvS9_T2_RKT3_T4_EUlijE0_EEvlNS_15PhiloxCudaStateET1_SJ_ --------------------------
	.section	.nv.info._ZN2at6native60_GLOBAL__N__fdc43544_27_DistributionRandomKernel_cu_f88cee4443distribution_elementwise_grid_stride_kernelIjLi4EZZZNS0_9templates4cuda21random_from_to_kernelIPNS_17CUDAGeneratorImplEEEvRNS_18TensorIteratorBaseEmlT_ENKUlvE_clEvENKUlvE0_clEvEUlP24curandStatePhilox4_32_10E0_ZNS1_27distribution_nullary_kernelIaj5uint4S7_SF_ZZZS5_IS7_EvS9_mlSA_ENKSB_clEvENKSC_clEvEUljE_EEvS9_T2_RKT3_T4_EUlijE0_EEvlNS_15PhiloxCudaStateET1_SJ_,"",@"SHT_CUDA_INFO"
	.sectionflags	@""
	.align	4


	//----- nvinfo : EIATTR_CUDA_API_VERSION
	.align		4
        /*0000*/ 	.byte	0x04, 0x37
        /*0002*/ 	.short	(.L_3006 - .L_3005)
.L_3005:
        /*0004*/ 	.word	0x00000082


	//----- nvinfo : EIATTR_KPARAM_INFO
	.align		4
.L_3006:
        /*0008*/ 	.byte	0x04, 0x17
        /*000a*/ 	.short	(.L_3008 - .L_3007)
.L_3007:
        /*000c*/ 	.word	0x00000000
        /*0010*/ 	.short	0x0003
        /*0012*/ 	.short	0x0028
        /*0014*/ 	.byte	0x00, 0xf0, 0xc1, 0x06


	//----- nvinfo : EIATTR_KPARAM_INFO
	.align		4
.L_3008:
        /*0018*/ 	.byte	0x04, 0x17
        /*001a*/ 	.short	(.L_3010 - .L_3009)
.L_3009:
        /*001c*/ 	.word	0x00000000
        /*0020*/ 	.short	0x0002
        /*0022*/ 	.short	0x0020
        /*0024*/ 	.byte	0x00, 0xf0, 0x05, 0x00


	//----- nvinfo : EIATTR_KPARAM_INFO
	.align		4
.L_3010:
        /*0028*/ 	.byte	0x04, 0x17
        /*002a*/ 	.short	(.L_3012 - .L_3011)
.L_3011:
        /*002c*/ 	.word	0x00000000
        /*0030*/ 	.short	0x0001
        /*0032*/ 	.short	0x0008
        /*0034*/ 	.byte	0x00, 0xf0, 0x61, 0x00


	//----- nvinfo : EIATTR_KPARAM_INFO
	.align		4
.L_3012:
        /*0038*/ 	.byte	0x04, 0x17
        /*003a*/ 	.short	(.L_3014 - .L_3013)
.L_3013:
        /*003c*/ 	.word	0x00000000
        /*0040*/ 	.short	0x0000
        /*0042*/ 	.short	0x0000
        /*0044*/ 	.byte	0x00, 0xf0, 0x21, 0x00


	//----- nvinfo : EIATTR_SPARSE_MMA_MASK
	.align		4
.L_3014:
        /*0048*/ 	.byte	0x03, 0x50
        /*004a*/ 	.short	0x0000


	//----- nvinfo : EIATTR_MAXREG_COUNT
	.align		4
        /*004c*/ 	.byte	0x03, 0x1b
        /*004e*/ 	.short	0x0040


	//----- nvinfo : EIATTR_NUM_BARRIERS
	.align		4
        /*0050*/ 	.byte	0x02, 0x4c
        /*0052*/ 	.byte	0x01
	.zero		1


	//----- nvinfo : EIATTR_MERCURY_ISA_VERSION
	.align		4
        /*0054*/ 	.byte	0x03, 0x5f
        /*0056*/ 	.short	0x0101


	//----- nvinfo : EIATTR_EXIT_INSTR_OFFSETS
	.align		4
        /*0058*/ 	.byte	0x04, 0x1c
        /*005a*/ 	.short	(.L_3016 - .L_3015)


	//   ....[0]....
.L_3015:
        /*005c*/ 	.word	0x00000810


	//   ....[1]....
        /*0060*/ 	.word	0x00005820


	//----- nvinfo : EIATTR_MAX_THREADS
	.align		4
.L_3016:
        /*0064*/ 	.byte	0x04, 0x05
        /*0066*/ 	.short	(.L_3018 - .L_3017)
.L_3017:
        /*0068*/ 	.word	0x00000100
        /*006c*/ 	.word	0x00000001
        /*0070*/ 	.word	0x00000001


	//----- nvinfo : EIATTR_CRS_STACK_SIZE
	.align		4
.L_3018:
        /*0074*/ 	.byte	0x04, 0x1e
        /*0076*/ 	.short	(.L_3020 - .L_3019)
.L_3019:
        /*0078*/ 	.word	0x00000000


	//----- nvinfo : EIATTR_CBANK_PARAM_SIZE
	.align		4
.L_3020:
        /*007c*/ 	.byte	0x03, 0x19
        /*007e*/ 	.short	0x01d8


	//----- nvinfo : EIATTR_PARAM_CBANK
	.align		4
        /*0080*/ 	.byte	0x04, 0x0a
        /*0082*/ 	.short	(.L_3022 - .L_3021)
	.align		4
.L_3021:
        /*0084*/ 	.word	index@(.nv.constant0._ZN2at6native60_GLOBAL__N__fdc43544_27_DistributionRandomKernel_cu_f88cee4443distribution_elementwise_grid_stride_kernelIjLi4EZZZNS0_9templates4cuda21random_from_to_kernelIPNS_17CUDAGeneratorImplEEEvRNS_18TensorIteratorBaseEmlT_ENKUlvE_clEvENKUlvE0_clEvEUlP24curandStatePhilox4_32_10E0_ZNS1_27distribution_nullary_kernelIaj5uint4S7_SF_ZZZS5_IS7_EvS9_mlSA_ENKSB_clEvENKSC_clEvEUljE_EEvS9_T2_RKT3_T4_EUlijE0_EEvlNS_15PhiloxCudaStateET1_SJ_)
        /*0088*/ 	.short	0x0210
        /*008a*/ 	.short	0x01d8


	//----- nvinfo : EIATTR_SW_WAR
	.align		4
.L_3022:
        /*008c*/ 	.byte	0x04, 0x36
        /*008e*/ 	.short	(.L_3024 - .L_3023)
.L_3023:
        /*0090*/ 	.word	0x00000008
.L_3024:


//--------------------- .nv.info._ZN2at6native60_GLOBAL__N__fdc43544_27_DistributionRandomKernel_cu_f88cee4443distribution_elementwise_grid_stride_kernelIjLi4EZZZNS0_9templates4cuda21random_from_to_kernelIPNS_17CUDAGeneratorImplEEEvRNS_18TensorIteratorBaseEmlT_ENKUlvE_clEvENKUlvE0_clEvEUlP24curandStatePhilox4_32_10E0_ZNS1_27distribution_nullary_kernelIaj5uint4S7_SF_ZZZS5_IS7_EvS9_mlSA_ENKSB_clEvENKSC_clEvEUljE_EEvS9_T2_RKT3_T4_EUlijE_EEvlNS_15PhiloxCudaStateET1_SJ_ --------------------------
	.section	.nv.info._ZN2at6native60_GLOBAL__N__fdc43544_27_DistributionRandomKernel_cu_f88cee4443distribution_elementwise_grid_stride_kernelIjLi4EZZZNS0_9templates4cuda21random_from_to_kernelIPNS_17CUDAGeneratorImplEEEvRNS_18TensorIteratorBaseEmlT_ENKUlvE_clEvENKUlvE0_clEvEUlP24curandStatePhilox4_32_10E0_ZNS1_27distribution_nullary_kernelIaj5uint4S7_SF_ZZZS5_IS7_EvS9_mlSA_ENKSB_clEvENKSC_clEvEUljE_EEvS9_T2_RKT3_T4_EUlijE_EEvlNS_15PhiloxCudaStateET1_SJ_,"",@"SHT_CUDA_INFO"
	.sectionflags	@""
	.align	4


	//----- nvinfo : EIATTR_CUDA_API_VERSION
	.align		4
        /*0000*/ 	.byte	0x04, 0x37
        /*0002*/ 	.short	(.L_3026 - .L_3025)
.L_3025:
        /*0004*/ 	.word	0x00000082


	//----- nvinfo : EIATTR_KPARAM_INFO
	.align		4
.L_3026:
        /*0008*/ 	.byte	0x04, 0x17
        /*000a*/ 	.short	(.L_3028 - .L_3027)
.L_3027:
        /*000c*/ 	.word	0x00000000
        /*0010*/ 	.short	0x0003
        /*0012*/ 	.short	0x0028
        /*0014*/ 	.byte	0x00, 0xf0, 0x81, 0x00


	//----- nvinfo : EIATTR_KPARAM_INFO
	.align		4
.L_3028:
        /*0018*/ 	.byte	0x04, 0x17
        /*001a*/ 	.short	(.L_3030 - .L_3029)
.L_3029:
        /*001c*/ 	.word	0x00000000
        /*0020*/ 	.short	0x0002
        /*0022*/ 	.short	0x0020
        /*0024*/ 	.byte	0x00, 0xf0, 0x05, 0x00


	//----- nvinfo : EIATTR_KPARAM_INFO
	.align		4
.L_3030:
        /*0028*/ 	.byte	0x04, 0x17
        /*002a*/ 	.short	(.L_3032 - .L_3031)
.L_3031:
        /*002c*/ 	.word	0x00000000
        /*0030*/ 	.short	0x0001
        /*0032*/ 	.short	0x0008
        /*0034*/ 	.byte	0x00, 0xf0, 0x61, 0x00


	//----- nvinfo : EIATTR_KPARAM_INFO
	.align		4
.L_3032:
        /*0038*/ 	.byte	0x04, 0x17
        /*003a*/ 	.short	(.L_3034 - .L_3033)
.L_3033:
        /*003c*/ 	.word	0x00000000
        /*0040*/ 	.short	0x0000
        /*0042*/ 	.short	0x0000
        /*0044*/ 	.byte	0x00, 0xf0, 0x21, 0x00


	//----- nvinfo : EIATTR_SPARSE_MMA_MASK
	.align		4
.L_3034:
        /*0048*/ 	.byte	0x03, 0x50
        /*004a*/ 	.short	0x0000


	//----- nvinfo : EIATTR_MAXREG_COUNT
	.align		4
        /*004c*/ 	.byte	0x03, 0x1b
        /*004e*/ 	.short	0x0040


	//----- nvinfo : EIATTR_NUM_BARRIERS
	.align		4
        /*0050*/ 	.byte	0x02, 0x4c
        /*0052*/ 	.byte	0x01
	.zero		1


	//----- nvinfo : EIATTR_MERCURY_ISA_VERSION
	.align		4
        /*0054*/ 	.byte	0x03, 0x5f
        /*0056*/ 	.short	0x0101


	//----- nvinfo : EIATTR_EXIT_INSTR_OFFSETS
	.align		4
        /*0058*/ 	.byte	0x04, 0x1c
        /*005a*/ 	.short	(.L_3036 - .L_3035)


	//   ....[0]....
.L_3035:
        /*005c*/ 	.word	0x000007e0


	//   ....[1]....
        /*0060*/ 	.word	0x00001780


	//----- nvinfo : EIATTR_MAX_THREADS
	.align		4
.L_3036:
        /*0064*/ 	.byte	0x04, 0x05
        /*0066*/ 	.short	(.L_3038 - .L_3037)
.L_3037:
        /*0068*/ 	.word	0x00000100
        /*006c*/ 	.word	0x00000001
        /*0070*/ 	.word	0x00000001


	//----- nvinfo : EIATTR_CRS_STACK_SIZE
	.align		4
.L_3038:
        /*0074*/ 	.byte	0x04, 0x1e
        /*0076*/ 	.short	(.L_3040 - .L_3039)
.L_3039:
        /*0078*/ 	.word	0x00000000


	//----- nvinfo : EIATTR_CBANK_PARAM_SIZE
	.align		4
.L_3040:
        /*007c*/ 	.byte	0x03, 0x19
        /*007e*/ 	.short	0x0048


	//----- nvinfo : EIATTR_PARAM_CBANK
	.align		4
        /*0080*/ 	.byte	0x04, 0x0a
        /*0082*/ 	.short	(.L_3042 - .L_3041)
	.align		4
.L_3041:
        /*0084*/ 	.word	index@(.nv.constant0._ZN2at6native60_GLOBAL__N__fdc43544_27_DistributionRandomKernel_cu_f88cee4443distribution_elementwise_grid_stride_kernelIjLi4EZZZNS0_9templates4cuda21random_from_to_kernelIPNS_17CUDAGeneratorImplEEEvRNS_18TensorIteratorBaseEmlT_ENKUlvE_clEvENKUlvE0_clEvEUlP24curandStatePhilox4_32_10E0_ZNS1_27distribution_nullary_kernelIaj5uint4S7_SF_ZZZS5_IS7_EvS9_mlSA_ENKSB_clEvENKSC_clEvEUljE_EEvS9_T2_RKT3_T4_EUlijE_EEvlNS_15PhiloxCudaStateET1_SJ_)
        /*0088*/ 	.short	0x0210
        /*008a*/ 	.short	0x0048


	//----- nvinfo : EIATTR_SW_WAR
	.align		4
.L_3042:
        /*008c*/ 	.byte	0x04, 0x36
        /*008e*/ 	.short	(.L_3044 - .L_3043)
.L_3043:
        /*0090*/ 	.word	0x00000008
.L_3044:


//--------------------- .nv.info._ZN2at6native60_GLOBAL__N__fdc43544_27_DistributionRandomKernel_cu_f88cee4443distribution_elementwise_grid_stride_kernelImLi2EZZZNS0_9templates4cuda21random_from_to_kernelIPNS_17CUDAGeneratorImplEEEvRNS_18TensorIteratorBaseEmlT_ENKUlvE_clEvENKUlvE0_clEvEUlP24curandStatePhilox4_32_10E_ZNS1_27distribution_nullary_kernelIam10ulonglong2S7_SF_ZZZS5_IS7_EvS9_mlSA_ENKSB_clEvENKSC_clEvEUlmE_EEvS9_T2_RKT3_T4_EUlimE0_EEvlNS_15PhiloxCudaStateET1_SJ_ --------------------------
	.section	.nv.info._ZN2at6native60_GLOBAL__N__fdc43544_27_DistributionRandomKernel_cu_f88cee4443distribution_elementwise_grid_stride_kernelImLi2EZZZNS0_9templates4cuda21random_from_to_kernelIPNS_17CUDAGeneratorImplEEEvRNS_18TensorIteratorBaseEmlT_ENKUlvE_clEvENKUlvE0_clEvEUlP24curandStatePhilox4_32_10E_ZNS1_27distribution_nullary_kernelIam10ulonglong2S7_SF_ZZZS5_IS7_EvS9_mlSA_ENKSB_clEvENKSC_clEvEUlmE_EEvS9_T2_RKT3_T4_EUlimE0_EEvlNS_15PhiloxCudaStateET1_SJ_,"",@"SHT_CUDA_INFO"
	.sectionflags	@""
	.align	4


	//----- nvinfo : EIATTR_CUDA_API_VERSION
	.align		4
        /*0000*/ 	.byte	0x04, 0x37
        /*0002*/ 	.short	(.L_3046 - .L_3045)
.L_3045:
        /*0004*/ 	.word	0x00000082


	//----- nvinfo : EIATTR_KPARAM_INFO
	.align		4
.L_3046:
        /*0008*/ 	.byte	0x04, 0x17
        /*000a*/ 	.short	(.L_3048 - .L_3047)
.L_3047:
        /*000c*/ 	.word	0x00000000
        /*0010*/ 	.short	0x0003
        /*0012*/ 	.short	0x0028
        /*0014*/ 	.byte	0x00, 0xf0, 0xc1, 0x06


	//----- nvinfo : EIATTR_KPARAM_INFO
	.align		4
.L_3048:
        /*0018*/ 	.byte	0x04, 0x17
        /*001a*/ 	.short	(.L_3050 - .L_3049)
.L_3049:
        /*001c*/ 	.word	0x00000000
        /*0020*/ 	.short	0x0002
        /*0022*/ 	.short	0x0020
        /*0024*/ 	.byte	0x00, 0xf0, 0x05, 0x00


	//----- nvinfo : EIATTR_KPARAM_INFO
	.align		4
.L_3050:
        /*0028*/ 	.byte	0x04, 0x17
        /*002a*/ 	.short	(.L_3052 - .L_3051)
.L_3051:
        /*002c*/ 	.word	0x00000000
        /*0030*/ 	.short	0x0001
        /*0032*/ 	.short	0x0008
        /*0034*/ 	.byte	0x00, 0xf0, 0x61, 0x00


	//----- nvinfo : EIATTR_KPARAM_INFO
	.align		4
.L_3052:
        /*0038*/ 	.byte	0x04, 0x17
        /*003a*/ 	.short	(.L_3054 - .L_3053)
.L_3053:
        /*003c*/ 	.word	0x00000000
        /*0040*/ 	.short	0x0000
        /*0042*/ 	.short	0x0000
        /*0044*/ 	.byte	0x00, 0xf0, 0x21, 0x00


	//----- nvinfo : EIATTR_SPARSE_MMA_MASK
	.align		4
.L_3054:
        /*0048*/ 	.byte	0x03, 0x50
        /*004a*/ 	.short	0x0000


	//----- nvinfo : EIATTR_MAXREG_COUNT
	.align		4
        /*004c*/ 	.byte	0x03, 0x1b
        /*004e*/ 	.short	0x0040


	//----- nvinfo : EIATTR_NUM_BARRIERS
	.align		4
        /*0050*/ 	.byte	0x02, 0x4c
        /*0052*/ 	.byte	0x01
	.zero		1


	//----- nvinfo : EIATTR_MERCURY_ISA_VERSION
	.align		4
        /*0054*/ 	.byte	0x03, 0x5f
        /*0056*/ 	.short	0x0101


	//----- nvinfo : EIATTR_EXIT_INSTR_OFFSETS
	.align		4
        /*0058*/ 	.byte	0x04, 0x1c
        /*005a*/ 	.short	(.L_3056 - .L_3055)


	//   ....[0]....
.L_3055:
        /*005c*/ 	.word	0x00000810


	//   ....[1]....
        /*0060*/ 	.word	0x00003610


	//----- nvinfo : EIATTR_MAX_THREADS
	.align		4
.L_3056:
        /*0064*/ 	.byte	0x04, 0x05
        /*0066*/ 	.short	(.L_3058 - .L_3057)
.L_3057:
        /*0068*/ 	.word	0x00000100
        /*006c*/ 	.word	0x00000001
        /*0070*/ 	.word	0x00000001


	//----- nvinfo : EIATTR_CRS_STACK_SIZE
	.align		4
.L_3058:
        /*0074*/ 	.byte	0x04, 0x1e
        /*0076*/ 	.short	(.L_3060 - .L_3059)
.L_3059:
        /*0078*/ 	.word	0x00000000


	//----- nvinfo : EIATTR_CBANK_PARAM_SIZE
	.align		4
.L_3060:
        /*007c*/ 	.byte	0x03, 0x19
        /*007e*/ 	.short	0x01d8


	//----- nvinfo : EIATTR_PARAM_CBANK
	.align		4
        /*0080*/ 	.byte	0x04, 0x0a
        /*0082*/ 	.short	(.L_3062 - .L_3061)
	.align		4
.L_3061:
        /*0084*/ 	.word	index@(.nv.constant0._ZN2at6native60_GLOBAL__N__fdc43544_27_DistributionRandomKernel_cu_f88cee4443distribution_elementwise_grid_stride_kernelImLi2EZZZNS0_9templates4cuda21random_from_to_kernelIPNS_17CUDAGeneratorImplEEEvRNS_18TensorIteratorBaseEmlT_ENKUlvE_clEvENKUlvE0_clEvEUlP24curandStatePhilox4_32_10E_ZNS1_27distribution_nullary_kernelIam10ulonglong2S7_SF_ZZZS5_IS7_EvS9_mlSA_ENKSB_clEvENKSC_clEvEUlmE_EEvS9_T2_RKT3_T4_EUlimE0_EEvlNS_15PhiloxCudaStateET1_SJ_)
        /*0088*/ 	.short	0x0210
        /*008a*/ 	.short	0x01d8


	//----- nvinfo : EIATTR_SW_WAR
	.align		4
.L_3062:
        /*008c*/ 	.byte	0x04, 0x36
        /*008e*/ 	.short	(.L_3064 - .L_3063)
.L_3063:
        /*0090*/ 	.word	0x00000008
.L_3064:


//--------------------- .nv.info._ZN2at6native60_GLOBAL__N__fdc43544_27_DistributionRandomKernel_cu_f88cee4443distribution_elementwise_grid_stride_kernelImLi2EZZZNS0_9templates4cuda21random_from_to_kernelIPNS_17CUDAGeneratorImplEEEvRNS_18TensorIteratorBaseEmlT_ENKUlvE_clEvENKUlvE0_clEvEUlP24curandStatePhilox4_32_10E_ZNS1_27distribution_nullary_kernelIam10ulonglong2S7_SF_ZZZS5_IS7_EvS9_mlSA_ENKSB_clEvENKSC_clEvEUlmE_EEvS9_T2_RKT3_T4_EUlimE_EEvlNS_15PhiloxCudaStateET1_SJ_ --------------------------
	.section	.nv.info._ZN2at6native60_GLOBAL__N__fdc43544_27_DistributionRandomKernel_cu_f88cee4443distribution_elementwise_grid_stride_kernelImLi2EZZZNS0_9templates4cuda21random_from_to_kernelIPNS_17CUDAGeneratorImplEEEvRNS_18TensorIteratorBaseEmlT_ENKUlvE_clEvENKUlvE0_clEvEUlP24curandStatePhilox4_32_10E_ZNS1_27distribution_nullary_kernelIam10ulonglong2S7_SF_ZZZS5_IS7_EvS9_mlSA_ENKSB_clEvENKSC_clEvEUlmE_EEvS9_T2_RKT3_T4_EUlimE_EEvlNS_15PhiloxCudaStateET1_SJ_,"",@"SHT_CUDA_INFO"
	.sectionflags	@""
	.align	4


	//----- nvinfo : EIATTR_CUDA_API_VERSION
	.align		4
        /*0000*/ 	.byte	0x04, 0x37
        /*0002*/ 	.short	(.L_3066 - .L_3065)
.L_3065:
        /*0004*/ 	.word	0x00000082


	//----- nvinfo : EIATTR_KPARAM_INFO
	.align		4
.L_3066:
        /*0008*/ 	.byte	0x04, 0x17
        /*000a*/ 	.short	(.L_3068 - .L_3067)
.L_3067:
        /*000c*/ 	.word	0x00000000
        /*0010*/ 	.short	0x0003
        /*0012*/ 	.short	0x0028
        /*0014*/ 	.byte	0x00, 0xf0, 0x81, 0x00


	//----- nvinfo : EIATTR_KPARAM_INFO
	.align		4
.L_3068:
        /*0018*/ 	.byte	0x04, 0x17
        /*001a*/ 	.short	(.L_3070 - .L_3069)
.L_3069:
        /*001c*/ 	.word	0x00000000
        /*0020*/ 	.short	0x0002
        /*0022*/ 	.short	0x0020
        /*0024*/ 	.byte	0x00, 0xf0, 0x05, 0x00


	//----- nvinfo : EIATTR_KPARAM_INFO
	.align		4
.L_3070:
        /*0028*/ 	.byte	0x04, 0x17
        /*002a*/ 	.short	(.L_3072 - .L_3071)
.L_3071:
        /*002c*/ 	.word	0x00000000
        /*0030*/ 	.short	0x0001
        /*0032*/ 	.short	0x0008
        /*0034*/ 	.byte	0x00, 0xf0, 0x61, 0x00


	//----- nvinfo : EIATTR_KPARAM_INFO
	.align		4
.L_3072:
        /*0038*/ 	.byte	0x04, 0x17
        /*003a*/ 	.short	(.L_3074 - .L_3073)
.L_3073:
        /*003c*/ 	.word	0x00000000
        /*0040*/ 	.short	0x0000
        /*0042*/ 	.short	0x0000
        /*0044*/ 	.byte	0x00, 0xf0, 0x21, 0x00


	//----- nvinfo : EIATTR_SPARSE_MMA_MASK
	.align		4
.L_3074:
        /*0048*/ 	.byte	0x03, 0x50
        /*004a*/ 	.short	0x0000


	//----- nvinfo : EIATTR_MAXREG_COUNT
	.align		4
        /*004c*/ 	.byte	0x03, 0x1b
        /*004e*/ 	.short	0x0040


	//----- nvinfo : EIATTR_NUM_BARRIERS
	.align		4
        /*0050*/ 	.byte	0x02, 0x4c
        /*0052*/ 	.byte	0x01
	.zero		1


	//----- nvinfo : EIATTR_MERCURY_ISA_VERSION
	.align		4
        /*0054*/ 	.byte	0x03, 0x5f
        /*0056*/ 	.short	0x0101


	//----- nvinfo : EIATTR_EXIT_INSTR_OFFSETS
	.align		4
        /*0058*/ 	.byte	0x04, 0x1c
        /*005a*/ 	.short	(.L_3076 - .L_3075)


	//   ....[0]....
.L_3075:
        /*005c*/ 	.word	0x000007e0


	//   ....[1]....
        /*0060*/ 	.word	0x00001370


	//----- nvinfo : EIATTR_MAX_THREADS
	.align		4
.L_3076:
        /*0064*/ 	.byte	0x04, 0x05
        /*0066*/ 	.short	(.L_3078 - .L_3077)
.L_3077:
        /*0068*/ 	.word	0x00000100
        /*006c*/ 	.word	0x00000001
        /*0070*/ 	.word	0x00000001


	//----- nvinfo : EIATTR_CRS_STACK_SIZE
	.align		4
.L_3078:
        /*0074*/ 	.byte	0x04, 0x1e
        /*0076*/ 	.short	(.L_3080 - .L_3079)
.L_3079:
        /*0078*/ 	.word	0x00000000


	//----- nvinfo : EIATTR_CBANK_PARAM_SIZE
	.align		4
.L_3080:
        /*007c*/ 	.byte	0x03, 0x19
        /*007e*/ 	.short	0x0048


	//----- nvinfo : EIATTR_PARAM_CBANK
	.align		4
        /*0080*/ 	.byte	0x04, 0x0a
        /*0082*/ 	.short	(.L_3082 - .L_3081)
	.align		4
.L_3081:
        /*0084*/ 	.word	index@(.nv.constant0._ZN2at6native60_GLOBAL__N__fdc43544_27_DistributionRandomKernel_cu_f88cee4443distribution_elementwise_grid_stride_kernelImLi2EZZZNS0_9templates4cuda21random_from_to_kernelIPNS_17CUDAGeneratorImplEEEvRNS_18TensorIteratorBaseEmlT_ENKUlvE_clEvENKUlvE0_clEvEUlP24curandStatePhilox4_32_10E_ZNS1_27distribution_nullary_kernelIam10ulonglong2S7_SF_ZZZS5_IS7_EvS9_mlSA_ENKSB_clEvENKSC_clEvEUlmE_EEvS9_T2_RKT3_T4_EUlimE_EEvlNS_15PhiloxCudaStateET1_SJ_)
        /*0088*/ 	.short	0x0210
        /*008a*/ 	.short	0x0048


	//----- nvinfo : EIATTR_SW_WAR
	.align		4
.L_3082:
        /*008c*/ 	.byte	0x04, 0x36
        /*008e*/ 	.short	(.L_3084 - .L_3083)
.L_3083:
        /*0090*/ 	.word	0x00000008
.L_3084:


//--------------------- .nv.info._ZN2at6native60_GLOBAL__N__fdc43544_27_DistributionRandomKernel_cu_f88cee4443distribution_elementwise_grid_stride_kernelIjLi4EZZZNS0_9templates4cuda21random_from_to_kernelIPNS_17CUDAGeneratorImplEEEvRNS_18TensorIteratorBaseEmlT_ENKUlvE_clEvENKUlvE_clEvEUlP24curandStatePhilox4_32_10E0_ZNS1_27distribution_nullary_kernelIhj5uint4S7_SF_ZZZS5_IS7_EvS9_mlSA_ENKSB_clEvENKSC_clEvEUljE_EEvS9_T2_RKT3_T4_EUlijE0_EEvlNS_15PhiloxCudaStateET1_SJ_ --------------------------
	.section	.nv.info._ZN2at6native60_GLOBAL__N__fdc43544_27_DistributionRandomKernel_cu_f88cee4443distribution_elementwise_grid_stride_kernelIjLi4EZZZNS0_9templates4cuda21random_from_to_kernelIPNS_17CUDAGeneratorImplEEEvRNS_18TensorIteratorBaseEmlT_ENKUlvE_clEvENKUlvE_clEvEUlP24curandStatePhilox4_32_10E0_ZNS1_27distribution_nullary_kernelIhj5uint4S7_SF_ZZZS5_IS7_EvS9_mlSA_ENKSB_clEvENKSC_clEvEUljE_EEvS9_T2_RKT3_T4_EUlijE0_EEvlNS_15PhiloxCudaStateET1_SJ_,"",@"SHT_CUDA_INFO"
	.sectionflags	@""
	.align	4


	//----- nvinfo : EIATTR_CUDA_API_VERSION
	.align		4
        /*0000*/ 	.byte	0x04, 0x37
        /*0002*/ 	.short	(.L_3086 - .L_3085)
.L_3085:
        /*0004*/ 	.word	0x00000082


	//----- nvinfo : EIATTR_KPARAM_INFO
	.align		4
.L_3086:
        /*0008*/ 	.byte	0x04, 0x17
        /*000a*/ 	.short	(.L_3088 - .L_3087)
.L_3087:
        /*000c*/ 	.word	0x00000000
        /*0010*/ 	.short	0x0003
        /*0012*/ 	.short	0x0028
        /*0014*/ 	.byte	0x00, 0xf0, 0xc1, 0x06


	//----- nvinfo : EIATTR_KPARAM_INFO
	.align		4
.L_3088:
        /*0018*/ 	.byte	0x04, 0x17
        /*001a*/ 	.short	(.L_3090 - .L_3089)
.L_3089:
        /*001c*/ 	.word	0x00000000
        /*0020*/ 	.short	0x0002
        /*0022*/ 	.short	0x0020
        /*0024*/ 	.byte	0x00, 0xf0, 0x05, 0x00


	//----- nvinfo : EIATTR_KPARAM_INFO
	.align		4
.L_3090:
        /*0028*/ 	.byte	0x04, 0x17
        /*002a*/ 	.short	(.L_3092 - .L_3091)
.L_3091:
        /*002c*/ 	.word	0x00000000
        /*0030*/ 	.short	0x0001
        /*0032*/ 	.short	0x0008
        /*0034*/ 	.byte	0x00, 0xf0, 0x61, 0x00


	//----- nvinfo : EIATTR_KPARAM_INFO
	.align		4
.L_3092:
        /*0038*/ 	.byte	0x04, 0x17
        /*003a*/ 	.short	(.L_3094 - .L_3093)
.L_3093:
        /*003c*/ 	.word	0x00000000
        /*0040*/ 	.short	0x0000
        /*0042*/ 	.short	0x0000
        /*0044*/ 	.byte	0x00, 0xf0, 0x21, 0x00


	//----- nvinfo : EIATTR_SPARSE_MMA_MASK
	.align		4
.L_3094:
        /*0048*/ 	.byte	0x03, 0x50
        /*004a*/ 	.short	0x0000


	//----- nvinfo : EIATTR_MAXREG_COUNT
	.align		4
        /*004c*/ 	.byte	0x03, 0x1b
        /*004e*/ 	.short	0x0040


	//----- nvinfo : EIATTR_NUM_BARRIERS
	.align		4
        /*0050*/ 	.byte	0x02, 0x4c
        /*0052*/ 	.byte	0x01
	.zero		1


	//----- nvinfo : EIATTR_MERCURY_ISA_VERSION
	.align		4
        /*0054*/ 	.byte	0x03, 0x5f
        /*0056*/ 	.short	0x0101


	//----- nvinfo : EIATTR_EXIT_INSTR_OFFSETS
	.align		4
        /*0058*/ 	.byte	0x04, 0x1c
        /*005a*/ 	.short	(.L_3096 - .L_3095)


	//   ....[0]....
.L_3095:
        /*005c*/ 	.word	0x00000810


	//   ....[1]....
        /*0060*/ 	.word	0x00005820


	//----- nvinfo : EIATTR_MAX_THREADS
	.align		4
.L_3096:
        /*0064*/ 	.byte	0x04, 0x05
        /*0066*/ 	.short	(.L_3098 - .L_3097)
.L_3097:
        /*0068*/ 	.word	0x00000100
        /*006c*/ 	.word	0x00000001
        /*0070*/ 	.word	0x00000001


	//----- nvinfo : EIATTR_CRS_STACK_SIZE
	.align		4
.L_3098:
        /*0074*/ 	.byte	0x04, 0x1e
        /*0076*/ 	.short	(.L_3100 - .L_3099)
.L_3099:
        /*0078*/ 	.word	0x00000000


	//----- nvinfo : EIATTR_CBANK_PARAM_SIZE
	.align		4
.L_3100:
        /*007c*/ 	.byte	0x03, 0x19
        /*007e*/ 	.short	0x01d8


	//----- nvinfo : EIATTR_PARAM_CBANK
	.align		4
        /*0080*/ 	.byte	0x04, 0x0a
        /*0082*/ 	.short	(.L_3102 - .L_3101)
	.align		4
.L_3101:
        /*0084*/ 	.word	index@(.nv.constant0._ZN2at6native60_GLOBAL__N__fdc43544_27_DistributionRandomKernel_cu_f88cee4443distribution_elementwise_grid_stride_kernelIjLi4EZZZNS0_9templates4cuda21random_from_to_kernelIPNS_17CUDAGeneratorImplEEEvRNS_18TensorIteratorBaseEmlT_ENKUlvE_clEvENKUlvE_clEvEUlP24curandStatePhilox4_32_10E0_ZNS1_27distribution_nullary_kernelIhj5uint4S7_SF_ZZZS5_IS7_EvS9_mlSA_ENKSB_clEvENKSC_clEvEUljE_EEvS9_T2_RKT3_T4_EUlijE0_EEvlNS_15PhiloxCudaStateET1_SJ_)
        /*0088*/ 	.short	0x0210
        /*008a*/ 	.short	0x01d8


	//----- nvinfo : EIATTR_SW_WAR
	.align		4
.L_3102:
        /*008c*/ 	.byte	0x04, 0x36
        /*008e*/ 	.short	(.L_3104 - .L_3103)
.L_3103:
        /*0090*/ 	.word	0x00000008
.L_3104:


//--------------------- .nv.info._ZN2at6native60_GLOBAL__N__fdc43544_27_DistributionRandomKernel_cu_f88cee4443distribution_elementwise_grid_stride_kernelIjLi4EZZZNS0_9templates4cuda21random_from_to_kernelIPNS_17CUDAGeneratorImplEEEvRNS_18TensorIteratorBaseEmlT_ENKUlvE_clEvENKUlvE_clEvEUlP24curandStatePhilox4_32_10E0_ZNS1_27distribution_nullary_kernelIhj5uint4S7_SF_ZZZS5_IS7_EvS9_mlSA_ENKSB_clEvENKSC_clEvEUljE_EEvS9_T2_RKT3_T4_EUlijE_EEvlNS_15PhiloxCudaStateET1_SJ_ --------------------------
	.section	.nv.info._ZN2at6native60_GLOBAL__N__fdc43544_27_DistributionRandomKernel_cu_f88cee4443distribution_elementwise_grid_stride_kernelIjLi4EZZZNS0_9templates4cuda21random_from_to_kernelIPNS_17CUDAGeneratorImplEEEvRNS_18TensorIteratorBaseEmlT_ENKUlvE_clEvENKUlvE_clEvEUlP24curandStatePhilox4_32_10E0_ZNS1_27distribution_nullary_kernelIhj5uint4S7_SF_ZZZS5_IS7_EvS9_mlSA_ENKSB_clEvENKSC_clEvEUljE_EEvS9_T2_RKT3_T4_EUlijE_EEvlNS_15PhiloxCudaStateET1_SJ_,"",@"SHT_CUDA_INFO"
	.sectionflags	@""
	.align	4


	//----- nvinfo : EIATTR_CUDA_API_VERSION
	.align		4
        /*0000*/ 	.byte	0x04, 0x37
        /*0002*/ 	.short	(.L_3106 - .L_3105)
.L_3105:
        /*0004*/ 	.word	0x00000082


	//----- nvinfo : EIATTR_KPARAM_INFO
	.align		4
.L_3106:
        /*0008*/ 	.byte	0x04, 0x17
        /*000a*/ 	.short	(.L_3108 - .L_3107)
.L_3107:
        /*000c*/ 	.word	0x00000000
        /*0010*/ 	.short	0x0003
        /*0012*/ 	.short	0x0028
        /*0014*/ 	.byte	0x00, 0xf0, 0x81, 0x00


	//----- nvinfo : EIATTR_KPARAM_INFO
	.align		4
.L_3108:
        /*0018*/ 	.byte	0x04, 0x17
        /*001a*/ 	.short	(.L_3110 - .L_3109)
.L_3109:
        /*001c*/ 	.word	0x00000000
        /*0020*/ 	.short	0x0002
        /*0022*/ 	.short	0x0020
        /*0024*/ 	.byte	0x00, 0xf0, 0x05, 0x00


	//----- nvinfo : EIATTR_KPARAM_INFO
	.align		4
.L_3110:
        /*0028*/ 	.byte	0x04, 0x17
        /*002a*/ 	.short	(.L_3112 - .L_3111)
.L_3111:
        /*002c*/ 	.word	0x00000000
        /*0030*/ 	.short	0x0001
        /*0032*/ 	.short	0x0008
        /*0034*/ 	.byte	0x00, 0xf0, 0x61, 0x00


	//----- nvinfo : EIATTR_KPARAM_INFO
	.align		4
.L_3112:
        /*0038*/ 	.byte	0x04, 0x17
        /*003a*/ 	.short	(.L_3114 - .L_3113)
.L_3113:
        /*003c*/ 	.word	0x00000000
        /*0040*/ 	.short	0x0000
        /*0042*/ 	.short	0x0000
        /*0044*/ 	.byte	0x00, 0xf0, 0x21, 0x00


	//----- nvinfo : EIATTR_SPARSE_MMA_MASK
	.align		4
.L_3114:
        /*0048*/ 	.byte	0x03, 0x50
        /*004a*/ 	.short	0x0000


	//----- nvinfo : EIATTR_MAXREG_COUNT
	.align		4
        /*004c*/ 	.byte	0x03, 0x1b
        /*004e*/ 	.short	0x0040


	//----- nvinfo : EIATTR_NUM_BARRIERS
	.align		4
        /*0050*/ 	.byte	0x02, 0x4c
        /*0052*/ 	.byte	0x01
	.zero		1


	//----- nvinfo : EIATTR_MERCURY_ISA_VERSION
	.align		4
        /*0054*/ 	.byte	0x03, 0x5f
        /*0056*/ 	.short	0x0101


	//----- nvinfo : EIATTR_EXIT_INSTR_OFFSETS
	.align		4
        /*0058*/ 	.byte	0x04, 0x1c
        /*005a*/ 	.short	(.L_3116 - .L_3115)


	//   ....[0]....
.L_3115:
        /*005c*/ 	.word	0x000007e0


	//   ....[1]....
        /*0060*/ 	.word	0x00001780


	//----- nvinfo : EIATTR_MAX_THREADS
	.align		4
.L_3116:
        /*0064*/ 	.byte	0x04, 0x05
        /*0066*/ 	.short	(.L_3118 - .L_3117)
.L_3117:
        /*0068*/ 	.word	0x00000100
        /*006c*/ 	.word	0x00000001
        /*0070*/ 	.word	0x00000001


	//----- nvinfo : EIATTR_CRS_STACK_SIZE
	.align		4
.L_3118:
        /*0074*/ 	.byte	0x04, 0x1e
        /*0076*/ 	.short	(.L_3120 - .L_3119)
.L_3119:
        /*0078*/ 	.word	0x00000000


	//----- nvinfo : EIATTR_CBANK_PARAM_SIZE
	.align		4
.L_3120:
        /*007c*/ 	.byte	0x03, 0x19
        /*007e*/ 	.short	0x0048


	//----- nvinfo : EIATTR_PARAM_CBANK
	.align		4
        /*0080*/ 	.byte	0x04, 0x0a
        /*0082*/ 	.short	(.L_3122 - .L_3121)
	.align		4
.L_3121:
        /*0084*/ 	.word	index@(.nv.constant0._ZN2at6native60_GLOBAL__N__fdc43544_27_DistributionRandomKernel_cu_f88cee4443distribution_elementwise_grid_stride_kernelIjLi4EZZZNS0_9templates4cuda21random_from_to_kernelIPNS_17CUDAGeneratorImplEEEvRNS_18TensorIteratorBaseEmlT_ENKUlvE_clEvENKUlvE_clEvEUlP24curandStatePhilox4_32_10E0_ZNS1_27distribution_nullary_kernelIhj5uint4S7_SF_ZZZS5_IS7_EvS9_mlSA_ENKSB_clEvENKSC_clEvEUljE_EEvS9_T2_RKT3_T4_EUlijE_EEvlNS_15PhiloxCudaStateET1_SJ_)
        /*0088*/ 	.short	0x0210
        /*008a*/ 	.short	0x0048


	//----- nvinfo : EIATTR_SW_WAR
	.align		4
.L_3122:
        /*008c*/ 	.byte	0x04, 0x36
        /*008e*/ 	.short	(.L_3124 - .L_3123)
.L_3123:
        /*0090*/ 	.word	0x00000008
.L_3124:


//--------------------- .nv.info._ZN2at6native60_GLOBAL__N__fdc43544_27_DistributionRandomKernel_cu_f88cee4443distribution_elementwise_grid_stride_kernelImLi2EZZZNS0_9templates4cuda21random_from_to_kernelIPNS_17CUDAGeneratorImplEEEvRNS_18TensorIteratorBaseEmlT_ENKUlvE_clEvENKUlvE_clEvEUlP24curandStatePhilox4_32_10E_ZNS1_27distribution_nullary_kernelIhm10ulonglong2S7_SF_ZZZS5_IS7_EvS9_mlSA_ENKSB_clEvENKSC_clEvEUlmE_EEvS9_T2_RKT3_T4_EUlimE0_EEvlNS_15PhiloxCudaStateET1_SJ_ --------------------------
	.section	.nv.info._ZN2at6native60_GLOBAL__N__fdc43544_27_DistributionRandomKernel_cu_f88cee4443distribution_elementwise_grid_stride_kernelImLi2EZZZNS0_9templates4cuda21random_from_to_kernelIPNS_17CUDAGeneratorImplEEEvRNS_18TensorIteratorBaseEmlT_ENKUlvE_clEvENKUlvE_clEvEUlP24curandStatePhilox4_32_10E_ZNS1_27distribution_nullary_kernelIhm10ulonglong2S7_SF_ZZZS5_IS7_EvS9_mlSA_ENKSB_clEvENKSC_clEvEUlmE_EEvS9_T2_RKT3_T4_EUlimE0_EEvlNS_15PhiloxCudaStateET1_SJ_,"",@"SHT_CUDA_INFO"
	.sectionflags	@""
	.align	4


	//----- nvinfo : EIATTR_CUDA_API_VERSION
	.align		4
        /*0000*/ 	.byte	0x04, 0x37
        /*0002*/ 	.short	(.L_3126 - .L_3125)
.L_3125:
        /*0004*/ 	.word	0x00000082


	//----- nvinfo : EIATTR_KPARAM_INFO
	.align		4
.L_3126:
        /*0008*/ 	.byte	0x04, 0x17
        /*000a*/ 	.short	(.L_3128 - .L_3127)
.L_3127:
        /*000c*/ 	.word	0x00000000
        /*0010*/ 	.short	0x0003
        /*0012*/ 	.short	0x0028
        /*0014*/ 	.byte	0x00, 0xf0, 0xc1, 0x06


	//----- nvinfo : EIATTR_KPARAM_INFO
	.align		4
.L_3128:
        /*0018*/ 	.byte	0x04, 0x17
        /*001a*/ 	.short	(.L_3130 - .L_3129)
.L_3129:
        /*001c*/ 	.word	0x00000000
        /*0020*/ 	.short	0x0002
        /*0022*/ 	.short	0x0020
        /*0024*/ 	.byte	0x00, 0xf0, 0x05, 0x00


	//----- nvinfo : EIATTR_KPARAM_INFO
	.align		4
.L_3130:
        /*0028*/ 	.byte	0x04, 0x17
        /*002a*/ 	.short	(.L_3132 - .L_3131)
.L_3131:
        /*002c*/ 	.word	0x00000000
        /*0030*/ 	.short	0x0001
        /*0032*/ 	.short	0x0008
        /*0034*/ 	.byte	0x00, 0xf0, 0x61, 0x00


	//----- nvinfo : EIATTR_KPARAM_INFO
	.align		4
.L_3132:
        /*0038*/ 	.byte	0x04, 0x17
        /*003a*/ 	.short	(.L_3134 - .L_3133)
.L_3133:
        /*003c*/ 	.word	0x00000000
        /*0040*/ 	.short	0x0000
        /*0042*/ 	.short	0x0000
        /*0044*/ 	.byte	0x00, 0xf0, 0x21, 0x00


	//----- nvinfo : EIATTR_SPARSE_MMA_MASK
	.align		4
.L_3134:
        /*0048*/ 	.byte	0x03, 0x50
        /*004a*/ 	.short	0x0000


	//----- nvinfo : EIATTR_MAXREG_COUNT
	.align		4
        /*004c*/ 	.byte	0x03, 0x1b
        /*004e*/ 	.short	0x0040


	//----- nvinfo : EIATTR_NUM_BARRIERS
	.align		4
        /*0050*/ 	.byte	0x02, 0x4c
        /*0052*/ 	.byte	0x01
	.zero		1


	//----- nvinfo : EIATTR_MERCURY_ISA_VERSION
	.align		4
        /*0054*/ 	.byte	0x03, 0x5f
        /*0056*/ 	.short	0x0101


	//----- nvinfo : EIATTR_EXIT_INSTR_OFFSETS
	.align		4
        /*0058*/ 	.byte	0x04, 0x1c
        /*005a*/ 	.short	(.L_3136 - .L_3135)


	//   ....[0]....
.L_3135:
        /*005c*/ 	.word	0x00000810


	//   ....[1]....
        /*0060*/ 	.word	0x00003610


	//----- nvinfo : EIATTR_MAX_THREADS
	.align		4
.L_3136:
        /*0064*/ 	.byte	0x04, 0x05
        /*0066*/ 	.short	(.L_3138 - .L_3137)
.L_3137:
        /*0068*/ 	.word	0x00000100
        /*006c*/ 	.word	0x00000001
        /*0070*/ 	.word	0x00000001


	//----- nvinfo : EIATTR_CRS_STACK_SIZE
	.align		4
.L_3138:
        /*0074*/ 	.byte	0x04, 0x1e
        /*0076*/ 	.short	(.L_3140 - .L_3139)
.L_3139:
        /*0078*/ 	.word	0x00000000


	//----- nvinfo : EIATTR_CBANK_PARAM_SIZE
	.align		4
.L_3140:
        /*007c*/ 	.byte	0x03, 0x19
        /*007e*/ 	.short	0x01d8


	//----- nvinfo : EIATTR_PARAM_CBANK
	.align		4
        /*0080*/ 	.byte	0x04, 0x0a
        /*0082*/ 	.short	(.L_3142 - .L_3141)
	.align		4
.L_3141:
        /*0084*/ 	.word	index@(.nv.constant0._ZN2at6native60_GLOBAL__N__fdc43544_27_DistributionRandomKernel_cu_f88cee4443distribution_elementwise_grid_stride_kernelImLi2EZZZNS0_9templates4cuda21random_from_to_kernelIPNS_17CUDAGeneratorImplEEEvRNS_18TensorIteratorBaseEmlT_ENKUlvE_clEvENKUlvE_clEvEUlP24curandStatePhilox4_32_10E_ZNS1_27distribution_nullary_kernelIhm10ulonglong2S7_SF_ZZZS5_IS7_EvS9_mlSA_ENKSB_clEvENKSC_clEvEUlmE_EEvS9_T2_RKT3_T4_EUlimE0_EEvlNS_15PhiloxCudaStateET1_SJ_)
        /*0088*/ 	.short	0x0210
        /*008a*/ 	.short	0x01d8


	//----- nvinfo : EIATTR_SW_WAR
	.align		4
.L_3142:
        /*008c*/ 	.byte	0x04, 0x36
        /*008e*/ 	.short	(.L_3144 - .L_3143)
.L_3143:
        /*0090*/ 	.word	0x00000008
.L_3144:


//--------------------- .nv.info._ZN2at6native60_GLOBAL__N__fdc43544_27_DistributionRandomKernel_cu_f88cee4443distribution_elementwise_grid_stride_kernelImLi2EZZZNS0_9templates4cuda21random_from_to_kernelIPNS_17CUDAGeneratorImplEEEvRNS_18TensorIteratorBaseEmlT_ENKUlvE_clEvENKUlvE_clEvEUlP24curandStatePhilox4_32_10E_ZNS1_27distribution_nullary_kernelIhm10ulonglong2S7_SF_ZZZS5_IS7_EvS9_mlSA_ENKSB_clEvENKSC_clEvEUlmE_EEvS9_T2_RKT3_T4_EUlimE_EEvlNS_15PhiloxCudaStateET1_SJ_ --------------------------
	.section	.nv.info._ZN2at6native60_GLOBAL__N__fdc43544_27_DistributionRandomKernel_cu_f88cee4443distribution_elementwise_grid_stride_kernelImLi2EZZZNS0_9templates4cuda21random_from_to_kernelIPNS_17CUDAGeneratorImplEEEvRNS_18TensorIteratorBaseEmlT_ENKUlvE_clEvENKUlvE_clEvEUlP24curandStatePhilox4_32_10E_ZNS1_27distribution_nullary_kernelIhm10ulonglong2S7_SF_ZZZS5_IS7_EvS9_mlSA_ENKSB_clEvENKSC_clEvEUlmE_EEvS9_T2_RKT3_T4_EUlimE_EEvlNS_15PhiloxCudaStateET1_SJ_,"",@"SHT_CUDA_INFO"
	.sectionflags	@""
	.align	4


	//----- nvinfo : EIATTR_CUDA_API_VERSION
	.align		4
        /*0000*/ 	.byte	0x04, 0x37
        /*0002*/ 	.short	(.L_3146 - .L_3145)
.L_3145:
        /*0004*/ 	.word	0x00000082


	//----- nvinfo : EIATTR_KPARAM_INFO
	.align		4
.L_3146:
        /*0008*/ 	.byte	0x04, 0x17
        /*000a*/ 	.short	(.L_3148 - .L_3147)
.L_3147:
        /*000c*/ 	.word	0x00000000
        /*0010*/ 	.short	0x0003
        /*0012*/ 	.short	0x0028
        /*0014*/ 	.byte	0x00, 0xf0, 0x81, 0x00


	//----- nvinfo : EIATTR_KPARAM_INFO
	.align		4
.L_3148:
        /*0018*/ 	.byte	0x04, 0x17
        /*001a*/ 	.short	(.L_3150 - .L_3149)
.L_3149:
        /*001c*/ 	.word	0x00000000
        /*0020*/ 	.short	0x0002
        /*0022*/ 	.short	0x0020
        /*0024*/ 	.byte	0x00, 0xf0, 0x05, 0x00


	//----- nvinfo : EIATTR_KPARAM_INFO
	.align		4
.L_3150:
        /*0028*/ 	.byte	0x04, 0x17
        /*002a*/ 	.short	(.L_3152 - .L_3151)
.L_3151:
        /*002c*/ 	.word	0x00000000
        /*0030*/ 	.short	0x0001
        /*0032*/ 	.short	0x0008
        /*0034*/ 	.byte	0x00, 0xf0, 0x61, 0x00


	//----- nvinfo : EIATTR_KPARAM_INFO
	.align		4
.L_3152:
        /*0038*/ 	.byte	0x04, 0x17
        /*003a*/ 	.short	(.L_3154 - .L_3153)
.L_3153:
        /*003c*/ 	.word	0x00000000
        /*0040*/ 	.short	0x0000
        /*0042*/ 	.short	0x0000
        /*0044*/ 	.byte	0x00, 0xf0, 0x21, 0x00


	//----- nvinfo : EIATTR_SPARSE_MMA_MASK
	.align		4
.L_3154:
        /*0048*/ 	.byte	0x03, 0x50
        /*004a*/ 	.short	0x0000


	//----- nvinfo : EIATTR_MAXREG_COUNT
	.align		4
        /*004c*/ 	.byte	0x03, 0x1b
        /*004e*/ 	.short	0x0040


	//----- nvinfo : EIATTR_NUM_BARRIERS
	.align		4
        /*0050*/ 	.byte	0x02, 0x4c
        /*0052*/ 	.byte	0x01
	.zero		1


	//----- nvinfo : EIATTR_MERCURY_ISA_VERSION
	.align		4
        /*0054*/ 	.byte	0x03, 0x5f
        /*0056*/ 	.short	0x0101


	//----- nvinfo : EIATTR_EXIT_INSTR_OFFSETS
	.align		4
        /*0058*/ 	.byte	0x04, 0x1c
        /*005a*/ 	.short	(.L_3156 - .L_3155)


	//   ....[0]....
.L_3155:
        /*005c*/ 	.word	0x000007e0


	//   ....[1]....
        /*0060*/ 	.word	0x00001370


	//----- nvinfo : EIATTR_MAX_THREADS
	.align		4
.L_3156:
        /*0064*/ 	.byte	0x04, 0x05
        /*0066*/ 	.short	(.L_3158 - .L_3157)
.L_3157:
        /*0068*/ 	.word	0x00000100
        /*006c*/ 	.word	0x00000001
        /*0070*/ 	.word	0x00000001


	//----- nvinfo : EIATTR_CRS_STACK_SIZE
	.align		4
.L_3158:
        /*0074*/ 	.byte	0x04, 0x1e
        /*0076*/ 	.short	(.L_3160 - .L_3159)
.L_3159:
        /*0078*/ 	.word	0x00000000


	//----- nvinfo : EIATTR_CBANK_PARAM_SIZE
	.align		4
.L_3160:
        /*007c*/ 	.byte	0x03, 0x19
        /*007e*/ 	.short	0x0048


	//----- nvinfo : EIATTR_PARAM_CBANK
	.align		4
        /*0080*/ 	.byte	0x04, 0x0a
        /*0082*/ 	.short	(.L_3162 - .L_3161)
	.align		4
.L_3161:
        /*0084*/ 	.word	index@(.nv.constant0._ZN2at6native60_GLOBAL__N__fdc43544_27_DistributionRandomKernel_cu_f88cee4443distribution_elementwise_grid_stride_kernelImLi2EZZZNS0_9templates4cuda21random_from_to_kernelIPNS_17CUDAGeneratorImplEEEvRNS_18TensorIteratorBaseEmlT_ENKUlvE_clEvENKUlvE_clEvEUlP24curandStatePhilox4_32_10E_ZNS1_27distribution_nullary_kernelIhm10ulonglong2S7_SF_ZZZS5_IS7_EvS9_mlSA_ENKSB_clEvENKSC_clEvEUlmE_EEvS9_T2_RKT3_T4_EUlimE_EEvlNS_15PhiloxCudaStateET1_SJ_)
        /*0088*/ 	.short	0x0210
        /*008a*/ 	.short	0x0048


	//----- nvinfo : EIATTR_SW_WAR
	.align		4
.L_3162:
        /*008c*/ 	.byte	0x04, 0x36
        /*008e*/ 	.short	(.L_3164 - .L_3163)
.L_3163:
        /*0090*/ 	.word	0x00000008
.L_3164:


//--------------------- .nv.callgraph             --------------------------
	.section	.nv.callgraph,"",@"SHT_CUDA_CALLGRAPH"
	.align	4
	.sectionentsize	8
	.align		4
        /*0000*/ 	.word	0x00000000
	.align		4
        /*0004*/ 	.word	0xffffffff
	.align		4
        /*0008*/ 	.word	0x00000000
	.align		4
        /*000c*/ 	.word	0xfffffffe
	.align		4
        /*0010*/ 	.word	0x00000000
	.align		4
        /*0014*/ 	.word	0xfffffffd
	.align		4
        /*0018*/ 	.word	0x00000000
	.align		4
        /*001c*/ 	.word	0xfffffffc


//--------------------- .nv.constant4             --------------------------
	.section	.nv.constant4,"a",@progbits
	.align	8
	.align		8
.nv.constant4:
        /*0000*/ 	.dword	precalc_xorwow_matrix
	.align		8
        /*0008*/ 	.dword	precalc_xorwow_offset_matrix
	.align		8
        /*0010*/ 	.dword	mrg32k3aM1
	.align		8
        /*0018*/ 	.dword	mrg32k3aM2
	.align		8
        /*0020*/ 	.dword	mrg32k3aM1SubSeq
	.align		8
        /*0028*/ 	.dword	mrg32k3aM2SubSeq
	.align		8
        /*0030*/ 	.dword	mrg32k3aM1Seq
	.align		8
        /*0038*/ 	.dword	mrg32k3aM2Seq
	.align		8
        /*0040*/ 	.dword	_ZN58_INTERNAL_fdc43544_27_DistributionRandomKernel_cu_f88cee444cuda3std3__45__cpo5beginE
	.align		8
        /*0048*/ 	.dword	_ZN58_INTERNAL_fdc43544_27_DistributionRandomKernel_cu_f88cee444cuda3std3__45__cpo3endE
	.align		8
        /*0050*/ 	.dword	_ZN58_INTERNAL_fdc43544_27_DistributionRandomKernel_cu_f88cee444cuda3std3__45__cpo6cbeginE
	.align		8
        /*0058*/ 	.dword	_ZN58_INTERNAL_fdc43544_27_DistributionRandomKernel_cu_f88cee444cuda3std3__45__cpo4cendE
	.align		8
        /*0060*/ 	.dword	_ZN58_INTERNAL_fdc43544_27_DistributionRandomKernel_cu_f88cee444cuda3std3__45__cpo6rbeginE
	.align		8
        /*0068*/ 	.dword	_ZN58_INTERNAL_fdc43544_27_DistributionRandomKernel_cu_f88cee444cuda3std3__45__cpo4rendE
	.align		8
        /*0070*/ 	.dword	_ZN58_INTERNAL_fdc43544_27_DistributionRandomKernel_cu_f88cee444cuda3std3__45__cpo7crbeginE
	.align		8
        /*0078*/ 	.dword	_ZN58_INTERNAL_fdc43544_27_DistributionRandomKernel_cu_f88cee444cuda3std3__45__cpo5crendE
	.align		8
        /*0080*/ 	.dword	_ZN58_INTERNAL_fdc43544_27_DistributionRandomKernel_cu_f88cee444cuda3std3__460_GLOBAL__N__fdc43544_27_DistributionRandomKernel_cu_f88cee446ignoreE
	.align		8
        /*0088*/ 	.dword	_ZN58_INTERNAL_fdc43544_27_DistributionRandomKernel_cu_f88cee444cuda3std3__419piecewise_constructE
	.align		8
        /*0090*/ 	.dword	_ZN58_INTERNAL_fdc43544_27_DistributionRandomKernel_cu_f88cee444cuda3std3__48in_placeE
	.align		8
        /*0098*/ 	.dword	_ZN58_INTERNAL_fdc43544_27_DistributionRandomKernel_cu_f88cee444cuda3std3__420unreachable_sentinelE
	.align		8
        /*00a0*/ 	.dword	_ZN58_INTERNAL_fdc43544_27_DistributionRandomKernel_cu_f88cee444cuda3std6ranges3__45__cpo4swapE
	.align		8
        /*00a8*/ 	.dword	_ZN58_INTERNAL_fdc43544_27_DistributionRandomKernel_cu_f88cee444cuda3std6ranges3__45__cpo9iter_moveE
	.align		8
        /*00b0*/ 	.dword	_ZN58_INTERNAL_fdc43544_27_DistributionRandomKernel_cu_f88cee444cuda3std6ranges3__45__cpo5beginE
	.align		8
        /*00b8*/ 	.dword	_ZN58_INTERNAL_fdc43544_27_DistributionRandomKernel_cu_f88cee444cuda3std6ranges3__45__cpo3endE
	.align		8
        /*00c0*/ 	.dword	_ZN58_INTERNAL_fdc43544_27_DistributionRandomKernel_cu_f88cee444cuda3std6ranges3__45__cpo6cbeginE
	.align		8
        /*00c8*/ 	.dword	_ZN58_INTERNAL_fdc43544_27_DistributionRandomKernel_cu_f88cee444cuda3std6ranges3__45__cpo4cendE
	.align		8
        /*00d0*/ 	.dword	_ZN58_INTERNAL_fdc43544_27_DistributionRandomKernel_cu_f88cee444cuda3std6ranges3__45__cpo7advanceE
	.align		8
        /*00d8*/ 	.dword	_ZN58_INTERNAL_fdc43544_27_DistributionRandomKernel_cu_f88cee444cuda3std6ranges3__45__cpo9iter_swapE
	.align		8
        /*00e0*/ 	.dword	_ZN58_INTERNAL_fdc43544_27_DistributionRandomKernel_cu_f88cee444cuda3std6ranges3__45__cpo4nextE
	.align		8
        /*00e8*/ 	.dword	_ZN58_INTERNAL_fdc43544_27_DistributionRandomKernel_cu_f88cee444cuda3std6ranges3__45__cpo4prevE
	.align		8
        /*00f0*/ 	.dword	_ZN58_INTERNAL_fdc43544_27_DistributionRandomKernel_cu_f88cee444cuda3std6ranges3__45__cpo4dataE
	.align		8
        /*00f8*/ 	.dword	_ZN58_INTERNAL_fdc43544_27_DistributionRandomKernel_cu_f88cee444cuda3std6ranges3__45__cpo5cdataE
	.align		8
        /*0100*/ 	.dword	_ZN58_INTERNAL_fdc43544_27_DistributionRandomKernel_cu_f88cee444cuda3std6ranges3__45__cpo4sizeE
	.align		8
        /*0108*/ 	.dword	_ZN58_INTERNAL_fdc43544_27_DistributionRandomKernel_cu_f88cee444cuda3std6ranges3__45__cpo5ssizeE
	.align		8
        /*0110*/ 	.dword	_ZN58_INTERNAL_fdc43544_27_DistributionRandomKernel_cu_f88cee444cuda3std6ranges3__45__cpo8distanceE
	.align		8
        /*0118*/ 	.dword	_ZN58_INTERNAL_fdc43544_27_DistributionRandomKernel_cu_f88cee446thrust23THRUST_300001_SM_900_NS6system6detail10sequential3seqE


//--------------------- .nv.constant3             --------------------------
	.section	.nv.constant3,"a",@progbits
	.align	8
.nv.constant3:
	.type		__cr_lgamma_table,@object
	.size		__cr_lgamma_table,(.L_8 - __cr_lgamma_table)
__cr_lgamma_table:
        /*0000*/ 	.byte	0x00, 0x00, 0x00, 0x00, 0x00, 0x00, 0x00, 0x00, 0x00, 0x00, 0x00, 0x00, 0x00, 0x00, 0x00, 0x00
        /*0010*/ 	.byte	0xef, 0x39, 0xfa, 0xfe, 0x42, 0x2e, 0xe6, 0x3f, 0x02, 0x20, 0x2a, 0xfa, 0x0b, 0xab, 0xfc, 0x3f
        /*0020*/ 	.byte	0xf9, 0x2c, 0x92, 0x7c, 0xa7, 0x6c, 0x09, 0x40, 0xc9, 0x79, 0x44, 0x3c, 0x64, 0x26, 0x13, 0x40
        /*0030*/ 	.byte	0xca, 0x01, 0xcf, 0x3a, 0x27, 0x51, 0x1a, 0x40, 0x30, 0xcc, 0x2d, 0xf3, 0xe1, 0x0c, 0x21, 0x40
        /*0040*/ 	.byte	0x0d, 0xb7, 0xfc, 0x82, 0x8e, 0x35, 0x25, 0x40
.L_8:


//--------------------- .text._ZN2at6native60_GLOBAL__N__fdc43544_27_DistributionRandomKernel_cu_f88cee4443distribution_elementwise_grid_stride_kernelIjLi4EZZZNS0_9templates4cuda13random_kernelIPNS_17CUDAGeneratorImplEEEvRNS_18TensorIteratorBaseET_ENKUlvE_clEvENKUlvE8_clEvEUlP24curandStatePhilox4_32_10E0_ZNS1_27distribution_nullary_kernelIbj5uint4S7_SF_ZZZS5_IS7_EvS9_SA_ENKSB_clEvENKSC_clEvEUljE_EEvS9_T2_RKT3_T4_EUlijE0_EEvlNS_15PhiloxCudaStateET1_SJ_ --------------------------
	.section	.text._ZN2at6native60_GLOBAL__N__fdc43544_27_DistributionRandomKernel_cu_f88cee4443distribution_elementwise_grid_stride_kernelIjLi4EZZZNS0_9templates4cuda13random_kernelIPNS_17CUDAGeneratorImplEEEvRNS_18TensorIteratorBaseET_ENKUlvE_clEvENKUlvE8_clEvEUlP24curandStatePhilox4_32_10E0_ZNS1_27distribution_nullary_kernelIbj5uint4S7_SF_ZZZS5_IS7_EvS9_SA_ENKSB_clEvENKSC_clEvEUljE_EEvS9_T2_RKT3_T4_EUlijE0_EEvlNS_15PhiloxCudaStateET1_SJ_,"ax",@progbits
	.align	128
.text._ZN2at6native60_GLOBAL__N__fdc43544_27_DistributionRandomKernel_cu_f88cee4443distribution_elementwise_grid_stride_kernelIjLi4EZZZNS0_9templates4cuda13random_kernelIPNS_17CUDAGeneratorImplEEEvRNS_18TensorIteratorBaseET_ENKUlvE_clEvENKUlvE8_clEvEUlP24curandStatePhilox4_32_10E0_ZNS1_27distribution_nullary_kernelIbj5uint4S7_SF_ZZZS5_IS7_EvS9_SA_ENKSB_clEvENKSC_clEvEUljE_EEvS9_T2_RKT3_T4_EUlijE0_EEvlNS_15PhiloxCudaStateET1_SJ_:
        .type           _ZN2at6native60_GLOBAL__N__fdc43544_27_DistributionRandomKernel_cu_f88cee4443distribution_elementwise_grid_stride_kernelIjLi4EZZZNS0_9templates4cuda13random_kernelIPNS_17CUDAGeneratorImplEEEvRNS_18TensorIteratorBaseET_ENKUlvE_clEvENKUlvE8_clEvEUlP24curandStatePhilox4_32_10E0_ZNS1_27distribution_nullary_kernelIbj5uint4S7_SF_ZZZS5_IS7_EvS9_SA_ENKSB_clEvENKSC_clEvEUljE_EEvS9_T2_RKT3_T4_EUlijE0_EEvlNS_15PhiloxCudaStateET1_SJ_,@function
        .size           _ZN2at6native60_GLOBAL__N__fdc43544_27_DistributionRandomKernel_cu_f88cee4443distribution_elementwise_grid_stride_kernelIjLi4EZZZNS0_9templates4cuda13random_kernelIPNS_17CUDAGeneratorImplEEEvRNS_18TensorIteratorBaseET_ENKUlvE_clEvENKUlvE8_clEvEUlP24curandStatePhilox4_32_10E0_ZNS1_27distribution_nullary_kernelIbj5uint4S7_SF_ZZZS5_IS7_EvS9_SA_ENKSB_clEvENKSC_clEvEUljE_EEvS9_T2_RKT3_T4_EUlijE0_EEvlNS_15PhiloxCudaStateET1_SJ_,(.L_x_1811 - _ZN2at6native60_GLOBAL__N__fdc43544_27_DistributionRandomKernel_cu_f88cee4443distribution_elementwise_grid_stride_kernelIjLi4EZZZNS0_9templates4cuda13random_kernelIPNS_17CUDAGeneratorImplEEEvRNS_18TensorIteratorBaseET_ENKUlvE_clEvENKUlvE8_clEvEUlP24curandStatePhilox4_32_10E0_ZNS1_27distribution_nullary_kernelIbj5uint4S7_SF_ZZZS5_IS7_EvS9_SA_ENKSB_clEvENKSC_clEvEUljE_EEvS9_T2_RKT3_T4_EUlijE0_EEvlNS_15PhiloxCudaStateET1_SJ_)
        .other          _ZN2at6native60_GLOBAL__N__fdc43544_27_DistributionRandomKernel_cu_f88cee4443distribution_elementwise_grid_stride_kernelIjLi4EZZZNS0_9templates4cuda13random_kernelIPNS_17CUDAGeneratorImplEEEvRNS_18TensorIteratorBaseET_ENKUlvE_clEvENKUlvE8_clEvEUlP24curandStatePhilox4_32_10E0_ZNS1_27distribution_nullary_kernelIbj5uint4S7_SF_ZZZS5_IS7_EvS9_SA_ENKSB_clEvENKSC_clEvEUljE_EEvS9_T2_RKT3_T4_EUlijE0_EEvlNS_15PhiloxCudaStateET1_SJ_,@"STO_CUDA_ENTRY STV_DEFAULT"
_ZN2at6native60_GLOBAL__N__fdc43544_27_DistributionRandomKernel_cu_f88cee4443distribution_elementwise_grid_stride_kernelIjLi4EZZZNS0_9templates4cuda13random_kernelIPNS_17CUDAGeneratorImplEEEvRNS_18TensorIteratorBaseET_ENKUlvE_clEvENKUlvE8_clEvEUlP24curandStatePhilox4_32_10E0_ZNS1_27distribution_nullary_kernelIbj5uint4S7_SF_ZZZS5_IS7_EvS9_SA_ENKSB_clEvENKSC_clEvEUljE_EEvS9_T2_RKT3_T4_EUlijE0_EEvlNS_15PhiloxCudaStateET1_SJ_:
[----:B------:R-:W-:Y:S08]  /*0000*/  LDC R1, c[0x0][0x28] ;  /* 0x00000a00ff017b82 */ /* 0x000ff00000000800 */
[----:B------:R-:W0:Y:S01]  /*0010*/  LDC R0, c[0x0][0x220] ;  /* 0x00008800ff007b82 */ /* 0x000e220000000800 */
[----:B------:R-:W-:Y:S01]  /*0020*/  ULDC.U8 UR4, c[0x0][0x22c] ;  /* 0x00008b0000047ab9 */ /* 0x000fe20000000000 */
[----:B------:R-:W-:Y:S01]  /*0030*/  ULDC.64 UR58, c[0x0][0x208] ;  /* 0x00008200003a7ab9 */ /* 0x000fe20000000a00 */
[----:B------:R-:W-:-:S05]  /*0040*/  ISETP.NE.AND P0, PT, RZ, UR4, PT ;  /* 0x00000004ff007c0c */ /* 0x000fca000bf05270 */
[----:B------:R-:W1:Y:S01]  /*0050*/  LDC R35, c[0x0][0x224] ;  /* 0x00008900ff237b82 */ /* 0x000e620000000800 */
[----:B------:R-:W-:Y:S01]  /*0060*/  ULDC.64 UR4, c[0x0][0x218] ;  /* 0x0000860000047ab9 */ /* 0x000fe20000000a00 */
[----:B------:R-:W2:Y:S06]  /*0070*/  S2R R12, SR_TID.X ;  /* 0x00000000000c7919 */ /* 0x000eac0000002100 */
[----:B------:R-:W3:Y:S01]  /*0080*/  @P0 LDC R5, c[0x0][0x228] ;  /* 0x00008a00ff050b82 */ /* 0x000ee20000000800 */
[----:B0-----:R-:W-:Y:S01]  /*0090*/  @P0 MOV R2, R0 ;  /* 0x0000000000020202 */ /* 0x001fe20000000f00 */
[----:B-1----:R-:W-:-:S06]  /*00a0*/  @P0 IMAD.MOV.U32 R3, RZ, RZ, R35 ;  /* 0x000000ffff030224 */ /* 0x002fcc00078e0023 */
[----:B------:R-:W3:Y:S01]  /*00b0*/  @P0 LDG.E.64 R2, desc[UR58][R2.64] ;  /* 0x0000003a02020981 */ /* 0x000ee2000c1e1b00 */
[----:B------:R-:W-:Y:S01]  /*00c0*/  MOV R16, UR4 ;  /* 0x0000000400107c02 */ /* 0x000fe20008000f00 */
[----:B------:R-:W-:-:S06]  /*00d0*/  IMAD.U32 R17, RZ, RZ, UR5 ;  /* 0x00000005ff117e24 */ /* 0x000fcc000f8e00ff */
[----:B------:R-:W4:Y:S01]  /*00e0*/  @P0 LDG.E.64 R16, desc[UR58][R16.64] ;  /* 0x0000003a10100981 */ /* 0x000f22000c1e1b00 */
[----:B------:R-:W2:Y:S01]  /*00f0*/  S2UR UR4, SR_CTAID.X ;  /* 0x00000000000479c3 */ /* 0x000ea20000002500 */
[----:B------:R-:W-:-:S07]  /*0100*/  HFMA2.MMA R13, -RZ, RZ, 0, 0 ;  /* 0x00000000ff0d7435 */ /* 0x000fce00000001ff */
[----:B------:R-:W2:Y:S02]  /*0110*/  LDC R36, c[0x0][RZ] ;  /* 0x00000000ff247b82 */ /* 0x000ea40000000800 */
[----:B--2---:R-:W-:Y:S01]  /*0120*/  IMAD.WIDE.U32 R12, R36, UR4, R12 ;  /* 0x00000004240c7c25 */ /* 0x004fe2000f8e000c */
[----:B------:R-:W-:Y:S02]  /*0130*/  ULDC.64 UR4, c[0x0][0x210] ;  /* 0x0000840000047ab9 */ /* 0x000fe40000000a00 */
[----:B------:R-:W-:Y:S01]  /*0140*/  UIADD3 UR4, UP0, UR4, -0x1, URZ ;  /* 0xffffffff04047890 */ /* 0x000fe2000ff1e03f */
[----:B------:R-:W-:Y:S02]  /*0150*/  IMAD.MOV.U32 R15, RZ, RZ, R13 ;  /* 0x000000ffff0f7224 */ /* 0x000fe400078e000d */
[----:B------:R-:W-:Y:S01]  /*0160*/  IMAD.WIDE.U32 R6, R12, -0x326172a9, RZ ;  /* 0xcd9e8d570c067825 */ /* 0x000fe200078e00ff */
[----:B------:R-:W-:Y:S01]  /*0170*/  UIADD3.X UR5, UR5, -0x1, URZ, UP0, !UPT ;  /* 0xffffffff05057890 */ /* 0x000fe200087fe43f */
[----:B---3--:R-:W-:-:S05]  /*0180*/  @P0 IADD3 R0, P1, R2, R5, RZ ;  /* 0x0000000502000210 */ /* 0x008fca0007f3e0ff */
[----:B------:R-:W-:Y:S01]  /*0190*/  @P0 IMAD.X R35, RZ, RZ, R3, P1 ;  /* 0x000000ffff230224 */ /* 0x000fe200008e0603 */
[----:B------:R-:W-:Y:S02]  /*01a0*/  ISETP.NE.U32.AND P0, PT, RZ, UR5, PT ;  /* 0x00000005ff007c0c */ /* 0x000fe4000bf05070 */
[C---:B----4-:R-:W-:Y:S01]  /*01b0*/  IADD3 R33, R17.reuse, -0x4498517b, RZ ;  /* 0xbb67ae8511217810 */ /* 0x050fe20007ffe0ff */
[C---:B------:R-:W-:Y:S01]  /*01c0*/  VIADD R32, R17.reuse, 0x76cf5d0a ;  /* 0x76cf5d0a11207836 */ /* 0x040fe20000000000 */
[--C-:B------:R-:W-:Y:S01]  /*01d0*/  SHF.R.U64 R34, R0, 0x2, R35.reuse ;  /* 0x0000000200227819 */ /* 0x100fe20000001223 */
[C---:B------:R-:W-:Y:S01]  /*01e0*/  VIADD R30, R17.reuse, 0xed9eba14 ;  /* 0xed9eba14111e7836 */ /* 0x040fe20000000000 */
[----:B------:R-:W-:Y:S01]  /*01f0*/  SHF.R.U32.HI R35, RZ, 0x2, R35 ;  /* 0x00000002ff237819 */ /* 0x000fe20000011623 */
[C---:B------:R-:W-:Y:S01]  /*0200*/  VIADD R28, R17.reuse, 0x646e171e ;  /* 0x646e171e111c7836 */ /* 0x040fe20000000000 */
[----:B------:R-:W-:Y:S01]  /*0210*/  IADD3 R31, R17, 0x32370b8f, RZ ;  /* 0x32370b8f111f7810 */ /* 0x000fe20007ffe0ff */
[----:B------:R-:W-:Y:S01]  /*0220*/  IMAD.WIDE.U32 R4, R34, -0x2daee0ad, RZ ;  /* 0xd2511f5322047825 */ /* 0x000fe200078e00ff */
[----:B------:R-:W-:-:S02]  /*0230*/  LOP3.LUT R2, R7, R35, R16, 0x96, !PT ;  /* 0x0000002307027212 */ /* 0x000fc400078e9610 */
[C---:B------:R-:W-:Y:S01]  /*0240*/  IADD3 R29, R17.reuse, -0x56f99767, RZ ;  /* 0xa9066899111d7810 */ /* 0x040fe20007ffe0ff */
[C---:B------:R-:W-:Y:S01]  /*0250*/  VIADD R26, R17.reuse, 0xdb3d7428 ;  /* 0xdb3d7428111a7836 */ /* 0x040fe20000000000 */
[C---:B------:R-:W-:Y:S01]  /*0260*/  LOP3.LUT R8, R17.reuse, R5, R13, 0x96, !PT ;  /* 0x0000000511087212 */ /* 0x040fe200078e960d */
[----:B------:R-:W-:Y:S01]  /*0270*/  IMAD.WIDE.U32 R2, R2, -0x2daee0ad, RZ ;  /* 0xd2511f5302027825 */ /* 0x000fe200078e00ff */
[C---:B------:R-:W-:Y:S02]  /*0280*/  IADD3 R27, R17.reuse, 0x1fd5c5a3, RZ ;  /* 0x1fd5c5a3111b7810 */ /* 0x040fe40007ffe0ff */
[----:B------:R-:W-:Y:S01]  /*0290*/  IADD3 R14, R17, -0x695add53, RZ ;  /* 0x96a522ad110e7810 */ /* 0x000fe20007ffe0ff */
[----:B------:R-:W-:Y:S01]  /*02a0*/  IMAD.WIDE.U32 R8, R8, -0x326172a9, RZ ;  /* 0xcd9e8d5708087825 */ /* 0x000fe200078e00ff */
[----:B------:R-:W-:Y:S02]  /*02b0*/  LOP3.LUT R4, R3, R4, R33, 0x96, !PT ;  /* 0x0000000403047212 */ /* 0x000fe400078e9621 */
[C---:B------:R-:W-:Y:S01]  /*02c0*/  IADD3 R3, R16.reuse, 0x3c6ef372, RZ ;  /* 0x3c6ef37210037810 */ /* 0x040fe20007ffe0ff */
[----:B------:R-:W-:-:S05]  /*02d0*/  VIADD R5, R16, 0x9e3779b9 ;  /* 0x9e3779b910057836 */ /* 0x000fca0000000000 */
[----:B------:R-:W-:Y:S01]  /*02e0*/  LOP3.LUT R6, R9, R5, R6, 0x96, !PT ;  /* 0x0000000509067212 */ /* 0x000fe200078e9606 */
[----:B------:R-:W-:-:S04]  /*02f0*/  IMAD.WIDE.U32 R4, R4, -0x326172a9, RZ ;  /* 0xcd9e8d5704047825 */ /* 0x000fc800078e00ff */
[----:B------:R-:W-:Y:S01]  /*0300*/  IMAD.WIDE.U32 R6, R6, -0x2daee0ad, RZ ;  /* 0xd2511f5306067825 */ /* 0x000fe200078e00ff */
[----:B------:R-:W-:-:S03]  /*0310*/  LOP3.LUT R3, R5, R8, R3, 0x96, !PT ;  /* 0x0000000805037212 */ /* 0x000fc600078e9603 */
[----:B------:R-:W-:Y:S01]  /*0320*/  VIADD R5, R16, 0xdaa66d2b ;  /* 0xdaa66d2b10057836 */ /* 0x000fe20000000000 */
[----:B------:R-:W-:Y:S01]  /*0330*/  LOP3.LUT R8, R7, R2, R32, 0x96, !PT ;  /* 0x0000000207087212 */ /* 0x000fe200078e9620 */
[----:B------:R-:W-:-:S04]  /*0340*/  IMAD.WIDE.U32 R2, R3, -0x2daee0ad, RZ ;  /* 0xd2511f5303027825 */ /* 0x000fc800078e00ff */
[----:B------:R-:W-:Y:S01]  /*0350*/  IMAD.WIDE.U32 R8, R8, -0x326172a9, RZ ;  /* 0xcd9e8d5708087825 */ /* 0x000fe200078e00ff */
[----:B------:R-:W-:Y:S02]  /*0360*/  LOP3.LUT R7, R3, R6, R31, 0x96, !PT ;  /* 0x0000000603077212 */ /* 0x000fe400078e961f */
[----:B------:R-:W-:Y:S02]  /*0370*/  IADD3 R3, R16, 0x78dde6e4, RZ ;  /* 0x78dde6e410037810 */ /* 0x000fe40007ffe0ff */
[----:B------:R-:W-:Y:S01]  /*0380*/  LOP3.LUT R6, R9, R4, R5, 0x96, !PT ;  /* 0x0000000409067212 */ /* 0x000fe200078e9605 */
[----:B------:R-:W-:-:S04]  /*0390*/  IMAD.WIDE.U32 R4, R7, -0x326172a9, RZ ;  /* 0xcd9e8d5707047825 */ /* 0x000fc800078e00ff */
[----:B------:R-:W-:Y:S01]  /*03a0*/  IMAD.WIDE.U32 R6, R6, -0x2daee0ad, RZ ;  /* 0xd2511f5306067825 */ /* 0x000fe200078e00ff */
[----:B------:R-:W-:Y:S02]  /*03b0*/  LOP3.LUT R8, R5, R8, R3, 0x96, !PT ;  /* 0x0000000805087212 */ /* 0x000fe400078e9603 */
[C---:B------:R-:W-:Y:S01]  /*03c0*/  IADD3 R5, R16.reuse, -0x4ab325aa, RZ ;  /* 0xb54cda5610057810 */ /* 0x040fe20007ffe0ff */
[----:B------:R-:W-:Y:S01]  /*03d0*/  VIADD R3, R16, 0x1715609d ;  /* 0x1715609d10037836 */ /* 0x000fe20000000000 */
[----:B------:R-:W-:Y:S01]  /*03e0*/  LOP3.LUT R10, R7, R2, R30, 0x96, !PT ;  /* 0x00000002070a7212 */ /* 0x000fe200078e961e */
[----:B------:R-:W-:-:S04]  /*03f0*/  IMAD.WIDE.U32 R8, R8, -0x2daee0ad, RZ ;  /* 0xd2511f5308087825 */ /* 0x000fc800078e00ff */
[----:B------:R-:W-:Y:S01]  /*0400*/  IMAD.WIDE.U32 R10, R10, -0x326172a9, RZ ;  /* 0xcd9e8d570a0a7825 */ /* 0x000fe200078e00ff */
[----:B------:R-:W-:-:S04]  /*0410*/  LOP3.LUT R2, R9, R6, R29, 0x96, !PT ;  /* 0x0000000609027212 */ /* 0x000fc800078e961d */
        /* <DEDUP_REMOVED lines=9> */
[----:B------:R-:W-:Y:S02]  /*04b0*/  IADD3 R5, R16, -0xe443238, RZ ;  /* 0xf1bbcdc810057810 */ /* 0x000fe40007ffe0ff */
[----:B------:R-:W-:Y:S01]  /*04c0*/  LOP3.LUT R22, R25, R2, R3, 0x96, !PT ;  /* 0x0000000219167212 */ /* 0x000fe200078e9603 */
[----:B------:R-:W-:Y:S01]  /*04d0*/  IMAD.WIDE.U32 R2, R6, -0x326172a9, RZ ;  /* 0xcd9e8d5706027825 */ /* 0x000fe200078e00ff */
[----:B------:R-:W-:-:S03]  /*04e0*/  MOV R25, R12 ;  /* 0x0000000c00197202 */ /* 0x000fc60000000f00 */
[----:B------:R-:W-:Y:S01]  /*04f0*/  IMAD.WIDE.U32 R22, R22, -0x2daee0ad, RZ ;  /* 0xd2511f5316167825 */ /* 0x000fe200078e00ff */
[----:B------:R-:W-:-:S04]  /*0500*/  LOP3.LUT R24, R3, R24, R5, 0x96, !PT ;  /* 0x0000001803187212 */ /* 0x000fc800078e9605 */
[----:B------:R-:W-:Y:S01]  /*0510*/  LOP3.LUT R37, R23, R4, R26, 0x96, !PT ;  /* 0x0000000417257212 */ /* 0x000fe200078e961a */
[----:B------:R-:W-:-:S04]  /*0520*/  IMAD.HI.U32 R3, R24, -0x2daee0ad, RZ ;  /* 0xd2511f5318037827 */ /* 0x000fc800078e00ff */
[----:B------:R-:W-:Y:S01]  /*0530*/  IMAD.HI.U32 R4, R37, -0x326172a9, RZ ;  /* 0xcd9e8d5725047827 */ /* 0x000fe200078e00ff */
[----:B------:R-:W-:-:S03]  /*0540*/  LOP3.LUT R22, R3, R22, R14, 0x96, !PT ;  /* 0x0000001603167212 */ /* 0x000fc600078e960e */
[----:B------:R-:W-:-:S05]  /*0550*/  VIADD R23, R16, 0x8ff34781 ;  /* 0x8ff3478110177836 */ /* 0x000fca0000000000 */
[----:B------:R-:W-:Y:S01]  /*0560*/  LOP3.LUT R23, R4, R2, R23, 0x96, !PT ;  /* 0x0000000204177212 */ /* 0x000fe200078e9617 */
[----:B------:R-:W-:Y:S06]  /*0570*/  @!P0 BRA `(.L_x_0) ;  /* 0x0000000000188947 */ /* 0x000fec0003800000 */
[----:B------:R-:W-:Y:S01]  /*0580*/  ULDC UR6, c[0x0][0xc] ;  /* 0x0000030000067ab9 */ /* 0x000fe20000000800 */
[----:B------:R-:W-:Y:S01]  /*0590*/  MOV R6, 0x5d0 ;  /* 0x000005d000067802 */ /* 0x000fe20000000f00 */
[----:B------:R-:W-:-:S05]  /*05a0*/  IMAD R7, R36, UR6, RZ ;  /* 0x0000000624077c24 */ /* 0x000fca000f8e02ff */
[----:B------:R-:W-:-:S07]  /*05b0*/  SHF.L.U32 R7, R7, 0x2, RZ ;  /* 0x0000000207077819 */ /* 0x000fce00000006ff */
[----:B------:R-:W-:Y:S05]  /*05c0*/  CALL.REL.NOINC `($__internal_0_$__cuda_sm20_div_s64) ;  /* 0x0000004800907944 */ /* 0x000fea0003c00000 */
[----:B------:R-:W-:Y:S05]  /*05d0*/  BRA `(.L_x_1) ;  /* 0x0000000000587947 */ /* 0x000fea0003800000 */
.L_x_0:
[----:B------:R-:W0:Y:S02]  /*05e0*/  LDC R3, c[0x0][0xc] ;  /* 0x00000300ff037b82 */ /* 0x000e240000000800 */
[----:B0-----:R-:W-:-:S04]  /*05f0*/  IMAD R2, R36, R3, RZ ;  /* 0x0000000324027224 */ /* 0x001fc800078e02ff */
[----:B------:R-:W-:-:S04]  /*0600*/  IMAD.SHL.U32 R4, R2, 0x4, RZ ;  /* 0x0000000402047824 */ /* 0x000fc800078e00ff */
[----:B------:R-:W0:Y:S01]  /*0610*/  I2F.U32.RP R5, R4 ;  /* 0x0000000400057306 */ /* 0x000e220000209000 */
[----:B------:R-:W-:Y:S01]  /*0620*/  IMAD.MOV R7, RZ, RZ, -R4 ;  /* 0x000000ffff077224 */ /* 0x000fe200078e0a04 */
[----:B------:R-:W-:-:S06]  /*0630*/  ISETP.NE.U32.AND P2, PT, R4, RZ, PT ;  /* 0x000000ff0400720c */ /* 0x000fcc0003f45070 */
[----:B0-----:R-:W0:Y:S02]  /*0640*/  MUFU.RCP R5, R5 ;  /* 0x0000000500057308 */ /* 0x001e240000001000 */
[----:B0-----:R-:W-:-:S06]  /*0650*/  IADD3 R2, R5, 0xffffffe, RZ ;  /* 0x0ffffffe05027810 */ /* 0x001fcc0007ffe0ff */
[----:B------:R0:W1:Y:S02]  /*0660*/  F2I.FTZ.U32.TRUNC.NTZ R3, R2 ;  /* 0x0000000200037305 */ /* 0x000064000021f000 */
[----:B0-----:R-:W-:Y:S01]  /*0670*/  MOV R2, RZ ;  /* 0x000000ff00027202 */ /* 0x001fe20000000f00 */
[----:B-1----:R-:W-:-:S04]  /*0680*/  IMAD R7, R7, R3, RZ ;  /* 0x0000000307077224 */ /* 0x002fc800078e02ff */
[----:B------:R-:W-:-:S06]  /*0690*/  IMAD.HI.U32 R3, R3, R7, R2 ;  /* 0x0000000703037227 */ /* 0x000fcc00078e0002 */
[----:B------:R-:W-:-:S04]  /*06a0*/  IMAD.HI.U32 R2, R3, UR4, RZ ;  /* 0x0000000403027c27 */ /* 0x000fc8000f8e00ff */
[----:B------:R-:W-:-:S04]  /*06b0*/  IMAD.MOV R3, RZ, RZ, -R2 ;  /* 0x000000ffff037224 */ /* 0x000fc800078e0a02 */
[----:B------:R-:W-:-:S05]  /*06c0*/  IMAD R3, R4, R3, UR4 ;  /* 0x0000000404037e24 */ /* 0x000fca000f8e0203 */
[----:B------:R-:W-:-:S13]  /*06d0*/  ISETP.GE.U32.AND P0, PT, R3, R4, PT ;  /* 0x000000040300720c */ /* 0x000fda0003f06070 */
[----:B------:R-:W-:Y:S01]  /*06e0*/  @P0 IADD3 R3, -R4, R3, RZ ;  /* 0x0000000304030210 */ /* 0x000fe20007ffe1ff */
[----:B------:R-:W-:-:S03]  /*06f0*/  @P0 VIADD R2, R2, 0x1 ;  /* 0x0000000102020836 */ /* 0x000fc60000000000 */
[----:B------:R-:W-:Y:S01]  /*0700*/  ISETP.GE.U32.AND P1, PT, R3, R4, PT ;  /* 0x000000040300720c */ /* 0x000fe20003f26070 */
[----:B------:R-:W-:-:S12]  /*0710*/  IMAD.MOV.U32 R3, RZ, RZ, RZ ;  /* 0x000000ffff037224 */ /* 0x000fd800078e00ff */
[----:B------:R-:W-:Y:S02]  /*0720*/  @P1 IADD3 R2, R2, 0x1, RZ ;  /* 0x0000000102021810 */ /* 0x000fe40007ffe0ff */
[----:B------:R-:W-:-:S07]  /*0730*/  @!P2 LOP3.LUT R2, RZ, R4, RZ, 0x33, !PT ;  /* 0x00000004ff02a212 */ /* 0x000fce00078e33ff */
.L_x_1:
[----:B------:R-:W-:Y:S01]  /*0740*/  ULDC UR4, c[0x0][0xc] ;  /* 0x0000030000047ab9 */ /* 0x000fe20000000800 */
[----:B------:R-:W-:Y:S01]  /*0750*/  IADD3 R7, P0, R2, 0x1, RZ ;  /* 0x0000000102077810 */ /* 0x000fe20007f1e0ff */
[----:B------:R-:W-:-:S03]  /*0760*/  IMAD.WIDE.U32 R4, R36, UR4, RZ ;  /* 0x0000000424047c25 */ /* 0x000fc6000f8e00ff */
[----:B------:R-:W-:Y:S01]  /*0770*/  IADD3.X R9, RZ, R3, RZ, P0, !PT ;  /* 0x00000003ff097210 */ /* 0x000fe200007fe4ff */
[-C--:B------:R-:W-:Y:S02]  /*0780*/  IMAD R5, R5, R7.reuse, RZ ;  /* 0x0000000705057224 */ /* 0x080fe400078e02ff */
[----:B------:R-:W-:-:S04]  /*0790*/  IMAD.WIDE.U32 R2, R4, R7, RZ ;  /* 0x0000000704027225 */ /* 0x000fc800078e00ff */
[----:B------:R-:W-:Y:S02]  /*07a0*/  IMAD R5, R4, R9, R5 ;  /* 0x0000000904057224 */ /* 0x000fe400078e0205 */
[----:B------:R-:W-:-:S03]  /*07b0*/  IMAD.SHL.U32 R11, R2, 0x4, RZ ;  /* 0x00000004020b7824 */ /* 0x000fc600078e00ff */
[----:B------:R-:W-:Y:S02]  /*07c0*/  IADD3 R3, R3, R5, RZ ;  /* 0x0000000503037210 */ /* 0x000fe40007ffe0ff */
[----:B------:R-:W-:Y:S02]  /*07d0*/  ISETP.GE.U32.AND P0, PT, R25, R11, PT ;  /* 0x0000000b1900720c */ /* 0x000fe40003f06070 */
[----:B------:R-:W-:-:S04]  /*07e0*/  SHF.L.U64.HI R10, R2, 0x2, R3 ;  /* 0x00000002020a7819 */ /* 0x000fc80000010203 */
[----:B------:R-:W-:-:S13]  /*07f0*/  ISETP.GE.AND.EX P0, PT, R15, R10, PT, P0 ;  /* 0x0000000a0f00720c */ /* 0x000fda0003f06300 */
[----:B------:R-:W-:Y:S05]  /*0800*/  @P0 EXIT ;  /* 0x000000000000094d */ /* 0x000fea0003800000 */
[----:B------:R-:W0:Y:S01]  /*0810*/  LDC R8, c[0x0][0x238] ;  /* 0x00008e00ff087b82 */ /* 0x000e220000000800 */
[----:B------:R-:W-:Y:S01]  /*0820*/  IMAD R37, R37, -0x326172a9, RZ ;  /* 0xcd9e8d5725257824 */ /* 0x000fe200078e02ff */
[----:B------:R-:W-:Y:S01]  /*0830*/  LOP3.LUT R9, R0, 0x3, RZ, 0xc0, !PT ;  /* 0x0000000300097812 */ /* 0x000fe200078ec0ff */
[----:B------:R-:W-:Y:S01]  /*0840*/  ULDC UR57, c[0x0][0x23c] ;  /* 0x00008f0000397ab9 */ /* 0x000fe20000000800 */
[----:B------:R-:W-:Y:S01]  /*0850*/  ULDC UR56, c[0x0][0x368] ;  /* 0x0000da0000387ab9 */ /* 0x000fe20000000800 */
[----:B------:R-:W-:Y:S01]  /*0860*/  ULDC UR55, c[0x0][0x250] ;  /* 0x0000940000377ab9 */ /* 0x000fe20000000800 */
[----:B------:R-:W-:Y:S01]  /*0870*/  ULDC UR54, c[0x0][0x36c] ;  /* 0x0000db0000367ab9 */ /* 0x000fe20000000800 */
[----:B------:R-:W-:Y:S01]  /*0880*/  ULDC UR53, c[0x0][0x254] ;  /* 0x0000950000357ab9 */ /* 0x000fe20000000800 */
[----:B------:R-:W1:Y:S01]  /*0890*/  LDC.64 R18, c[0x0][0x210] ;  /* 0x00008400ff127b82 */ /* 0x000e620000000a00 */
[----:B------:R-:W-:Y:S01]  /*08a0*/  ULDC UR52, c[0x0][0x370] ;  /* 0x0000dc0000347ab9 */ /* 0x000fe20000000800 */
        /* <DEDUP_REMOVED lines=44> */
[----:B0-----:R-:W-:-:S05]  /*0b70*/  ULDC.64 UR32, c[0x0][0x240] ;  /* 0x0000900000207ab9 */ /* 0x001fca0000000a00 */
.L_x_17:
[----:B------:R-:W-:Y:S01]  /*0b80*/  VIADD R34, R34, 0x1 ;  /* 0x0000000122227836 */ /* 0x000fe20000000000 */
[----:B------:R-:W-:Y:S03]  /*0b90*/  BSSY B0, `(.L_x_2) ;  /* 0x000000c000007945 */ /* 0x000fe60003800000 */
[C---:B------:R-:W-:Y:S01]  /*0ba0*/  IMAD.HI.U32 R2, R34.reuse, -0x2daee0ad, RZ ;  /* 0xd2511f5322027827 */ /* 0x040fe200078e00ff */
[----:B------:R-:W-:-:S13]  /*0bb0*/  ISETP.NE.AND P0, PT, R34, RZ, PT ;  /* 0x000000ff2200720c */ /* 0x000fda0003f05270 */
[----:B------:R-:W-:Y:S05]  /*0bc0*/  @P0 BRA `(.L_x_3) ;  /* 0x0000000000200947 */ /* 0x000fea0003800000 */
[----:B------:R-:W-:-:S04]  /*0bd0*/  IADD3 R35, R35, 0x1, RZ ;  /* 0x0000000123237810 */ /* 0x000fc80007ffe0ff */
[----:B------:R-:W-:-:S13]  /*0be0*/  ISETP.NE.AND P0, PT, R35, RZ, PT ;  /* 0x000000ff2300720c */ /* 0x000fda0003f05270 */
[----:B------:R-:W-:Y:S01]  /*0bf0*/  @!P0 VIADD R12, R12, 0x1 ;  /* 0x000000010c0c8836 */ /* 0x000fe20000000000 */
[----:B------:R-:W-:Y:S02]  /*0c00*/  @!P0 IADD3 R0, R13, 0x1, RZ ;  /* 0x000000010d008810 */ /* 0x000fe40007ffe0ff */
[----:B------:R-:W-:Y:S02]  /*0c10*/  @!P0 MOV R35, RZ ;  /* 0x000000ff00238202 */ /* 0x000fe40000000f00 */
[----:B------:R-:W-:-:S13]  /*0c20*/  ISETP.NE.AND P1, PT, R12, RZ, !P0 ;  /* 0x000000ff0c00720c */ /* 0x000fda0004725270 */
[----:B------:R-:W-:-:S04]  /*0c30*/  @P1 IMAD.MOV R0, RZ, RZ, R13 ;  /* 0x000000ffff001224 */ /* 0x000fc800078e020d */
[----:B------:R-:W-:-:S07]  /*0c40*/  @!P0 IMAD.MOV.U32 R13, RZ, RZ, R0 ;  /* 0x000000ffff0d8224 */ /* 0x000fce00078e0000 */
.L_x_3:
[----:B------:R-:W-:Y:S05]  /*0c50*/  BSYNC B0 ;  /* 0x0000000000007941 */ /* 0x000fea0003800000 */
.L_x_2:
[----:B------:R-:W-:Y:S01]  /*0c60*/  IMAD.HI.U32 R0, R12, -0x326172a9, RZ ;  /* 0xcd9e8d570c007827 */ /* 0x000fe200078e00ff */
[----:B------:R-:W-:Y:S02]  /*0c70*/  LOP3.LUT R2, R2, R13, R17, 0x96, !PT ;  /* 0x0000000d02027212 */ /* 0x000fe400078e9611 */
[----:B------:R-:W-:Y:S01]  /*0c80*/  IADD3 R4, R16, -0x61c88647, RZ ;  /* 0x9e3779b910047810 */ /* 0x000fe20007ffe0ff */
[----:B------:R-:W-:Y:S01]  /*0c90*/  IMAD R3, R12, -0x326172a9, RZ ;  /* 0xcd9e8d570c037824 */ /* 0x000fe200078e02ff */
[----:B------:R-:W-:Y:S01]  /*0ca0*/  LOP3.LUT R0, R0, R35, R16, 0x96, !PT ;  /* 0x0000002300007212 */ /* 0x000fe200078e9610 */
[----:B------:R-:W-:Y:S01]  /*0cb0*/  IMAD.WIDE.U32 R6, R2, -0x326172a9, RZ ;  /* 0xcd9e8d5702067825 */ /* 0x000fe200078e00ff */
[----:B------:R-:W-:-:S03]  /*0cc0*/  ISETP.NE.AND P0, PT, R9, 0x1, PT ;  /* 0x000000010900780c */ /* 0x000fc60003f05270 */
[----:B------:R-:W-:Y:S01]  /*0cd0*/  IMAD R2, R34, -0x2daee0ad, RZ ;  /* 0xd2511f5322027824 */ /* 0x000fe200078e02ff */
[----:B------:R-:W-:Y:S01]  /*0ce0*/  LOP3.LUT R3, R7, R3, R4, 0x96, !PT ;  /* 0x0000000307037212 */ /* 0x000fe200078e9604 */
[----:B------:R-:W-:-:S04]  /*0cf0*/  IMAD.WIDE.U32 R20, R0, -0x2daee0ad, RZ ;  /* 0xd2511f5300147825 */ /* 0x000fc800078e00ff */
[----:B------:R-:W-:Y:S01]  /*0d00*/  IMAD.WIDE.U32 R4, R3, -0x2daee0ad, RZ ;  /* 0xd2511f5303047825 */ /* 0x000fe200078e00ff */
[----:B------:R-:W-:-:S03]  /*0d10*/  LOP3.LUT R2, R21, R2, R33, 0x96, !PT ;  /* 0x0000000215027212 */ /* 0x000fc600078e9621 */
[----:B------:R-:W-:Y:S01]  /*0d20*/  VIADD R7, R16, 0x3c6ef372 ;  /* 0x3c6ef37210077836 */ /* 0x000fe20000000000 */
[----:B------:R-:W-:Y:S01]  /*0d30*/  LOP3.LUT R21, R5, R20, R32, 0x96, !PT ;  /* 0x0000001405157212 */ /* 0x000fe200078e9620 */
[----:B------:R-:W-:-:S04]  /*0d40*/  IMAD.WIDE.U32 R2, R2, -0x326172a9, RZ ;  /* 0xcd9e8d5702027825 */ /* 0x000fc800078e00ff */
[----:B------:R-:W-:Y:S01]  /*0d50*/  IMAD R0, R24, -0x2daee0ad, RZ ;  /* 0xd2511f5318007824 */ /* 0x000fe200078e02ff */
[----:B------:R-:W-:Y:S01]  /*0d60*/  LOP3.LUT R20, R3, R6, R7, 0x96, !PT ;  /* 0x0000000603147212 */ /* 0x000fe200078e9607 */
[----:B------:R-:W-:Y:S01]  /*0d70*/  IMAD.WIDE.U32 R6, R21, -0x326172a9, RZ ;  /* 0xcd9e8d5715067825 */ /* 0x000fe200078e00ff */
[----:B------:R-:W-:-:S03]  /*0d80*/  IADD3 R3, R16, -0x255992d5, RZ ;  /* 0xdaa66d2b10037810 */ /* 0x000fc60007ffe0ff */
[----:B------:R-:W-:Y:S01]  /*0d90*/  IMAD.WIDE.U32 R20, R20, -0x2daee0ad, RZ ;  /* 0xd2511f5314147825 */ /* 0x000fe200078e00ff */
[----:B------:R-:W-:-:S03]  /*0da0*/  LOP3.LUT R3, R7, R2, R3, 0x96, !PT ;  /* 0x0000000207037212 */ /* 0x000fc600078e9603 */
[----:B------:R-:W-:Y:S01]  /*0db0*/  VIADD R7, R16, 0x78dde6e4 ;  /* 0x78dde6e410077836 */ /* 0x000fe20000000000 */
[----:B------:R-:W-:Y:S01]  /*0dc0*/  LOP3.LUT R2, R21, R4, R31, 0x96, !PT ;  /* 0x0000000415027212 */ /* 0x000fe200078e961f */
[----:B------:R-:W-:-:S04]  /*0dd0*/  IMAD.WIDE.U32 R4, R3, -0x2daee0ad, RZ ;  /* 0xd2511f5303047825 */ /* 0x000fc800078e00ff */
[----:B------:R-:W-:Y:S01]  /*0de0*/  IMAD.WIDE.U32 R2, R2, -0x326172a9, RZ ;  /* 0xcd9e8d5702027825 */ /* 0x000fe200078e00ff */
[----:B------:R-:W-:-:S04]  /*0df0*/  LOP3.LUT R21, R5, R20, R30, 0x96, !PT ;  /* 0x0000001405157212 */ /* 0x000fc800078e961e */
[----:B------:R-:W-:Y:S01]  /*0e00*/  LOP3.LUT R20, R3, R6, R7, 0x96, !PT ;  /* 0x0000000603147212 */ /* 0x000fe200078e9607 */
[----:B------:R-:W-:Y:S01]  /*0e10*/  IMAD.WIDE.U32 R6, R21, -0x326172a9, RZ ;  /* 0xcd9e8d5715067825 */ /* 0x000fe200078e00ff */
[----:B------:R-:W-:-:S03]  /*0e20*/  IADD3 R3, R16, 0x1715609d, RZ ;  /* 0x1715609d10037810 */ /* 0x000fc60007ffe0ff */
        /* <DEDUP_REMOVED lines=16> */
[----:B------:R-:W-:Y:S02]  /*0f30*/  LOP3.LUT R20, R3, R20, R26, 0x96, !PT ;  /* 0x0000001403147212 */ /* 0x000fe400078e961a */
[----:B------:R-:W-:Y:S02]  /*0f40*/  MOV R3, R22 ;  /* 0x0000001600037202 */ /* 0x000fe40000000f00 */
[----:B------:R-:W-:Y:S01]  /*0f50*/  LOP3.LUT R24, R5, R6, R7, 0x96, !PT ;  /* 0x0000000605187212 */ /* 0x000fe200078e9607 */
[----:B------:R-:W-:Y:S01]  /*0f60*/  IMAD.WIDE.U32 R20, R20, -0x326172a9, RZ ;  /* 0xcd9e8d5714147825 */ /* 0x000fe200078e00ff */
[----:B------:R-:W-:-:S03]  /*0f70*/  IADD3 R7, R16, -0x700cb87f, RZ ;  /* 0x8ff3478110077810 */ /* 0x000fc60007ffe0ff */
[----:B------:R-:W-:Y:S01]  /*0f80*/  IMAD.HI.U32 R5, R24, -0x2daee0ad, RZ ;  /* 0xd2511f5318057827 */ /* 0x000fe200078e00ff */
[----:B------:R-:W-:-:S03]  /*0f90*/  LOP3.LUT R7, R21, R4, R7, 0x96, !PT ;  /* 0x0000000415077212 */ /* 0x000fc600078e9607 */
[----:B------:R-:W-:Y:S01]  /*0fa0*/  IMAD.MOV.U32 R6, RZ, RZ, R0 ;  /* 0x000000ffff067224 */ /* 0x000fe200078e0000 */
[----:B------:R-:W-:Y:S01]  /*0fb0*/  LOP3.LUT R5, R5, R2, R14, 0x96, !PT ;  /* 0x0000000205057212 */ /* 0x000fe200078e960e */
[----:B------:R-:W-:Y:S01]  /*0fc0*/  IMAD.MOV.U32 R2, RZ, RZ, R37 ;  /* 0x000000ffff027224 */ /* 0x000fe200078e0025 */
[----:B------:R-:W-:Y:S01]  /*0fd0*/  MOV R4, R7 ;  /* 0x0000000700047202 */ /* 0x000fe20000000f00 */
[----:B------:R-:W-:Y:S06]  /*0fe0*/  @!P0 BRA `(.L_x_4) ;  /* 0x0000000000408947 */ /* 0x000fec0003800000 */
[----:B------:R-:W-:-:S13]  /*0ff0*/  ISETP.NE.AND P0, PT, R9, 0x2, PT ;  /* 0x000000020900780c */ /* 0x000fda0003f05270 */
[----:B------:R-:W-:Y:S05]  /*1000*/  @!P0 BRA `(.L_x_5) ;  /* 0x0000000000288947 */ /* 0x000fea0003800000 */
[----:B------:R-:W-:Y:S01]  /*1010*/  ISETP.NE.AND P0, PT, R9, 0x3, PT ;  /* 0x000000030900780c */ /* 0x000fe20003f05270 */
[----:B------:R-:W-:Y:S01]  /*1020*/  IMAD.MOV.U32 R2, RZ, RZ, R0 ;  /* 0x000000ffff027224 */ /* 0x000fe200078e0000 */
[----:B------:R-:W-:Y:S01]  /*1030*/  MOV R3, R7 ;  /* 0x0000000700037202 */ /* 0x000fe20000000f00 */
[----:B------:R-:W-:Y:S01]  /*1040*/  IMAD.MOV.U32 R6, RZ, RZ, R20 ;  /* 0x000000ffff067224 */ /* 0x000fe200078e0014 */
[----:B------:R-:W-:-:S09]  /*1050*/  MOV R4, R5 ;  /* 0x0000000500047202 */ /* 0x000fd20000000f00 */
[----:B------:R-:W-:Y:S01]  /*1060*/  @P0 IMAD.MOV.U32 R2, RZ, RZ, R23 ;  /* 0x000000ffff020224 */ /* 0x000fe200078e0017 */
[----:B------:R-:W-:Y:S01]  /*1070*/  @P0 MOV R3, R37 ;  /* 0x0000002500030202 */ /* 0x000fe20000000f00 */
[----:B------:R-:W-:Y:S01]  /*1080*/  @P0 IMAD.MOV.U32 R6, RZ, RZ, R22 ;  /* 0x000000ffff060224 */ /* 0x000fe200078e0016 */
[----:B------:R-:W-:Y:S01]  /*1090*/  @P0 MOV R4, R0 ;  /* 0x0000000000040202 */ /* 0x000fe20000000f00 */
[----:B------:R-:W-:Y:S06]  /*10a0*/  BRA `(.L_x_4) ;  /* 0x0000000000107947 */ /* 0x000fec0003800000 */
.L_x_5:
[----:B------:R-:W-:Y:S01]  /*10b0*/  IMAD.MOV.U32 R2, RZ, RZ, R22 ;  /* 0x000000ffff027224 */ /* 0x000fe200078e0016 */
[----:B------:R-:W-:Y:S01]  /*10c0*/  MOV R3, R0 ;  /* 0x0000000000037202 */ /* 0x000fe20000000f00 */
[----:B------:R-:W-:Y:S01]  /*10d0*/  IMAD.MOV.U32 R6, RZ, RZ, R7 ;  /* 0x000000ffff067224 */ /* 0x000fe200078e0007 */
[----:B------:R-:W-:-:S07]  /*10e0*/  MOV R4, R20 ;  /* 0x0000001400047202 */ /* 0x000fce0000000f00 */
.L_x_4:
[----:B-1----:R-:W-:Y:S01]  /*10f0*/  ISETP.GE.U32.AND P0, PT, R25, R18, PT ;  /* 0x000000121900720c */ /* 0x002fe20003f06070 */
[----:B------:R-:W-:Y:S03]  /*1100*/  BSSY B0, `(.L_x_6) ;  /* 0x00000f6000007945 */ /* 0x000fe60003800000 */
[----:B------:R-:W-:-:S13]  /*1110*/  ISETP.GE.AND.EX P0, PT, R15, R19, PT, P0 ;  /* 0x000000130f00720c */ /* 0x000fda0003f06300 */
[----:B------:R-:W-:Y:S05]  /*1120*/  @P0 BRA `(.L_x_7) ;  /* 0x0000000c00cc0947 */ /* 0x000fea0003800000 */
[----:B------:R-:W-:Y:S01]  /*1130*/  ISETP.NE.AND P0, PT, R8, RZ, PT ;  /* 0x000000ff0800720c */ /* 0x000fe20003f05270 */
[----:B------:R-:W-:-:S12]  /*1140*/  IMAD.MOV.U32 R0, RZ, RZ, RZ ;  /* 0x000000ffff007224 */ /* 0x000fd800078e00ff */
[----:B------:R-:W-:Y:S05]  /*1150*/  @!P0 BRA `(.L_x_8) ;  /* 0x0000000c00ac8947 */ /* 0x000fea0003800000 */
[----:B------:R-:W-:Y:S01]  /*1160*/  HFMA2.MMA R22, -RZ, RZ, 0, 0 ;  /* 0x00000000ff167435 */ /* 0x000fe200000001ff */
[----:B------:R-:W-:Y:S01]  /*1170*/  IMAD.MOV.U32 R23, RZ, RZ, R25 ;  /* 0x000000ffff177224 */ /* 0x000fe200078e0019 */
[----:B------:R-:W-:-:S08]  /*1180*/  ISETP.NE.AND P0, PT, R8, 0x1, PT ;  /* 0x000000010800780c */ /* 0x000fd00003f05270 */
[----:B------:R-:W-:-:S05]  /*1190*/  IMAD.HI.U32 R37, R25, UR32, R22 ;  /* 0x0000002019257c27 */ /* 0x000fca000f8e0016 */
[----:B------:R-:W-:-:S04]  /*11a0*/  SHF.R.U32.HI R37, RZ, UR33, R37 ;  /* 0x00000021ff257c19 */ /* 0x000fc80008011625 */
[----:B------:R-:W-:-:S05]  /*11b0*/  IADD3 R0, -R37, RZ, RZ ;  /* 0x000000ff25007210 */ /* 0x000fca0007ffe1ff */
[----:B------:R-:W-:-:S04]  /*11c0*/  IMAD R0, R0, UR57, R25 ;  /* 0x0000003900007c24 */ /* 0x000fc8000f8e0219 */
[----:B------:R-:W-:Y:S01]  /*11d0*/  IMAD R0, R0, UR56, RZ ;  /* 0x0000003800007c24 */ /* 0x000fe2000f8e02ff */
[----:B------:R-:W-:Y:S06]  /*11e0*/  @!P0 BRA `(.L_x_8) ;  /* 0x0000000c00888947 */ /* 0x000fec0003800000 */
[----:B------:R-:W-:Y:S01]  /*11f0*/  MOV R23, R37 ;  /* 0x0000002500177202 */ /* 0x000fe20000000f00 */
[----:B------:R-:W-:Y:S01]  /*1200*/  IMAD.MOV.U32 R22, RZ, RZ, RZ ;  /* 0x000000ffff167224 */ /* 0x000fe200078e00ff */
[----:B------:R-:W-:Y:S01]  /*1210*/  ULDC.64 UR34, c[0x0][0x248] ;  /* 0x0000920000227ab9 */ /* 0x000fe20000000a00 */
[----:B------:R-:W-:Y:S02]  /*1220*/  ISETP.NE.AND P0, PT, R8, 0x2, PT ;  /* 0x000000020800780c */ /* 0x000fe40003f05270 */
[----:B------:R-:W-:-:S05]  /*1230*/  IMAD.HI.U32 R23, R37, UR35, R22 ;  /* 0x0000002325177c27 */ /* 0x000fca000f8e0016 */
[----:B------:R-:W-:-:S05]  /*1240*/  SHF.R.U32.HI R23, RZ, UR55, R23 ;  /* 0x00000037ff177c19 */ /* 0x000fca0008011617 */
[----:B------:R-:W-:-:S04]  /*1250*/  IMAD.MOV R22, RZ, RZ, -R23 ;  /* 0x000000ffff167224 */ /* 0x000fc800078e0a17 */
[----:B------:R-:W-:-:S04]  /*1260*/  IMAD R37, R22, UR34, R37 ;  /* 0x0000002216257c24 */ /* 0x000fc8000f8e0225 */
[----:B------:R-:W-:Y:S01]  /*1270*/  IMAD R0, R37, UR54, R0 ;  /* 0x0000003625007c24 */ /* 0x000fe2000f8e0200 */
[----:B------:R-:W-:Y:S06]  /*1280*/  @!P0 BRA `(.L_x_8) ;  /* 0x0000000c00608947 */ /* 0x000fec0003800000 */
[----:B------:R-:W-:Y:S01]  /*1290*/  MOV R22, RZ ;  /* 0x000000ff00167202 */ /* 0x000fe20000000f00 */
[----:B------:R-:W-:Y:S01]  /*12a0*/  ULDC.64 UR34, c[0x0][0x258] ;  /* 0x0000960000227ab9 */ /* 0x000fe20000000a00 */
[----:B------:R-:W-:-:S03]  /*12b0*/  ISETP.NE.AND P0, PT, R8, 0x3, PT ;  /* 0x000000030800780c */ /* 0x000fc60003f05270 */
[----:B------:R-:W-:-:S05]  /*12c0*/  IMAD.HI.U32 R37, R23, UR34, R22 ;  /* 0x0000002217257c27 */ /* 0x000fca000f8e0016 */
[----:B------:R-:W-:-:S05]  /*12d0*/  SHF.R.U32.HI R37, RZ, UR35, R37 ;  /* 0x00000023ff257c19 */ /* 0x000fca0008011625 */
[----:B------:R-:W-:-:S04]  /*12e0*/  IMAD.MOV R22, RZ, RZ, -R37 ;  /* 0x000000ffff167224 */ /* 0x000fc800078e0a25 */
[----:B------:R-:W-:-:S04]  /*12f0*/  IMAD R23, R22, UR53, R23 ;  /* 0x0000003516177c24 */ /* 0x000fc8000f8e0217 */
[----:B------:R-:W-:Y:S01]  /*1300*/  IMAD R0, R23, UR52, R0 ;  /* 0x0000003417007c24 */ /* 0x000fe2000f8e0200 */
[----:B------:R-:W-:Y:S06]  /*1310*/  @!P0 BRA `(.L_x_8) ;  /* 0x0000000c003c8947 */ /* 0x000fec0003800000 */
[----:B------:R-:W-:Y:S01]  /*1320*/  HFMA2.MMA R22, -RZ, RZ, 0, 0 ;  /* 0x00000000ff167435 */ /* 0x000fe200000001ff */
[----:B------:R-:W-:Y:S01]  /*1330*/  IMAD.MOV.U32 R23, RZ, RZ, R37 ;  /* 0x000000ffff177224 */ /* 0x000fe200078e0025 */
[----:B------:R-:W-:Y:S01]  /*1340*/  ULDC.64 UR34, c[0x0][0x260] ;  /* 0x0000980000227ab9 */ /* 0x000fe20000000a00 */
[----:B------:R-:W-:-:S07]  /*1350*/  ISETP.NE.AND P0, PT, R8, 0x4, PT ;  /* 0x000000040800780c */ /* 0x000fce0003f05270 */
[----:B------:R-:W-:-:S05]  /*1360*/  IMAD.HI.U32 R23, R37, UR35, R22 ;  /* 0x0000002325177c27 */ /* 0x000fca000f8e0016 */
[----:B------:R-:W-:-:S04]  /*1370*/  SHF.R.U32.HI R23, RZ, UR51, R23 ;  /* 0x00000033ff177c19 */ /* 0x000fc80008011617 */
[----:B------:R-:W-:-:S05]  /*1380*/  IADD3 R22, -R23, RZ, RZ ;  /* 0x000000ff17167210 */ /* 0x000fca0007ffe1ff */
[----:B------:R-:W-:-:S04]  /*1390*/  IMAD R37, R22, UR34, R37 ;  /* 0x0000002216257c24 */ /* 0x000fc8000f8e0225 */
[----:B------:R-:W-:Y:S01]  /*13a0*/  IMAD R0, R37, UR50, R0 ;  /* 0x0000003225007c24 */ /* 0x000fe2000f8e0200 */
[----:B------:R-:W-:Y:S06]  /*13b0*/  @!P0 BRA `(.L_x_8) ;  /* 0x0000000c00148947 */ /* 0x000fec0003800000 */
[----:B------:R-:W-:Y:S01]  /*13c0*/  IMAD.MOV.U32 R22, RZ, RZ, RZ ;  /* 0x000000ffff167224 */ /* 0x000fe200078e00ff */
[----:B------:R-:W-:Y:S01]  /*13d0*/  ULDC.64 UR34, c[0x0][0x270] ;  /* 0x00009c0000227ab9 */ /* 0x000fe20000000a00 */
[----:B------:R-:W-:Y:S02]  /*13e0*/  ISETP.NE.AND P0, PT, R8, 0x5, PT ;  /* 0x000000050800780c */ /* 0x000fe40003f05270 */
[----:B------:R-:W-:-:S05]  /*13f0*/  IMAD.HI.U32 R37, R23, UR34, R22 ;  /* 0x0000002217257c27 */ /* 0x000fca000f8e0016 */
[----:B------:R-:W-:-:S04]  /*1400*/  SHF.R.U32.HI R37, RZ, UR35, R37 ;  /* 0x00000023ff257c19 */ /* 0x000fc80008011625 */
[----:B------:R-:W-:-:S05]  /*1410*/  IADD3 R22, -R37, RZ, RZ ;  /* 0x000000ff25167210 */ /* 0x000fca0007ffe1ff */
[----:B------:R-:W-:-:S04]  /*1420*/  IMAD R23, R22, UR49, R23 ;  /* 0x0000003116177c24 */ /* 0x000fc8000f8e0217 */
[----:B------:R-:W-:Y:S01]  /*1430*/  IMAD R0, R23, UR48, R0 ;  /* 0x0000003017007c24 */ /* 0x000fe2000f8e0200 */
        /* <DEDUP_REMOVED lines=11> */
[----:B------:R-:W-:Y:S01]  /*14f0*/  HFMA2.MMA R22, -RZ, RZ, 0, 0 ;  /* 0x00000000ff167435 */ /* 0x000fe200000001ff */
[----:B------:R-:W-:Y:S01]  /*1500*/  ULDC.64 UR34, c[0x0][0x288] ;  /* 0x0000a20000227ab9 */ /* 0x000fe20000000a00 */
[----:B------:R-:W-:-:S08]  /*1510*/  ISETP.NE.AND P0, PT, R8, 0x7, PT ;  /* 0x000000070800780c */ /* 0x000fd00003f05270 */
[----:B------:R-:W-:-:S05]  /*1520*/  IMAD.HI.U32 R37, R23, UR34, R22 ;  /* 0x0000002217257c27 */ /* 0x000fca000f8e0016 */
[----:B------:R-:W-:-:S05]  /*1530*/  SHF.R.U32.HI R37, RZ, UR35, R37 ;  /* 0x00000023ff257c19 */ /* 0x000fca0008011625 */
[----:B------:R-:W-:-:S04]  /*1540*/  IMAD.MOV R22, RZ, RZ, -R37 ;  /* 0x000000ffff167224 */ /* 0x000fc800078e0a25 */
[----:B------:R-:W-:-:S04]  /*1550*/  IMAD R23, R22, UR45, R23 ;  /* 0x0000002d16177c24 */ /* 0x000fc8000f8e0217 */
[----:B------:R-:W-:Y:S01]  /*1560*/  IMAD R0, R23, UR44, R0 ;  /* 0x0000002c17007c24 */ /* 0x000fe2000f8e0200 */
[----:B------:R-:W-:Y:S06]  /*1570*/  @!P0 BRA `(.L_x_8) ;  /* 0x0000000800a48947 */ /* 0x000fec0003800000 */
[----:B------:R-:W-:Y:S01]  /*1580*/  MOV R22, RZ ;  /* 0x000000ff00167202 */ /* 0x000fe20000000f00 */
[----:B------:R-:W-:Y:S01]  /*1590*/  IMAD.MOV.U32 R23, RZ, RZ, R37 ;  /* 0x000000ffff177224 */ /* 0x000fe200078e0025 */
        /* <DEDUP_REMOVED lines=161> */
[----:B------:R-:W-:-:S03]  /*1fb0*/  ULDC.64 UR34, c[0x0][0x360] ;  /* 0x0000d80000227ab9 */ /* 0x000fc60000000a00 */
[----:B------:R-:W-:-:S05]  /*1fc0*/  IMAD.HI.U32 R22, R23, UR34, R22 ;  /* 0x0000002217167c27 */ /* 0x000fca000f8e0016 */
[----:B------:R-:W-:-:S04]  /*1fd0*/  SHF.R.U32.HI R22, RZ, UR35, R22 ;  /* 0x00000023ff167c19 */ /* 0x000fc80008011616 */
[----:B------:R-:W-:-:S05]  /*1fe0*/  IADD3 R22, -R22, RZ, RZ ;  /* 0x000000ff16167210 */ /* 0x000fca0007ffe1ff */
[----:B------:R-:W-:-:S04]  /*1ff0*/  IMAD R23, R22, UR29, R23 ;  /* 0x0000001d16177c24 */ /* 0x000fc8000f8e0217 */
[----:B------:R-:W-:-:S07]  /*2000*/  IMAD R0, R23, UR30, R0 ;  /* 0x0000001e17007c24 */ /* 0x000fce000f8e0200 */
.L_x_8:
[----:B------:R-:W-:Y:S01]  /*2010*/  ULDC.64 UR34, c[0x0][0x3d0] ;  /* 0x0000f40000227ab9 */ /* 0x000fe20000000a00 */
[----:B------:R-:W-:Y:S02]  /*2020*/  LOP3.LUT R37, R2, 0x1, RZ, 0xc0, !PT ;  /* 0x0000000102257812 */ /* 0x000fe400078ec0ff */
[----:B------:R-:W-:-:S05]  /*2030*/  IADD3 R22, P0, R0, UR34, RZ ;  /* 0x0000002200167c10 */ /* 0x000fca000ff1e0ff */
[----:B------:R-:W-:-:S05]  /*2040*/  IMAD.X R23, RZ, RZ, UR35, P0 ;  /* 0x00000023ff177e24 */ /* 0x000fca00080e06ff */
[----:B------:R0:W-:Y:S03]  /*2050*/  STG.E.U8 desc[UR58][R22.64], R37 ;  /* 0x0000002516007986 */ /* 0x0001e6000c10113a */
.L_x_7:
[----:B------:R-:W-:Y:S05]  /*2060*/  BSYNC B0 ;  /* 0x0000000000007941 */ /* 0x000fea0003800000 */
.L_x_6:
[----:B------:R-:W-:Y:S01]  /*2070*/  ULDC UR34, c[0x0][0xc] ;  /* 0x0000030000227ab9 */ /* 0x000fe20000000800 */
[----:B------:R-:W-:Y:S01]  /*2080*/  BSSY B0, `(.L_x_9) ;  /* 0x00000fb000007945 */ /* 0x000fe20003800000 */
[----:B------:R-:W-:-:S05]  /*2090*/  IMAD R2, R36, UR34, RZ ;  /* 0x0000002224027c24 */ /* 0x000fca000f8e02ff */
[----:B0-----:R-:W-:-:S04]  /*20a0*/  IADD3 R23, P1, R2, R25, RZ ;  /* 0x0000001902177210 */ /* 0x001fc80007f3e0ff */
[----:B------:R-:W-:Y:S02]  /*20b0*/  ISETP.GE.U32.AND P0, PT, R23, R18, PT ;  /* 0x000000121700720c */ /* 0x000fe40003f06070 */
[----:B------:R-:W-:-:S04]  /*20c0*/  IADD3.X R0, RZ, R15, RZ, P1, !PT ;  /* 0x0000000fff007210 */ /* 0x000fc80000ffe4ff */
[----:B------:R-:W-:-:S13]  /*20d0*/  ISETP.GE.AND.EX P0, PT, R0, R19, PT, P0 ;  /* 0x000000130000720c */ /* 0x000fda0003f06300 */
[----:B------:R-:W-:Y:S05]  /*20e0*/  @P0 BRA `(.L_x_10) ;  /* 0x0000000c00d00947 */ /* 0x000fea0003800000 */
[----:B------:R-:W-:Y:S01]  /*20f0*/  ISETP.NE.AND P0, PT, R8, RZ, PT ;  /* 0x000000ff0800720c */ /* 0x000fe20003f05270 */
[----:B------:R-:W-:-:S12]  /*2100*/  IMAD.MOV.U32 R0, RZ, RZ, RZ ;  /* 0x000000ffff007224 */ /* 0x000fd800078e00ff */
[----:B------:R-:W-:Y:S05]  /*2110*/  @!P0 BRA `(.L_x_11) ;  /* 0x0000000c00b08947 */ /* 0x000fea0003800000 */
[----:B------:R-:W-:Y:S01]  /*2120*/  ULDC UR34, c[0x0][0xc] ;  /* 0x0000030000227ab9 */ /* 0x000fe20000000800 */
[----:B------:R-:W-:Y:S01]  /*2130*/  MOV R22, RZ ;  /* 0x000000ff00167202 */ /* 0x000fe20000000f00 */
[----:B------:R-:W-:Y:S01]  /*2140*/  IMAD R23, R36, UR34, R25 ;  /* 0x0000002224177c24 */ /* 0x000fe2000f8e0219 */
[----:B------:R-:W-:-:S03]  /*2150*/  ISETP.NE.AND P0, PT, R8, 0x1, PT ;  /* 0x000000010800780c */ /* 0x000fc60003f05270 */
[----:B------:R-:W-:-:S05]  /*2160*/  IMAD.HI.U32 R37, R23, UR32, R22 ;  /* 0x0000002017257c27 */ /* 0x000fca000f8e0016 */
[----:B------:R-:W-:-:S05]  /*2170*/  SHF.R.U32.HI R37, RZ, UR33, R37 ;  /* 0x00000021ff257c19 */ /* 0x000fca0008011625 */
[----:B------:R-:W-:-:S04]  /*2180*/  IMAD.MOV R22, RZ, RZ, -R37 ;  /* 0x000000ffff167224 */ /* 0x000fc800078e0a25 */
[----:B------:R-:W-:-:S04]  /*2190*/  IMAD R0, R22, UR57, R23 ;  /* 0x0000003916007c24 */ /* 0x000fc8000f8e0217 */
[----:B------:R-:W-:Y:S01]  /*21a0*/  IMAD R0, R0, UR56, RZ ;  /* 0x0000003800007c24 */ /* 0x000fe2000f8e02ff */
        /* <DEDUP_REMOVED lines=155> */
[----:B------:R-:W-:Y:S02]  /*2b60*/  MOV R23, R37 ;  /* 0x0000002500177202 */ /* 0x000fe40000000f00 */
[----:B------:R-:W-:Y:S01]  /*2b70*/  ISETP.NE.AND P0, PT, R8, 0x12, PT ;  /* 0x000000120800780c */ /* 0x000fe20003f05270 */
        /* <DEDUP_REMOVED lines=63> */
[----:B------:R-:W-:Y:S01]  /*2f70*/  HFMA2.MMA R22, -RZ, RZ, 0, 0 ;  /* 0x00000000ff167435 */ /* 0x000fe200000001ff */
[----:B------:R-:W-:-:S09]  /*2f80*/  ULDC.64 UR34, c[0x0][0x360] ;  /* 0x0000d80000227ab9 */ /* 0x000fd20000000a00 */
[----:B------:R-:W-:-:S05]  /*2f90*/  IMAD.HI.U32 R22, R23, UR34, R22 ;  /* 0x0000002217167c27 */ /* 0x000fca000f8e0016 */
[----:B------:R-:W-:-:S04]  /*2fa0*/  SHF.R.U32.HI R22, RZ, UR35, R22 ;  /* 0x00000023ff167c19 */ /* 0x000fc80008011616 */
[----:B------:R-:W-:-:S05]  /*2fb0*/  IADD3 R22, -R22, RZ, RZ ;  /* 0x000000ff16167210 */ /* 0x000fca0007ffe1ff */
[----:B------:R-:W-:-:S04]  /*2fc0*/  IMAD R23, R22, UR29, R23 ;  /* 0x0000001d16177c24 */ /* 0x000fc8000f8e0217 */
[----:B------:R-:W-:-:S07]  /*2fd0*/  IMAD R0, R23, UR30, R0 ;  /* 0x0000001e17007c24 */ /* 0x000fce000f8e0200 */
.L_x_11:
[----:B------:R-:W-:Y:S01]  /*2fe0*/  ULDC.64 UR34, c[0x0][0x3d0] ;  /* 0x0000f40000227ab9 */ /* 0x000fe20000000a00 */
[----:B------:R-:W-:Y:S02]  /*2ff0*/  LOP3.LUT R3, R3, 0x1, RZ, 0xc0, !PT ;  /* 0x0000000103037812 */ /* 0x000fe400078ec0ff */
[----:B------:R-:W-:-:S05]  /*3000*/  IADD3 R22, P0, R0, UR34, RZ ;  /* 0x0000002200167c10 */ /* 0x000fca000ff1e0ff */
[----:B------:R-:W-:-:S05]  /*3010*/  IMAD.X R23, RZ, RZ, UR35, P0 ;  /* 0x00000023ff177e24 */ /* 0x000fca00080e06ff */
[----:B------:R0:W-:Y:S03]  /*3020*/  STG.E.U8 desc[UR58][R22.64], R3 ;  /* 0x0000000316007986 */ /* 0x0001e6000c10113a */
.L_x_10:
[----:B------:R-:W-:Y:S05]  /*3030*/  BSYNC B0 ;  /* 0x0000000000007941 */ /* 0x000fea0003800000 */
.L_x_9:
[----:B0-----:R-:W-:Y:S01]  /*3040*/  LEA R23, P1, R2, R25, 0x1 ;  /* 0x0000001902177211 */ /* 0x001fe200078208ff */
[----:B------:R-:W-:Y:S03]  /*3050*/  BSSY B0, `(.L_x_12) ;  /* 0x00000f7000007945 */ /* 0x000fe60003800000 */
[----:B------:R-:W-:Y:S02]  /*3060*/  ISETP.GE.U32.AND P0, PT, R23, R18, PT ;  /* 0x000000121700720c */ /* 0x000fe40003f06070 */
[----:B------:R-:W-:-:S04]  /*3070*/  IADD3.X R0, RZ, R15, RZ, P1, !PT ;  /* 0x0000000fff007210 */ /* 0x000fc80000ffe4ff */
[----:B------:R-:W-:-:S13]  /*3080*/  ISETP.GE.AND.EX P0, PT, R0, R19, PT, P0 ;  /* 0x000000130000720c */ /* 0x000fda0003f06300 */
[----:B------:R-:W-:Y:S05]  /*3090*/  @P0 BRA `(.L_x_13) ;  /* 0x0000000c00c80947 */ /* 0x000fea0003800000 */
[----:B------:R-:W-:Y:S02]  /*30a0*/  ISETP.NE.AND P0, PT, R8, RZ, PT ;  /* 0x000000ff0800720c */ /* 0x000fe40003f05270 */
[----:B------:R-:W-:-:S11]  /*30b0*/  MOV R0, RZ ;  /* 0x000000ff00007202 */ /* 0x000fd60000000f00 */
[----:B------:R-:W-:Y:S05]  /*30c0*/  @!P0 BRA `(.L_x_14) ;  /* 0x0000000c00a88947 */ /* 0x000fea0003800000 */
[----:B------:R-:W-:Y:S01]  /*30d0*/  IMAD.MOV.U32 R22, RZ, RZ, RZ ;  /* 0x000000ffff167224 */ /* 0x000fe200078e00ff */
[----:B------:R-:W-:-:S03]  /*30e0*/  ISETP.NE.AND P0, PT, R8, 0x1, PT ;  /* 0x000000010800780c */ /* 0x000fc60003f05270 */
[----:B------:R-:W-:-:S05]  /*30f0*/  IMAD.HI.U32 R3, R23, UR32, R22 ;  /* 0x0000002017037c27 */ /* 0x000fca000f8e0016 */
[----:B------:R-:W-:-:S04]  /*3100*/  SHF.R.U32.HI R3, RZ, UR33, R3 ;  /* 0x00000021ff037c19 */ /* 0x000fc80008011603 */
[----:B------:R-:W-:-:S05]  /*3110*/  IADD3 R0, -R3, RZ, RZ ;  /* 0x000000ff03007210 */ /* 0x000fca0007ffe1ff */
        /* <DEDUP_REMOVED lines=229> */
.L_x_14:
[----:B------:R-:W-:Y:S01]  /*3f70*/  ULDC.64 UR34, c[0x0][0x3d0] ;  /* 0x0000f40000227ab9 */ /* 0x000fe20000000a00 */
[----:B------:R-:W-:Y:S02]  /*3f80*/  LOP3.LUT R3, R6, 0x1, RZ, 0xc0, !PT ;  /* 0x0000000106037812 */ /* 0x000fe400078ec0ff */
[----:B------:R-:W-:-:S04]  /*3f90*/  IADD3 R22, P0, R0, UR34, RZ ;  /* 0x0000002200167c10 */ /* 0x000fc8000ff1e0ff */
[----:B------:R-:W-:-:S05]  /*3fa0*/  IADD3.X R23, RZ, UR35, RZ, P0, !PT ;  /* 0x00000023ff177c10 */ /* 0x000fca00087fe4ff */
[----:B------:R0:W-:Y:S04]  /*3fb0*/  STG.E.U8 desc[UR58][R22.64], R3 ;  /* 0x0000000316007986 */ /* 0x0001e8000c10113a */
.L_x_13:
[----:B------:R-:W-:Y:S05]  /*3fc0*/  BSYNC B0 ;  /* 0x0000000000007941 */ /* 0x000fea0003800000 */
.L_x_12:
[----:B------:R-:W-:-:S05]  /*3fd0*/  IMAD R0, R2, 0x3, RZ ;  /* 0x0000000302007824 */ /* 0x000fca00078e02ff */
[----:B0-----:R-:W-:-:S04]  /*3fe0*/  IADD3 R3, P1, R0, R25, RZ ;  /* 0x0000001900037210 */ /* 0x001fc80007f3e0ff */
[----:B------:R-:W-:Y:S01]  /*3ff0*/  ISETP.GE.U32.AND P0, PT, R3, R18, PT ;  /* 0x000000120300720c */ /* 0x000fe20003f06070 */
[----:B------:R-:W-:-:S05]  /*4000*/  IMAD.X R0, RZ, RZ, R15, P1 ;  /* 0x000000ffff007224 */ /* 0x000fca00008e060f */
[----:B------:R-:W-:-:S13]  /*4010*/  ISETP.GE.AND.EX P0, PT, R0, R19, PT, P0 ;  /* 0x000000130000720c */ /* 0x000fda0003f06300 */
[----:B------:R-:W-:Y:S05]  /*4020*/  @P0 BRA `(.L_x_15) ;  /* 0x0000000c00cc0947 */ /* 0x000fea0003800000 */
[----:B------:R-:W-:Y:S01]  /*4030*/  ISETP.NE.AND P0, PT, R8, RZ, PT ;  /* 0x000000ff0800720c */ /* 0x000fe20003f05270 */
[----:B------:R-:W-:-:S12]  /*4040*/  HFMA2.MMA R0, -RZ, RZ, 0, 0 ;  /* 0x00000000ff007435 */ /* 0x000fd800000001ff */
[----:B------:R-:W-:Y:S05]  /*4050*/  @!P0 BRA `(.L_x_16) ;  /* 0x0000000c00ac8947 */ /* 0x000fea0003800000 */
[----:B------:R-:W-:Y:S01]  /*4060*/  MOV R22, RZ ;  /* 0x000000ff00167202 */ /* 0x000fe20000000f00 */
[----:B------:R-:W-:Y:S01]  /*4070*/  IMAD.MOV.U32 R23, RZ, RZ, R3 ;  /* 0x000000ffff177224 */ /* 0x000fe200078e0003 */
[----:B------:R-:W-:-:S03]  /*4080*/  ISETP.NE.AND P0, PT, R8, 0x1, PT ;  /* 0x000000010800780c */ /* 0x000fc60003f05270 */
[----:B------:R-:W-:-:S05]  /*4090*/  IMAD.HI.U32 R23, R3, UR32, R22 ;  /* 0x0000002003177c27 */ /* 0x000fca000f8e0016 */
[----:B------:R-:W-:-:S04]  /*40a0*/  SHF.R.U32.HI R23, RZ, UR33, R23 ;  /* 0x00000021ff177c19 */ /* 0x000fc80008011617 */
[----:B------:R-:W-:-:S05]  /*40b0*/  IADD3 R0, -R23, RZ, RZ ;  /* 0x000000ff17007210 */ /* 0x000fca0007ffe1ff */
[----:B------:R-:W-:-:S04]  /*40c0*/  IMAD R0, R0, UR57, R3 ;  /* 0x0000003900007c24 */ /* 0x000fc8000f8e0203 */
[----:B------:R-:W-:Y:S01]  /*40d0*/  IMAD R0, R0, UR56, RZ ;  /* 0x0000003800007c24 */ /* 0x000fe2000f8e02ff */
        /* <DEDUP_REMOVED lines=11> */
[----:B------:R-:W-:Y:S01]  /*4190*/  MOV R23, R3 ;  /* 0x0000000300177202 */ /* 0x000fe20000000f00 */
[----:B------:R-:W-:Y:S01]  /*41a0*/  ULDC.64 UR34, c[0x0][0x258] ;  /* 0x0000960000227ab9 */ /* 0x000fe20000000a00 */
[----:B------:R-:W-:-:S07]  /*41b0*/  ISETP.NE.AND P0, PT, R8, 0x3, PT ;  /* 0x000000030800780c */ /* 0x000fce0003f05270 */
        /* <DEDUP_REMOVED lines=207> */
[----:B------:R-:W-:-:S03]  /*4eb0*/  ULDC.64 UR34, c[0x0][0x360] ;  /* 0x0000d80000227ab9 */ /* 0x000fc60000000a00 */
[----:B------:R-:W-:-:S05]  /*4ec0*/  IMAD.HI.U32 R6, R3, UR34, R22 ;  /* 0x0000002203067c27 */ /* 0x000fca000f8e0016 */
[----:B------:R-:W-:-:S04]  /*4ed0*/  SHF.R.U32.HI R6, RZ, UR35, R6 ;  /* 0x00000023ff067c19 */ /* 0x000fc80008011606 */
[----:B------:R-:W-:-:S05]  /*4ee0*/  IADD3 R6, -R6, RZ, RZ ;  /* 0x000000ff06067210 */ /* 0x000fca0007ffe1ff */
[----:B------:R-:W-:-:S04]  /*4ef0*/  IMAD R3, R6, UR29, R3 ;  /* 0x0000001d06037c24 */ /* 0x000fc8000f8e0203 */
[----:B------:R-:W-:-:S07]  /*4f00*/  IMAD R0, R3, UR30, R0 ;  /* 0x0000001e03007c24 */ /* 0x000fce000f8e0200 */
.L_x_16:
[----:B------:R-:W-:Y:S01]  /*4f10*/  ULDC.64 UR34, c[0x0][0x3d0] ;  /* 0x0000f40000227ab9 */ /* 0x000fe20000000a00 */
[----:B------:R-:W-:Y:S02]  /*4f20*/  LOP3.LUT R3, R4, 0x1, RZ, 0xc0, !PT ;  /* 0x0000000104037812 */ /* 0x000fe400078ec0ff */
[----:B------:R-:W-:-:S04]  /*4f30*/  IADD3 R22, P0, R0, UR34, RZ ;  /* 0x0000002200167c10 */ /* 0x000fc8000ff1e0ff */
[----:B------:R-:W-:-:S05]  /*4f40*/  IADD3.X R23, RZ, UR35, RZ, P0, !PT ;  /* 0x00000023ff177c10 */ /* 0x000fca00087fe4ff */
[----:B------:R0:W-:Y:S04]  /*4f50*/  STG.E.U8 desc[UR58][R22.64], R3 ;  /* 0x0000000316007986 */ /* 0x0001e8000c10113a */
.L_x_15:
[----:B------:R-:W-:Y:S01]  /*4f60*/  LEA R25, P0, R2, R25, 0x2 ;  /* 0x0000001902197211 */ /* 0x000fe200078010ff */
[----:B------:R-:W-:Y:S05]  /*4f70*/  WARPSYNC.ALL ;  /* 0x0000000000007948 */ /* 0x000fea0003800000 */
[----:B------:R-:W-:Y:S01]  /*4f80*/  IMAD.X R15, RZ, RZ, R15, P0 ;  /* 0x000000ffff0f7224 */ /* 0x000fe200000e060f */
[----:B------:R-:W-:Y:S01]  /*4f90*/  BAR.SYNC.DEFER_BLOCKING 0x0 ;  /* 0x0000000000007b1d */ /* 0x000fe20000010000 */
[----:B------:R-:W-:Y:S01]  /*4fa0*/  ISETP.GE.U32.AND P0, PT, R25, R11, PT ;  /* 0x0000000b1900720c */ /* 0x000fe20003f06070 */
[----:B0-----:R-:W-:Y:S01]  /*4fb0*/  IMAD.MOV.U32 R22, RZ, RZ, R5 ;  /* 0x000000ffff167224 */ /* 0x001fe200078e0005 */
[----:B------:R-:W-:-:S02]  /*4fc0*/  MOV R37, R20 ;  /* 0x0000001400257202 */ /* 0x000fc40000000f00 */
[----:B------:R-:W-:Y:S02]  /*4fd0*/  ISETP.GE.AND.EX P0, PT, R15, R10, PT, P0 ;  /* 0x0000000a0f00720c */ /* 0x000fe40003f06300 */
[----:B------:R-:W-:-:S11]  /*4fe0*/  MOV R23, R7 ;  /* 0x0000000700177202 */ /* 0x000fd60000000f00 */
[----:B------:R-:W-:Y:S05]  /*4ff0*/  @!P0 BRA `(.L_x_17) ;  /* 0xffffffb800e08947 */ /* 0x000fea000383ffff */
[----:B------:R-:W-:Y:S05]  /*5000*/  EXIT ;  /* 0x000000000000794d */ /* 0x000fea0003800000 */
        .weak           $__internal_0_$__cuda_sm20_div_s64
        .type           $__internal_0_$__cuda_sm20_div_s64,@function
        .size           $__internal_0_$__cuda_sm20_div_s64,(.L_x_1811 - $__internal_0_$__cuda_sm20_div_s64)
$__internal_0_$__cuda_sm20_div_s64:
[----:B------:R-:W-:Y:S01]  /*5010*/  MOV R8, R7 ;  /* 0x0000000700087202 */ /* 0x000fe20000000f00 */
[----:B------:R-:W-:-:S06]  /*5020*/  HFMA2.MMA R9, -RZ, RZ, 0, 0 ;  /* 0x00000000ff097435 */ /* 0x000fcc00000001ff */
[----:B------:R-:W0:Y:S08]  /*5030*/  I2F.U64.RP R8, R8 ;  /* 0x0000000800087312 */ /* 0x000e300000309000 */
[----:B0-----:R-:W0:Y:S02]  /*5040*/  MUFU.RCP R2, R8 ;  /* 0x0000000800027308 */ /* 0x001e240000001000 */
[----:B0-----:R-:W-:-:S06]  /*5050*/  VIADD R4, R2, 0x1ffffffe ;  /* 0x1ffffffe02047836 */ /* 0x001fcc0000000000 */
[----:B------:R-:W0:Y:S02]  /*5060*/  F2I.U64.TRUNC R4, R4 ;  /* 0x0000000400047311 */ /* 0x000e24000020d800 */
[----:B0-----:R-:W-:-:S04]  /*5070*/  IMAD.WIDE.U32 R2, R4, R7, RZ ;  /* 0x0000000704027225 */ /* 0x001fc800078e00ff */
[----:B------:R-:W-:Y:S01]  /*5080*/  IMAD R3, R7, R5, R3 ;  /* 0x0000000507037224 */ /* 0x000fe200078e0203 */
[----:B------:R-:W-:-:S04]  /*5090*/  IADD3 R11, P0, RZ, -R2, RZ ;  /* 0x80000002ff0b7210 */ /* 0x000fc80007f1e0ff */
[----:B------:R-:W-:Y:S01]  /*50a0*/  IADD3.X R19, RZ, ~R3, RZ, P0, !PT ;  /* 0x80000003ff137210 */ /* 0x000fe200007fe4ff */
[----:B------:R-:W-:Y:S01]  /*50b0*/  IMAD.HI.U32 R2, R4, R11, RZ ;  /* 0x0000000b04027227 */ /* 0x000fe200078e00ff */
[----:B------:R-:W-:-:S03]  /*50c0*/  MOV R3, R4 ;  /* 0x0000000400037202 */ /* 0x000fc60000000f00 */
[-C--:B------:R-:W-:Y:S02]  /*50d0*/  IMAD R21, R5, R19.reuse, RZ ;  /* 0x0000001305157224 */ /* 0x080fe400078e02ff */
[----:B------:R-:W-:-:S04]  /*50e0*/  IMAD.WIDE.U32 R2, P0, R4, R19, R2 ;  /* 0x0000001304027225 */ /* 0x000fc80007800002 */
[----:B------:R-:W-:-:S04]  /*50f0*/  IMAD.HI.U32 R9, R5, R19, RZ ;  /* 0x0000001305097227 */ /* 0x000fc800078e00ff */
[----:B------:R-:W-:-:S04]  /*5100*/  IMAD.HI.U32 R2, P1, R5, R11, R2 ;  /* 0x0000000b05027227 */ /* 0x000fc80007820002 */
[----:B------:R-:W-:Y:S01]  /*5110*/  IMAD.X R9, R9, 0x1, R5, P0 ;  /* 0x0000000109097824 */ /* 0x000fe200000e0605 */
[----:B------:R-:W-:-:S04]  /*5120*/  IADD3 R3, P2, R21, R2, RZ ;  /* 0x0000000215037210 */ /* 0x000fc80007f5e0ff */
[----:B------:R-:W-:Y:S01]  /*5130*/  IADD3.X R9, RZ, RZ, R9, P2, P1 ;  /* 0x000000ffff097210 */ /* 0x000fe200017e2409 */
[----:B------:R-:W-:Y:S01]  /*5140*/  IMAD.WIDE.U32 R4, R3, R7, RZ ;  /* 0x0000000703047225 */ /* 0x000fe200078e00ff */
[----:B------:R-:W-:Y:S02]  /*5150*/  ISETP.LE.AND P1, PT, RZ, UR5, PT ;  /* 0x00000005ff007c0c */ /* 0x000fe4000bf23270 */
[----:B------:R-:W-:Y:S01]  /*5160*/  IADD3 R11, P0, RZ, -R4, RZ ;  /* 0x80000004ff0b7210 */ /* 0x000fe20007f1e0ff */
[----:B------:R-:W-:Y:S01]  /*5170*/  IMAD R4, R7, R9, R5 ;  /* 0x0000000907047224 */ /* 0x000fe200078e0205 */
[----:B------:R-:W-:-:S03]  /*5180*/  IADD3 R5, P4, RZ, -UR4, RZ ;  /* 0x80000004ff057c10 */ /* 0x000fc6000ff9e0ff */
[----:B------:R-:W-:Y:S01]  /*5190*/  IMAD.HI.U32 R2, R3, R11, RZ ;  /* 0x0000000b03027227 */ /* 0x000fe200078e00ff */
[----:B------:R-:W-:Y:S02]  /*51a0*/  IADD3.X R4, RZ, ~R4, RZ, P0, !PT ;  /* 0x80000004ff047210 */ /* 0x000fe400007fe4ff */
[----:B------:R-:W-:Y:S02]  /*51b0*/  IADD3.X R8, RZ, ~UR5, RZ, P4, !PT ;  /* 0x80000005ff087c10 */ /* 0x000fe4000a7fe4ff */
[----:B------:R-:W-:Y:S01]  /*51c0*/  SEL R5, R5, UR4, !P1 ;  /* 0x0000000405057c07 */ /* 0x000fe2000c800000 */
[----:B------:R-:W-:-:S04]  /*51d0*/  IMAD.WIDE.U32 R2, P0, R3, R4, R2 ;  /* 0x0000000403027225 */ /* 0x000fc80007800002 */
[----:B------:R-:W-:-:S04]  /*51e0*/  IMAD.HI.U32 R10, R9, R4, RZ ;  /* 0x00000004090a7227 */ /* 0x000fc800078e00ff */
[----:B------:R-:W-:-:S04]  /*51f0*/  IMAD.HI.U32 R2, P2, R9, R11, R2 ;  /* 0x0000000b09027227 */ /* 0x000fc80007840002 */
[----:B------:R-:W-:-:S05]  /*5200*/  IMAD R3, R9, R4, RZ ;  /* 0x0000000409037224 */ /* 0x000fca00078e02ff */
[----:B------:R-:W-:Y:S01]  /*5210*/  IADD3 R4, P3, R3, R2, RZ ;  /* 0x0000000203047210 */ /* 0x000fe20007f7e0ff */
[----:B------:R-:W-:Y:S01]  /*5220*/  IMAD.X R3, R10, 0x1, R9, P0 ;  /* 0x000000010a037824 */ /* 0x000fe200000e0609 */
[----:B------:R-:W-:-:S03]  /*5230*/  SEL R9, R8, UR5, !P1 ;  /* 0x0000000508097c07 */ /* 0x000fc6000c800000 */
[----:B------:R-:W-:Y:S01]  /*5240*/  IMAD.HI.U32 R2, R4, R5, RZ ;  /* 0x0000000504027227 */ /* 0x000fe200078e00ff */
[----:B------:R-:W-:Y:S01]  /*5250*/  IADD3.X R8, RZ, RZ, R3, P3, P2 ;  /* 0x000000ffff087210 */ /* 0x000fe20001fe4403 */
[----:B------:R-:W-:-:S04]  /*5260*/  HFMA2.MMA R3, -RZ, RZ, 0, 0 ;  /* 0x00000000ff037435 */ /* 0x000fc800000001ff */
[----:B------:R-:W-:-:S04]  /*5270*/  IMAD R11, R8, R9, RZ ;  /* 0x00000009080b7224 */ /* 0x000fc800078e02ff */
[----:B------:R-:W-:-:S04]  /*5280*/  IMAD.WIDE.U32 R2, R4, R9, R2 ;  /* 0x0000000904027225 */ /* 0x000fc800078e0002 */
[----:B------:R-:W-:-:S04]  /*5290*/  IMAD.HI.U32 R2, P0, R8, R5, R2 ;  /* 0x0000000508027227 */ /* 0x000fc80007800002 */
[----:B------:R-:W-:Y:S01]  /*52a0*/  IMAD.HI.U32 R8, R8, R9, RZ ;  /* 0x0000000908087227 */ /* 0x000fe200078e00ff */
[----:B------:R-:W-:-:S04]  /*52b0*/  IADD3 R4, P2, R11, R2, RZ ;  /* 0x000000020b047210 */ /* 0x000fc80007f5e0ff */
[----:B------:R-:W-:Y:S01]  /*52c0*/  IADD3.X R8, R8, RZ, RZ, P0, !PT ;  /* 0x000000ff08087210 */ /* 0x000fe200007fe4ff */
[----:B------:R-:W-:-:S04]  /*52d0*/  IMAD.WIDE.U32 R2, R4, R7, RZ ;  /* 0x0000000704027225 */ /* 0x000fc800078e00ff */
[----:B------:R-:W-:Y:S01]  /*52e0*/  IMAD.X R8, RZ, RZ, R8, P2 ;  /* 0x000000ffff087224 */ /* 0x000fe200010e0608 */
[----:B------:R-:W-:Y:S02]  /*52f0*/  IADD3 R18, P0, -R2, R5, RZ ;  /* 0x0000000502127210 */ /* 0x000fe40007f1e1ff */
[----:B------:R-:W-:Y:S01]  /*5300*/  IADD3 R5, P3, R4, 0x1, RZ ;  /* 0x0000000104057810 */ /* 0x000fe20007f7e0ff */
[C---:B------:R-:W-:Y:S01]  /*5310*/  IMAD R10, R7.reuse, R8, R3 ;  /* 0x00000008070a7224 */ /* 0x040fe200078e0203 */
[----:B------:R-:W-:Y:S02]  /*5320*/  IADD3 R2, P2, -R7, R18, RZ ;  /* 0x0000001207027210 */ /* 0x000fe40007f5e1ff */
[----:B------:R-:W-:Y:S02]  /*5330*/  IADD3.X R3, RZ, R8, RZ, P3, !PT ;  /* 0x00000008ff037210 */ /* 0x000fe40001ffe4ff */
[----:B------:R-:W-:Y:S02]  /*5340*/  IADD3.X R10, ~R10, R9, RZ, P0, !PT ;  /* 0x000000090a0a7210 */ /* 0x000fe400007fe5ff */
[----:B------:R-:W-:-:S02]  /*5350*/  ISETP.GE.U32.AND P0, PT, R18, R7, PT ;  /* 0x000000071200720c */ /* 0x000fc40003f06070 */
[C---:B------:R-:W-:Y:S02]  /*5360*/  IADD3.X R9, R10.reuse, -0x1, RZ, P2, !PT ;  /* 0xffffffff0a097810 */ /* 0x040fe400017fe4ff */
[----:B------:R-:W-:-:S04]  /*5370*/  ISETP.GE.U32.AND.EX P0, PT, R10, RZ, PT, P0 ;  /* 0x000000ff0a00720c */ /* 0x000fc80003f06100 */
[----:B------:R-:W-:Y:S02]  /*5380*/  SEL R2, R2, R18, P0 ;  /* 0x0000001202027207 */ /* 0x000fe40000000000 */
[----:B------:R-:W-:Y:S02]  /*5390*/  SEL R5, R5, R4, P0 ;  /* 0x0000000405057207 */ /* 0x000fe40000000000 */
[----:B------:R-:W-:Y:S02]  /*53a0*/  SEL R9, R9, R10, P0 ;  /* 0x0000000a09097207 */ /* 0x000fe40000000000 */
[----:B------:R-:W-:Y:S02]  /*53b0*/  ISETP.GE.U32.AND P2, PT, R2, R7, PT ;  /* 0x000000070200720c */ /* 0x000fe40003f46070 */
[----:B------:R-:W-:Y:S02]  /*53c0*/  SEL R8, R3, R8, P0 ;  /* 0x0000000803087207 */ /* 0x000fe40000000000 */
[----:B------:R-:W-:-:S02]  /*53d0*/  IADD3 R2, P3, R5, 0x1, RZ ;  /* 0x0000000105027810 */ /* 0x000fc40007f7e0ff */
[----:B------:R-:W-:-:S03]  /*53e0*/  ISETP.GE.U32.AND.EX P0, PT, R9, RZ, PT, P2 ;  /* 0x000000ff0900720c */ /* 0x000fc60003f06120 */
[----:B------:R-:W-:Y:S01]  /*53f0*/  IMAD.X R3, RZ, RZ, R8, P3 ;  /* 0x000000ffff037224 */ /* 0x000fe200018e0608 */
[----:B------:R-:W-:-:S04]  /*5400*/  SEL R2, R2, R5, P0 ;  /* 0x0000000502027207 */ /* 0x000fc80000000000 */
[----:B------:R-:W-:Y:S02]  /*5410*/  SEL R3, R3, R8, P0 ;  /* 0x0000000803037207 */ /* 0x000fe40000000000 */
[----:B------:R-:W-:Y:S02]  /*5420*/  IADD3 R5, P2, RZ, -R2, RZ ;  /* 0x80000002ff057210 */ /* 0x000fe40007f5e0ff */
[----:B------:R-:W-:Y:S02]  /*5430*/  ISETP.NE.U32.AND P0, PT, R7, RZ, PT ;  /* 0x000000ff0700720c */ /* 0x000fe40003f05070 */
[----:B------:R-:W-:Y:S02]  /*5440*/  IADD3.X R4, RZ, ~R3, RZ, P2, !PT ;  /* 0x80000003ff047210 */ /* 0x000fe400017fe4ff */
[----:B------:R-:W-:Y:S02]  /*5450*/  MOV R7, 0x0 ;  /* 0x0000000000077802 */ /* 0x000fe40000000f00 */
[----:B------:R-:W-:-:S02]  /*5460*/  ISETP.NE.AND.EX P0, PT, RZ, RZ, PT, P0 ;  /* 0x000000ffff00720c */ /* 0x000fc40003f05300 */
[----:B------:R-:W-:Y:S02]  /*5470*/  SEL R2, R5, R2, !P1 ;  /* 0x0000000205027207 */ /* 0x000fe40004800000 */
[----:B------:R-:W-:Y:S02]  /*5480*/  SEL R3, R4, R3, !P1 ;  /* 0x0000000304037207 */ /* 0x000fe40004800000 */
[----:B------:R-:W-:Y:S02]  /*5490*/  SEL R2, R2, 0xffffffff, P0 ;  /* 0xffffffff02027807 */ /* 0x000fe40000000000 */
[----:B------:R-:W-:Y:S01]  /*54a0*/  SEL R3, R3, 0xffffffff, P0 ;  /* 0xffffffff03037807 */ /* 0x000fe20000000000 */
[----:B------:R-:W-:Y:S06]  /*54b0*/  RET.REL.NODEC R6 `(_ZN2at6native60_GLOBAL__N__fdc43544_27_DistributionRandomKernel_cu_f88cee4443distribution_elementwise_grid_stride_kernelIjLi4EZZZNS0_9templates4cuda13random_kernelIPNS_17CUDAGeneratorImplEEEvRNS_18TensorIteratorBaseET_ENKUlvE_clEvENKUlvE8_clEvEUlP24curandStatePhilox4_32_10E0_ZNS1_27distribution_nullary_kernelIbj5uint4S7_SF_ZZZS5_IS7_EvS9_SA_ENKSB_clEvENKSC_clEvEUljE_EEvS9_T2_RKT3_T4_EUlijE0_EEvlNS_15PhiloxCudaStateET1_SJ_) ;  /* 0xffffffa806d07950 */ /* 0x000fec0003c3ffff */
.L_x_18:
[----:B------:R-:W-:-:S00]  /*54c0*/  BRA `(.L_x_18) ;  /* 0xfffffffc00fc7947 */ /* 0x000fc0000383ffff */
[----:B------:R-:W-:-:S00]  /*54d0*/  NOP ;  /* 0x0000000000007918 */ /* 0x000fc00000000000 */
        /* <DEDUP_REMOVED lines=10> */
.L_x_1811:


//--------------------- .text._ZN2at6native60_GLOBAL__N__fdc43544_27_DistributionRandomKernel_cu_f88cee4443distribution_elementwise_grid_stride_kernelIjLi4EZZZNS0_9templates4cuda13random_kernelIPNS_17CUDAGeneratorImplEEEvRNS_18TensorIteratorBaseET_ENKUlvE_clEvENKUlvE8_clEvEUlP24curandStatePhilox4_32_10E0_ZNS1_27distribution_nullary_kernelIbj5uint4S7_SF_ZZZS5_IS7_EvS9_SA_ENKSB_clEvENKSC_clEvEUljE_EEvS9_T2_RKT3_T4_EUlijE_EEvlNS_15PhiloxCudaStateET1_SJ_ --------------------------
	.section	.text._ZN2at6native60_GLOBAL__N__fdc43544_27_DistributionRandomKernel_cu_f88cee4443distribution_elementwise_grid_stride_kernelIjLi4EZZZNS0_9templates4cuda13random_kernelIPNS_17CUDAGeneratorImplEEEvRNS_18TensorIteratorBaseET_ENKUlvE_clEvENKUlvE8_clEvEUlP24curandStatePhilox4_32_10E0_ZNS1_27distribution_nullary_kernelIbj5uint4S7_SF_ZZZS5_IS7_EvS9_SA_ENKSB_clEvENKSC_clEvEUljE_EEvS9_T2_RKT3_T4_EUlijE_EEvlNS_15PhiloxCudaStateET1_SJ_,"ax",@progbits
	.align	128
.text._ZN2at6native60_GLOBAL__N__fdc43544_27_DistributionRandomKernel_cu_f88cee4443distribution_elementwise_grid_stride_kernelIjLi4EZZZNS0_9templates4cuda13random_kernelIPNS_17CUDAGeneratorImplEEEvRNS_18TensorIteratorBaseET_ENKUlvE_clEvENKUlvE8_clEvEUlP24curandStatePhilox4_32_10E0_ZNS1_27distribution_nullary_kernelIbj5uint4S7_SF_ZZZS5_IS7_EvS9_SA_ENKSB_clEvENKSC_clEvEUljE_EEvS9_T2_RKT3_T4_EUlijE_EEvlNS_15PhiloxCudaStateET1_SJ_:
        .type           _ZN2at6native60_GLOBAL__N__fdc43544_27_DistributionRandomKernel_cu_f88cee4443distribution_elementwise_grid_stride_kernelIjLi4EZZZNS0_9templates4cuda13random_kernelIPNS_17CUDAGeneratorImplEEEvRNS_18TensorIteratorBaseET_ENKUlvE_clEvENKUlvE8_clEvEUlP24curandStatePhilox4_32_10E0_ZNS1_27distribution_nullary_kernelIbj5uint4S7_SF_ZZZS5_IS7_EvS9_SA_ENKSB_clEvENKSC_clEvEUljE_EEvS9_T2_RKT3_T4_EUlijE_EEvlNS_15PhiloxCudaStateET1_SJ_,@function
        .size           _ZN2at6native60_GLOBAL__N__fdc43544_27_DistributionRandomKernel_cu_f88cee4443distribution_elementwise_grid_stride_kernelIjLi4EZZZNS0_9templates4cuda13random_kernelIPNS_17CUDAGeneratorImplEEEvRNS_18TensorIteratorBaseET_ENKUlvE_clEvENKUlvE8_clEvEUlP24curandStatePhilox4_32_10E0_ZNS1_27distribution_nullary_kernelIbj5uint4S7_SF_ZZZS5_IS7_EvS9_SA_ENKSB_clEvENKSC_clEvEUljE_EEvS9_T2_RKT3_T4_EUlijE_EEvlNS_15PhiloxCudaStateET1_SJ_,(.L_x_1813 - _ZN2at6native60_GLOBAL__N__fdc43544_27_DistributionRandomKernel_cu_f88cee4443distribution_elementwise_grid_stride_kernelIjLi4EZZZNS0_9templates4cuda13random_kernelIPNS_17CUDAGeneratorImplEEEvRNS_18TensorIteratorBaseET_ENKUlvE_clEvENKUlvE8_clEvEUlP24curandStatePhilox4_32_10E0_ZNS1_27distribution_nullary_kernelIbj5uint4S7_SF_ZZZS5_IS7_EvS9_SA_ENKSB_clEvENKSC_clEvEUljE_EEvS9_T2_RKT3_T4_EUlijE_EEvlNS_15PhiloxCudaStateET1_SJ_)
        .other          _ZN2at6native60_GLOBAL__N__fdc43544_27_DistributionRandomKernel_cu_f88cee4443distribution_elementwise_grid_stride_kernelIjLi4EZZZNS0_9templates4cuda13random_kernelIPNS_17CUDAGeneratorImplEEEvRNS_18TensorIteratorBaseET_ENKUlvE_clEvENKUlvE8_clEvEUlP24curandStatePhilox4_32_10E0_ZNS1_27distribution_nullary_kernelIbj5uint4S7_SF_ZZZS5_IS7_EvS9_SA_ENKSB_clEvENKSC_clEvEUljE_EEvS9_T2_RKT3_T4_EUlijE_EEvlNS_15PhiloxCudaStateET1_SJ_,@"STO_CUDA_ENTRY STV_DEFAULT"
_ZN2at6native60_GLOBAL__N__fdc43544_27_DistributionRandomKernel_cu_f88cee4443distribution_elementwise_grid_stride_kernelIjLi4EZZZNS0_9templates4cuda13random_kernelIPNS_17CUDAGeneratorImplEEEvRNS_18TensorIteratorBaseET_ENKUlvE_clEvENKUlvE8_clEvEUlP24curandStatePhilox4_32_10E0_ZNS1_27distribution_nullary_kernelIbj5uint4S7_SF_ZZZS5_IS7_EvS9_SA_ENKSB_clEvENKSC_clEvEUljE_EEvS9_T2_RKT3_T4_EUlijE_EEvlNS_15PhiloxCudaStateET1_SJ_:
[----:B------:R-:W-:Y:S08]  /*0000*/  LDC R1, c[0x0][0x28] ;  /* 0x00000a00ff017b82 */ /* 0x000ff00000000800 */
[----:B------:R-:W0:Y:S01]  /*0010*/  LDC R38, c[0x0][0x220] ;  /* 0x00008800ff267b82 */ /* 0x000e220000000800 */
[----:B------:R-:W-:Y:S01]  /*0020*/  ULDC.U8 UR4, c[0x0][0x22c] ;  /* 0x00008b0000047ab9 */ /* 0x000fe20000000000 */
[----:B------:R-:W-:Y:S01]  /*0030*/  ULDC.64 UR8, c[0x0][0x208] ;  /* 0x0000820000087ab9 */ /* 0x000fe20000000a00 */
[----:B------:R-:W-:-:S05]  /*0040*/  ISETP.NE.AND P0, PT, RZ, UR4, PT ;  /* 0x00000004ff007c0c */ /* 0x000fca000bf05270 */
[----:B------:R-:W0:Y:S01]  /*0050*/  LDC R39, c[0x0][0x224] ;  /* 0x00008900ff277b82 */ /* 0x000e220000000800 */
[----:B------:R-:W-:Y:S01]  /*0060*/  ULDC.64 UR4, c[0x0][0x218] ;  /* 0x0000860000047ab9 */ /* 0x000fe20000000a00 */
[----:B------:R-:W1:Y:S01]  /*0070*/  S2R R32, SR_TID.X ;  /* 0x0000000000207919 */ /* 0x000e620000002100 */
[----:B------:R-:W-:Y:S01]  /*0080*/  IMAD.U32 R52, RZ, RZ, UR4 ;  /* 0x00000004ff347e24 */ /* 0x000fe2000f8e00ff */
[----:B------:R-:W-:Y:S01]  /*0090*/  ULDC.64 UR6, c[0x0][0x210] ;  /* 0x0000840000067ab9 */ /* 0x000fe20000000a00 */
[----:B------:R-:W-:-:S03]  /*00a0*/  IMAD.U32 R53, RZ, RZ, UR5 ;  /* 0x00000005ff357e24 */ /* 0x000fc6000f8e00ff */
[----:B------:R-:W2:Y:S03]  /*00b0*/  @P0 LDC R7, c[0x0][0x228] ;  /* 0x00008a00ff070b82 */ /* 0x000ea60000000800 */
[----:B------:R-:W3:Y:S04]  /*00c0*/  @P0 LDG.E.64 R52, desc[UR8][R52.64] ;  /* 0x0000000834340981 */ /* 0x000ee8000c1e1b00 */
[----:B0-----:R-:W2:Y:S01]  /*00d0*/  @P0 LDG.E.64 R2, desc[UR8][R38.64] ;  /* 0x0000000826020981 */ /* 0x001ea2000c1e1b00 */
[----:B------:R-:W1:Y:S08]  /*00e0*/  S2UR UR4, SR_CTAID.X ;  /* 0x00000000000479c3 */ /* 0x000e700000002500 */
[----:B------:R-:W1:Y:S01]  /*00f0*/  LDC R5, c[0x0][RZ] ;  /* 0x00000000ff057b82 */ /* 0x000e620000000800 */
[----:B------:R-:W-:-:S02]  /*0100*/  IMAD.MOV.U32 R33, RZ, RZ, RZ ;  /* 0x000000ffff217224 */ /* 0x000fc400078e00ff */
[----:B-1----:R-:W-:Y:S01]  /*0110*/  IMAD.WIDE.U32 R32, R5, UR4, R32 ;  /* 0x0000000405207c25 */ /* 0x002fe2000f8e0020 */
[----:B------:R-:W-:-:S04]  /*0120*/  UIADD3 UR6, UP0, UR6, -0x1, URZ ;  /* 0xffffffff06067890 */ /* 0x000fc8000ff1e03f */
[----:B------:R-:W-:Y:S01]  /*0130*/  UIADD3.X UR7, UR7, -0x1, URZ, UP0, !UPT ;  /* 0xffffffff07077890 */ /* 0x000fe200087fe43f */
[----:B--2---:R-:W-:-:S04]  /*0140*/  @P0 IADD3 R38, P1, R2, R7, RZ ;  /* 0x0000000702260210 */ /* 0x004fc80007f3e0ff */
[----:B------:R-:W-:-:S04]  /*0150*/  @P0 IADD3.X R39, RZ, R3, RZ, P1, !PT ;  /* 0x00000003ff270210 */ /* 0x000fc80000ffe4ff */
[--C-:B------:R-:W-:Y:S01]  /*0160*/  SHF.R.U64 R4, R38, 0x2, R39.reuse ;  /* 0x0000000226047819 */ /* 0x100fe20000001227 */
[----:B------:R-:W-:Y:S01]  /*0170*/  IMAD.WIDE.U32 R6, R32, -0x326172a9, RZ ;  /* 0xcd9e8d5720067825 */ /* 0x000fe200078e00ff */
[----:B------:R-:W-:-:S03]  /*0180*/  SHF.R.U32.HI R3, RZ, 0x2, R39 ;  /* 0x00000002ff037819 */ /* 0x000fc60000011627 */
[----:B------:R-:W-:Y:S01]  /*0190*/  IMAD.WIDE.U32 R4, R4, -0x2daee0ad, RZ ;  /* 0xd2511f5304047825 */ /* 0x000fe200078e00ff */
[----:B---3--:R-:W-:-:S04]  /*01a0*/  LOP3.LUT R8, R7, R3, R52, 0x96, !PT ;  /* 0x0000000307087212 */ /* 0x008fc800078e9634 */
[----:B------:R-:W-:Y:S01]  /*01b0*/  LOP3.LUT R10, R53, R5, R33, 0x96, !PT ;  /* 0x00000005350a7212 */ /* 0x000fe200078e9621 */
[----:B------:R-:W-:-:S04]  /*01c0*/  IMAD.WIDE.U32 R8, R8, -0x2daee0ad, RZ ;  /* 0xd2511f5308087825 */ /* 0x000fc800078e00ff */
[----:B------:R-:W-:Y:S02]  /*01d0*/  VIADD R0, R53, 0xbb67ae85 ;  /* 0xbb67ae8535007836 */ /* 0x000fe40000000000 */
[----:B------:R-:W-:-:S04]  /*01e0*/  IMAD.WIDE.U32 R10, R10, -0x326172a9, RZ ;  /* 0xcd9e8d570a0a7825 */ /* 0x000fc800078e00ff */
[----:B------:R-:W-:Y:S01]  /*01f0*/  VIADD R2, R52, 0x9e3779b9 ;  /* 0x9e3779b934027836 */ /* 0x000fe20000000000 */
[----:B------:R-:W-:-:S04]  /*0200*/  LOP3.LUT R14, R9, R4, R0, 0x96, !PT ;  /* 0x00000004090e7212 */ /* 0x000fc800078e9600 */
[----:B------:R-:W-:Y:S01]  /*0210*/  LOP3.LUT R12, R11, R2, R6, 0x96, !PT ;  /* 0x000000020b0c7212 */ /* 0x000fe200078e9606 */
[----:B------:R-:W-:Y:S01]  /*0220*/  IMAD.WIDE.U32 R14, R14, -0x326172a9, RZ ;  /* 0xcd9e8d570e0e7825 */ /* 0x000fe200078e00ff */
[----:B------:R-:W-:-:S03]  /*0230*/  IADD3 R4, R53, 0x76cf5d0a, RZ ;  /* 0x76cf5d0a35047810 */ /* 0x000fc60007ffe0ff */
[----:B------:R-:W-:Y:S02]  /*0240*/  VIADD R3, R52, 0x3c6ef372 ;  /* 0x3c6ef37234037836 */ /* 0x000fe40000000000 */
[----:B------:R-:W-:-:S03]  /*0250*/  IMAD.WIDE.U32 R12, R12, -0x2daee0ad, RZ ;  /* 0xd2511f530c0c7825 */ /* 0x000fc600078e00ff */
[----:B------:R-:W-:Y:S02]  /*0260*/  LOP3.LUT R10, R15, R10, R3, 0x96, !PT ;  /* 0x0000000a0f0a7212 */ /* 0x000fe400078e9603 */
[----:B------:R-:W-:Y:S01]  /*0270*/  LOP3.LUT R16, R13, R8, R4, 0x96, !PT ;  /* 0x000000080d107212 */ /* 0x000fe200078e9604 */
[----:B------:R-:W-:Y:S02]  /*0280*/  VIADD R5, R53, 0x32370b8f ;  /* 0x32370b8f35057836 */ /* 0x000fe40000000000 */
[----:B------:R-:W-:-:S04]  /*0290*/  IMAD.WIDE.U32 R10, R10, -0x2daee0ad, RZ ;  /* 0xd2511f530a0a7825 */ /* 0x000fc800078e00ff */
[----:B------:R-:W-:-:S04]  /*02a0*/  IMAD.WIDE.U32 R16, R16, -0x326172a9, RZ ;  /* 0xcd9e8d5710107825 */ /* 0x000fc800078e00ff */
[----:B------:R-:W-:Y:S01]  /*02b0*/  VIADD R6, R52, 0xdaa66d2b ;  /* 0xdaa66d2b34067836 */ /* 0x000fe20000000000 */
[----:B------:R-:W-:-:S04]  /*02c0*/  LOP3.LUT R15, R11, R12, R5, 0x96, !PT ;  /* 0x0000000c0b0f7212 */ /* 0x000fc800078e9605 */
[----:B------:R-:W-:Y:S01]  /*02d0*/  LOP3.LUT R12, R17, R14, R6, 0x96, !PT ;  /* 0x0000000e110c7212 */ /* 0x000fe200078e9606 */
[----:B------:R-:W-:Y:S01]  /*02e0*/  IMAD.WIDE.U32 R14, R15, -0x326172a9, RZ ;  /* 0xcd9e8d570f0e7825 */ /* 0x000fe200078e00ff */
[----:B------:R-:W-:-:S03]  /*02f0*/  IADD3 R8, R53, -0x126145ec, RZ ;  /* 0xed9eba1435087810 */ /* 0x000fc60007ffe0ff */
        /* <DEDUP_REMOVED lines=23> */
[----:B------:R-:W-:-:S03]  /*0470*/  ISETP.NE.U32.AND P0, PT, RZ, UR7, PT ;  /* 0x00000007ff007c0c */ /* 0x000fc6000bf05070 */
[----:B------:R-:W-:Y:S01]  /*0480*/  VIADD R15, R52, 0xf1bbcdc8 ;  /* 0xf1bbcdc8340f7836 */ /* 0x000fe20000000000 */
[----:B------:R-:W-:Y:S01]  /*0490*/  IADD3 R16, R53, -0x24c28bd8, RZ ;  /* 0xdb3d742835107810 */ /* 0x000fe20007ffe0ff */
[----:B------:R-:W-:-:S03]  /*04a0*/  IMAD.WIDE.U32 R22, R22, -0x2daee0ad, RZ ;  /* 0xd2511f5316167825 */ /* 0x000fc600078e00ff */
[----:B------:R-:W-:Y:S02]  /*04b0*/  LOP3.LUT R17, R47, R20, R15, 0x96, !PT ;  /* 0x000000142f117212 */ /* 0x000fe400078e960f */
[----:B------:R-:W-:Y:S01]  /*04c0*/  LOP3.LUT R47, R23, R18, R16, 0x96, !PT ;  /* 0x00000012172f7212 */ /* 0x000fe200078e9610 */
[----:B------:R-:W-:Y:S01]  /*04d0*/  VIADD R20, R53, 0x96a522ad ;  /* 0x96a522ad35147836 */ /* 0x000fe20000000000 */
[----:B------:R-:W-:Y:S01]  /*04e0*/  IADD3 R21, R52, -0x700cb87f, RZ ;  /* 0x8ff3478134157810 */ /* 0x000fe20007ffe0ff */
[----:B------:R-:W-:-:S04]  /*04f0*/  IMAD.HI.U32 R45, R17, -0x2daee0ad, RZ ;  /* 0xd2511f53112d7827 */ /* 0x000fc800078e00ff */
[----:B------:R-:W-:Y:S01]  /*0500*/  IMAD.HI.U32 R23, R47, -0x326172a9, RZ ;  /* 0xcd9e8d572f177827 */ /* 0x000fe200078e00ff */
[----:B------:R-:W-:-:S03]  /*0510*/  LOP3.LUT R45, R45, R22, R20, 0x96, !PT ;  /* 0x000000162d2d7212 */ /* 0x000fc600078e9614 */
[----:B------:R-:W-:Y:S01]  /*0520*/  IMAD.MOV.U32 R18, RZ, RZ, R32 ;  /* 0x000000ffff127224 */ /* 0x000fe200078e0020 */
[----:B------:R-:W-:Y:S01]  /*0530*/  LOP3.LUT R46, R23, R46, R21, 0x96, !PT ;  /* 0x0000002e172e7212 */ /* 0x000fe200078e9615 */
[----:B------:R-:W-:Y:S01]  /*0540*/  IMAD.MOV.U32 R19, RZ, RZ, R33 ;  /* 0x000000ffff137224 */ /* 0x000fe200078e0021 */
[----:B------:R-:W-:Y:S06]  /*0550*/  @!P0 BRA `(.L_x_19) ;  /* 0x0000000000248947 */ /* 0x000fec0003800000 */
[----:B------:R-:W-:Y:S01]  /*0560*/  ULDC UR4, c[0x0][0x0] ;  /* 0x0000000000047ab9 */ /* 0x000fe20000000800 */
[----:B------:R-:W-:Y:S01]  /*0570*/  ULDC UR5, c[0x0][0xc] ;  /* 0x0000030000057ab9 */ /* 0x000fe20000000800 */
[----:B------:R-:W-:Y:S01]  /*0580*/  MOV R26, 0x5c0 ;  /* 0x000005c0001a7802 */ /* 0x000fe20000000f00 */
[----:B------:R-:W-:-:S04]  /*0590*/  UIMAD UR4, UR4, UR5, URZ ;  /* 0x00000005040472a4 */ /* 0x000fc8000f8e023f */
[----:B------:R-:W-:-:S12]  /*05a0*/  USHF.L.U32 UR4, UR4, 0x2, URZ ;  /* 0x0000000204047899 */ /* 0x000fd8000800063f */
[----:B------:R-:W-:Y:S05]  /*05b0*/  CALL.REL.NOINC `($__internal_1_$__cuda_sm20_div_s64) ;  /* 0x0000000800d07944 */ /* 0x000fea0003c00000 */
[----:B------:R-:W-:Y:S02]  /*05c0*/  IMAD.MOV.U32 R22, RZ, RZ, R24 ;  /* 0x000000ffff167224 */ /* 0x000fe400078e0018 */
[----:B------:R-:W-:Y:S01]  /*05d0*/  IMAD.MOV.U32 R23, RZ, RZ, R25 ;  /* 0x000000ffff177224 */ /* 0x000fe200078e0019 */
[----:B------:R-:W-:Y:S06]  /*05e0*/  BRA `(.L_x_20) ;  /* 0x00000000005c7947 */ /* 0x000fec0003800000 */
.L_x_19:
[----:B------:R-:W0:Y:S08]  /*05f0*/  LDC R22, c[0x0][RZ] ;  /* 0x00000000ff167b82 */ /* 0x000e300000000800 */
        /* <DEDUP_REMOVED lines=9> */
[----:B0-----:R-:W-:Y:S02]  /*0690*/  IMAD.MOV.U32 R22, RZ, RZ, RZ ;  /* 0x000000ffff167224 */ /* 0x001fe400078e00ff */
        /* <DEDUP_REMOVED lines=10> */
[----:B------:R-:W-:Y:S01]  /*0740*/  @P1 VIADD R22, R22, 0x1 ;  /* 0x0000000116161836 */ /* 0x000fe20000000000 */
[----:B------:R-:W-:-:S07]  /*0750*/  @!P2 LOP3.LUT R22, RZ, R24, RZ, 0x33, !PT ;  /* 0x00000018ff16a212 */ /* 0x000fce00078e33ff */
.L_x_20:
[----:B------:R-:W-:Y:S01]  /*0760*/  ULDC UR4, c[0x0][0x0] ;  /* 0x0000000000047ab9 */ /* 0x000fe20000000800 */
[----:B------:R-:W-:Y:S01]  /*0770*/  ULDC UR5, c[0x0][0xc] ;  /* 0x0000030000057ab9 */ /* 0x000fe20000000800 */
[----:B------:R-:W-:Y:S01]  /*0780*/  IADD3 R22, P0, R22, 0x1, RZ ;  /* 0x0000000116167810 */ /* 0x000fe20007f1e0ff */
[----:B------:R-:W-:-:S03]  /*0790*/  UIMAD.WIDE.U32 UR4, UR4, UR5, URZ ;  /* 0x00000005040472a5 */ /* 0x000fc6000f8e003f */
[----:B------:R-:W-:-:S03]  /*07a0*/  IADD3.X R24, RZ, R23, RZ, P0, !PT ;  /* 0x00000017ff187210 */ /* 0x000fc600007fe4ff */
[C---:B------:R-:W-:Y:S02]  /*07b0*/  IMAD R25, R22.reuse, UR5, RZ ;  /* 0x0000000516197c24 */ /* 0x040fe4000f8e02ff */
[----:B------:R-:W-:-:S04]  /*07c0*/  IMAD.WIDE.U32 R22, R22, UR4, RZ ;  /* 0x0000000416167c25 */ /* 0x000fc8000f8e00ff */
[----:B------:R-:W-:Y:S02]  /*07d0*/  IMAD R25, R24, UR4, R25 ;  /* 0x0000000418197c24 */ /* 0x000fe4000f8e0219 */
[----:B------:R-:W-:Y:S02]  /*07e0*/  IMAD.SHL.U32 R35, R22, 0x4, RZ ;  /* 0x0000000416237824 */ /* 0x000fe400078e00ff */
[----:B------:R-:W-:-:S03]  /*07f0*/  IMAD.IADD R23, R23, 0x1, R25 ;  /* 0x0000000117177824 */ /* 0x000fc600078e0219 */
[----:B------:R-:W-:Y:S02]  /*0800*/  ISETP.GE.U32.AND P0, PT, R18, R35, PT ;  /* 0x000000231200720c */ /* 0x000fe40003f06070 */
[----:B------:R-:W-:-:S04]  /*0810*/  SHF.L.U64.HI R34, R22, 0x2, R23 ;  /* 0x0000000216227819 */ /* 0x000fc80000010217 */
[----:B------:R-:W-:-:S13]  /*0820*/  ISETP.GE.AND.EX P0, PT, R19, R34, PT, P0 ;  /* 0x000000221300720c */ /* 0x000fda0003f06300 */
[----:B------:R-:W-:Y:S05]  /*0830*/  @P0 EXIT ;  /* 0x000000000000094d */ /* 0x000fea0003800000 */
[C-C-:B------:R-:W-:Y:S01]  /*0840*/  SHF.R.U64 R37, R38.reuse, 0x2, R39.reuse ;  /* 0x0000000226257819 */ /* 0x140fe20000001227 */
[----:B------:R-:W-:Y:S01]  /*0850*/  IMAD R47, R47, -0x326172a9, RZ ;  /* 0xcd9e8d572f2f7824 */ /* 0x000fe200078e02ff */
[----:B------:R-:W-:Y:S01]  /*0860*/  SHF.R.U32.HI R36, RZ, 0x2, R39 ;  /* 0x00000002ff247819 */ /* 0x000fe20000011627 */
[----:B------:R-:W-:Y:S01]  /*0870*/  ULDC.64 UR6, c[0x0][0x210] ;  /* 0x0000840000067ab9 */ /* 0x000fe20000000a00 */
[----:B------:R-:W-:-:S07]  /*0880*/  LOP3.LUT R38, R38, 0x3, RZ, 0xc0, !PT ;  /* 0x0000000326267812 */ /* 0x000fce00078ec0ff */
.L_x_25:
[----:B------:R-:W-:Y:S01]  /*0890*/  VIADD R37, R37, 0x1 ;  /* 0x0000000125257836 */ /* 0x000fe20000000000 */
[----:B------:R-:W-:Y:S03]  /*08a0*/  BSSY B0, `(.L_x_21) ;  /* 0x000000c000007945 */ /* 0x000fe60003800000 */
[C---:B------:R-:W-:Y:S01]  /*08b0*/  IMAD.HI.U32 R22, R37.reuse, -0x2daee0ad, RZ ;  /* 0xd2511f5325167827 */ /* 0x040fe200078e00ff */
[----:B------:R-:W-:-:S13]  /*08c0*/  ISETP.NE.AND P0, PT, R37, RZ, PT ;  /* 0x000000ff2500720c */ /* 0x000fda0003f05270 */
[----:B-1----:R-:W-:Y:S05]  /*08d0*/  @P0 BRA `(.L_x_22) ;  /* 0x0000000000200947 */ /* 0x002fea0003800000 */
[----:B------:R-:W-:-:S04]  /*08e0*/  IADD3 R36, R36, 0x1, RZ ;  /* 0x0000000124247810 */ /* 0x000fc80007ffe0ff */
[----:B------:R-:W-:-:S13]  /*08f0*/  ISETP.NE.AND P0, PT, R36, RZ, PT ;  /* 0x000000ff2400720c */ /* 0x000fda0003f05270 */
[----:B------:R-:W-:Y:S01]  /*0900*/  @!P0 VIADD R32, R32, 0x1 ;  /* 0x0000000120208836 */ /* 0x000fe20000000000 */
[----:B------:R-:W-:Y:S01]  /*0910*/  @!P0 MOV R36, RZ ;  /* 0x000000ff00248202 */ /* 0x000fe20000000f00 */
[----:B------:R-:W-:-:S03]  /*0920*/  @!P0 VIADD R23, R33, 0x1 ;  /* 0x0000000121178836 */ /* 0x000fc60000000000 */
[----:B------:R-:W-:-:S13]  /*0930*/  ISETP.NE.AND P1, PT, R32, RZ, !P0 ;  /* 0x000000ff2000720c */ /* 0x000fda0004725270 */
[----:B------:R-:W-:-:S04]  /*0940*/  @P1 IMAD.MOV R23, RZ, RZ, R33 ;  /* 0x000000ffff171224 */ /* 0x000fc800078e0221 */
[----:B------:R-:W-:-:S07]  /*0950*/  @!P0 IMAD.MOV.U32 R33, RZ, RZ, R23 ;  /* 0x000000ffff218224 */ /* 0x000fce00078e0017 */
.L_x_22:
[----:B------:R-:W-:Y:S05]  /*0960*/  BSYNC B0 ;  /* 0x0000000000007941 */ /* 0x000fea0003800000 */
.L_x_21:
[----:B------:R-:W-:Y:S01]  /*0970*/  IMAD.HI.U32 R23, R32, -0x326172a9, RZ ;  /* 0xcd9e8d5720177827 */ /* 0x000fe200078e00ff */
[----:B------:R-:W-:Y:S02]  /*0980*/  LOP3.LUT R22, R22, R33, R53, 0x96, !PT ;  /* 0x0000002116167212 */ /* 0x000fe400078e9635 */
[----:B------:R-:W-:Y:S01]  /*0990*/  ISETP.NE.AND P0, PT, R38, 0x1, PT ;  /* 0x000000012600780c */ /* 0x000fe20003f05270 */
[----:B------:R-:W-:Y:S01]  /*09a0*/  IMAD R25, R32, -0x326172a9, RZ ;  /* 0xcd9e8d5720197824 */ /* 0x000fe200078e02ff */
[----:B------:R-:W-:Y:S01]  /*09b0*/  LOP3.LUT R26, R23, R36, R52, 0x96, !PT ;  /* 0x00000024171a7212 */ /* 0x000fe200078e9634 */
[----:B------:R-:W-:-:S04]  /*09c0*/  IMAD.WIDE.U32 R22, R22, -0x326172a9, RZ ;  /* 0xcd9e8d5716167825 */ /* 0x000fc800078e00ff */
[----:B------:R-:W-:Y:S01]  /*09d0*/  IMAD R29, R37, -0x2daee0ad, RZ ;  /* 0xd2511f53251d7824 */ /* 0x000fe200078e02ff */
[----:B------:R-:W-:Y:S01]  /*09e0*/  LOP3.LUT R25, R23, R25, R2, 0x96, !PT ;  /* 0x0000001917197212 */ /* 0x000fe200078e9602 */
[----:B------:R-:W-:-:S04]  /*09f0*/  IMAD.WIDE.U32 R26, R26, -0x2daee0ad, RZ ;  /* 0xd2511f531a1a7825 */ /* 0x000fc800078e00ff */
[----:B------:R-:W-:Y:S01]  /*0a00*/  IMAD.MOV.U32 R42, RZ, RZ, R45 ;  /* 0x000000ffff2a7224 */ /* 0x000fe200078e002d */
[----:B------:R-:W-:Y:S01]  /*0a10*/  LOP3.LUT R24, R27, R29, R0, 0x96, !PT ;  /* 0x0000001d1b187212 */ /* 0x000fe200078e9600 */
[----:B------:R-:W-:-:S04]  /*0a20*/  IMAD.WIDE.U32 R28, R25, -0x2daee0ad, RZ ;  /* 0xd2511f53191c7825 */ /* 0x000fc800078e00ff */
[----:B------:R-:W-:Y:S01]  /*0a30*/  IMAD.WIDE.U32 R24, R24, -0x326172a9, RZ ;  /* 0xcd9e8d5718187825 */ /* 0x000fe200078e00ff */
[----:B------:R-:W-:-:S04]  /*0a40*/  LOP3.LUT R23, R29, R26, R4, 0x96, !PT ;  /* 0x0000001a1d177212 */ /* 0x000fc800078e9604 */
        /* <DEDUP_REMOVED lines=24> */
[----:B------:R-:W-:Y:S01]  /*0bd0*/  IMAD R27, R17, -0x2daee0ad, RZ ;  /* 0xd2511f53111b7824 */ /* 0x000fe200078e02ff */
[----:B------:R-:W-:Y:S01]  /*0be0*/  LOP3.LUT R17, R25, R22, R15, 0x96, !PT ;  /* 0x0000001619117212 */ /* 0x000fe200078e960f */
[----:B------:R-:W-:-:S03]  /*0bf0*/  IMAD.WIDE.U32 R22, R23, -0x326172a9, RZ ;  /* 0xcd9e8d5717167825 */ /* 0x000fc600078e00ff */
[----:B------:R-:W-:Y:S01]  /*0c00*/  MOV R43, R27 ;  /* 0x0000001b002b7202 */ /* 0x000fe20000000f00 */
[----:B------:R-:W-:Y:S01]  /*0c10*/  IMAD.HI.U32 R25, R17, -0x2daee0ad, RZ ;  /* 0xd2511f5311197827 */ /* 0x000fe200078e00ff */
[----:B------:R-:W-:-:S03]  /*0c20*/  LOP3.LUT R39, R23, R24, R21, 0x96, !PT ;  /* 0x0000001817277212 */ /* 0x000fc600078e9615 */
[----:B------:R-:W-:Y:S01]  /*0c30*/  IMAD.MOV.U32 R41, RZ, RZ, R47 ;  /* 0x000000ffff297224 */ /* 0x000fe200078e002f */
[----:B------:R-:W-:Y:S01]  /*0c40*/  LOP3.LUT R40, R25, R40, R20, 0x96, !PT ;  /* 0x0000002819287212 */ /* 0x000fe200078e9614 */
[----:B------:R-:W-:Y:S01]  /*0c50*/  IMAD.MOV.U32 R44, RZ, RZ, R39 ;  /* 0x000000ffff2c7224 */ /* 0x000fe200078e0027 */
[----:B------:R-:W-:Y:S06]  /*0c60*/  @!P0 BRA `(.L_x_23) ;  /* 0x0000000000408947 */ /* 0x000fec0003800000 */
[----:B------:R-:W-:-:S13]  /*0c70*/  ISETP.NE.AND P0, PT, R38, 0x2, PT ;  /* 0x000000022600780c */ /* 0x000fda0003f05270 */
[----:B------:R-:W-:Y:S05]  /*0c80*/  @!P0 BRA `(.L_x_24) ;  /* 0x0000000000288947 */ /* 0x000fea0003800000 */
[----:B------:R-:W-:Y:S01]  /*0c90*/  ISETP.NE.AND P0, PT, R38, 0x3, PT ;  /* 0x000000032600780c */ /* 0x000fe20003f05270 */
[----:B------:R-:W-:Y:S01]  /*0ca0*/  IMAD.MOV.U32 R41, RZ, RZ, R27 ;  /* 0x000000ffff297224 */ /* 0x000fe200078e001b */
[----:B------:R-:W-:Y:S01]  /*0cb0*/  MOV R43, R22 ;  /* 0x00000016002b7202 */ /* 0x000fe20000000f00 */
[----:B------:R-:W-:Y:S02]  /*0cc0*/  IMAD.MOV.U32 R42, RZ, RZ, R39 ;  /* 0x000000ffff2a7224 */ /* 0x000fe400078e0027 */
[----:B------:R-:W-:-:S08]  /*0cd0*/  IMAD.MOV.U32 R44, RZ, RZ, R40 ;  /* 0x000000ffff2c7224 */ /* 0x000fd000078e0028 */
[----:B------:R-:W-:Y:S01]  /*0ce0*/  @P0 IMAD.MOV.U32 R41, RZ, RZ, R46 ;  /* 0x000000ffff290224 */ /* 0x000fe200078e002e */
[----:B------:R-:W-:Y:S01]  /*0cf0*/  @P0 MOV R43, R45 ;  /* 0x0000002d002b0202 */ /* 0x000fe20000000f00 */
[----:B------:R-:W-:Y:S02]  /*0d00*/  @P0 IMAD.MOV.U32 R42, RZ, RZ, R47 ;  /* 0x000000ffff2a0224 */ /* 0x000fe400078e002f */
[----:B------:R-:W-:Y:S01]  /*0d10*/  @P0 IMAD.MOV.U32 R44, RZ, RZ, R27 ;  /* 0x000000ffff2c0224 */ /* 0x000fe200078e001b */
[----:B------:R-:W-:Y:S06]  /*0d20*/  BRA `(.L_x_23) ;  /* 0x0000000000107947 */ /* 0x000fec0003800000 */
.L_x_24:
[----:B------:R-:W-:Y:S01]  /*0d30*/  IMAD.MOV.U32 R41, RZ, RZ, R45 ;  /* 0x000000ffff297224 */ /* 0x000fe200078e002d */
[----:B------:R-:W-:Y:S01]  /*0d40*/  MOV R43, R39 ;  /* 0x00000027002b7202 */ /* 0x000fe20000000f00 */
[----:B------:R-:W-:Y:S02]  /*0d50*/  IMAD.MOV.U32 R42, RZ, RZ, R27 ;  /* 0x000000ffff2a7224 */ /* 0x000fe400078e001b */
[----:B------:R-:W-:-:S07]  /*0d60*/  IMAD.MOV.U32 R44, RZ, RZ, R22 ;  /* 0x000000ffff2c7224 */ /* 0x000fce00078e0016 */
.L_x_23:
[----:B------:R-:W-:Y:S01]  /*0d70*/  ULDC UR4, c[0x0][0xc] ;  /* 0x0000030000047ab9 */ /* 0x000fe20000000800 */
[----:B------:R-:W0:Y:S01]  /*0d80*/  LDC R23, c[0x0][RZ] ;  /* 0x00000000ff177b82 */ /* 0x000e220000000800 */
[----:B------:R-:W-:-:S04]  /*0d90*/  ISETP.GE.U32.AND P0, PT, R18, UR6, PT ;  /* 0x0000000612007c0c */ /* 0x000fc8000bf06070 */
[----:B------:R-:W-:-:S13]  /*0da0*/  ISETP.GE.AND.EX P0, PT, R19, UR7, PT, P0 ;  /* 0x0000000713007c0c */ /* 0x000fda000bf06300 */
[----:B------:R-:W1:Y:S01]  /*0db0*/  @!P0 LDC R49, c[0x0][0x240] ;  /* 0x00009000ff318b82 */ /* 0x000e620000000800 */
[----:B------:R-:W-:Y:S01]  /*0dc0*/  @!P0 LOP3.LUT R41, R41, 0x1, RZ, 0xc0, !PT ;  /* 0x0000000129298812 */ /* 0x000fe200078ec0ff */
[----:B0-----:R-:W-:Y:S01]  /*0dd0*/  IMAD R23, R23, UR4, RZ ;  /* 0x0000000417177c24 */ /* 0x001fe2000f8e02ff */
[----:B------:R-:W-:Y:S05]  /*0de0*/  WARPSYNC.ALL ;  /* 0x0000000000007948 */ /* 0x000fea0003800000 */
[CC--:B------:R-:W-:Y:S01]  /*0df0*/  IADD3 R45, P2, R23.reuse, R18.reuse, RZ ;  /* 0x00000012172d7210 */ /* 0x0c0fe20007f5e0ff */
[C---:B------:R-:W-:Y:S01]  /*0e00*/  IMAD R47, R23.reuse, 0x3, RZ ;  /* 0x00000003172f7824 */ /* 0x040fe200078e02ff */
[----:B------:R-:W-:-:S02]  /*0e10*/  LEA R46, P3, R23, R18, 0x1 ;  /* 0x00000012172e7211 */ /* 0x000fc400078608ff */
[----:B------:R-:W-:Y:S01]  /*0e20*/  ISETP.GE.U32.AND P1, PT, R45, UR6, PT ;  /* 0x000000062d007c0c */ /* 0x000fe2000bf26070 */
[--C-:B------:R-:W-:Y:S01]  /*0e30*/  IMAD.X R24, RZ, RZ, R19.reuse, P2 ;  /* 0x000000ffff187224 */ /* 0x100fe200010e0613 */
[----:B------:R-:W-:Y:S01]  /*0e40*/  IADD3 R47, P4, R47, R18, RZ ;  /* 0x000000122f2f7210 */ /* 0x000fe20007f9e0ff */
[----:B------:R-:W-:Y:S01]  /*0e50*/  IMAD.X R25, RZ, RZ, R19, P3 ;  /* 0x000000ffff197224 */ /* 0x000fe200018e0613 */
[----:B------:R-:W-:Y:S02]  /*0e60*/  ISETP.GE.U32.AND P2, PT, R46, UR6, PT ;  /* 0x000000062e007c0c */ /* 0x000fe4000bf46070 */
[----:B------:R-:W-:Y:S02]  /*0e70*/  ISETP.GE.AND.EX P1, PT, R24, UR7, PT, P1 ;  /* 0x0000000718007c0c */ /* 0x000fe4000bf26310 */
[----:B------:R-:W-:Y:S01]  /*0e80*/  ISETP.GE.U32.AND P3, PT, R47, UR6, PT ;  /* 0x000000062f007c0c */ /* 0x000fe2000bf66070 */
[----:B-1----:R-:W-:Y:S01]  /*0e90*/  @!P0 IMAD R49, R18, R49, RZ ;  /* 0x0000003112318224 */ /* 0x002fe200078e02ff */
[----:B------:R-:W-:-:S02]  /*0ea0*/  IADD3.X R24, RZ, R19, RZ, P4, !PT ;  /* 0x00000013ff187210 */ /* 0x000fc400027fe4ff */
[----:B------:R-:W-:Y:S02]  /*0eb0*/  ISETP.GE.AND.EX P2, PT, R25, UR7, PT, P2 ;  /* 0x0000000719007c0c */ /* 0x000fe4000bf46320 */
[----:B------:R-:W-:Y:S02]  /*0ec0*/  ISETP.GE.AND.EX P3, PT, R24, UR7, PT, P3 ;  /* 0x0000000718007c0c */ /* 0x000fe4000bf66330 */
[----:B------:R-:W0:Y:S08]  /*0ed0*/  @!P0 LDC.64 R24, c[0x0][0x238] ;  /* 0x00008e00ff188b82 */ /* 0x000e300000000a00 */
[----:B------:R-:W1:Y:S01]  /*0ee0*/  @!P1 LDC R48, c[0x0][0x240] ;  /* 0x00009000ff309b82 */ /* 0x000e620000000800 */
[----:B------:R-:W-:-:S07]  /*0ef0*/  @!P2 LOP3.LUT R43, R43, 0x1, RZ, 0xc0, !PT ;  /* 0x000000012b2ba812 */ /* 0x000fce00078ec0ff */
[----:B------:R-:W2:Y:S08]  /*0f00*/  @!P3 LDC R50, c[0x0][0x240] ;  /* 0x00009000ff32bb82 */ /* 0x000eb00000000800 */
[----:B------:R-:W3:Y:S01]  /*0f10*/  @!P3 LDC.64 R30, c[0x0][0x238] ;  /* 0x00008e00ff1ebb82 */ /* 0x000ee20000000a00 */
[----:B0-----:R-:W-:-:S04]  /*0f20*/  @!P0 IADD3 R24, P4, R49, R24, RZ ;  /* 0x0000001831188210 */ /* 0x001fc80007f9e0ff */
[----:B------:R-:W-:Y:S02]  /*0f30*/  @!P0 LEA.HI.X.SX32 R25, R49, R25, 0x1, P4 ;  /* 0x0000001931198211 */ /* 0x000fe400020f0eff */
[----:B------:R-:W-:Y:S01]  /*0f40*/  @!P3 LOP3.LUT R49, R44, 0x1, RZ, 0xc0, !PT ;  /* 0x000000012c31b812 */ /* 0x000fe200078ec0ff */
[----:B------:R-:W0:Y:S01]  /*0f50*/  @!P2 LDC R51, c[0x0][0x240] ;  /* 0x00009000ff33ab82 */ /* 0x000e220000000800 */
[----:B-1----:R-:W-:Y:S01]  /*0f60*/  @!P1 IMAD R48, R45, R48, RZ ;  /* 0x000000302d309224 */ /* 0x002fe200078e02ff */
[----:B------:R-:W-:Y:S01]  /*0f70*/  @!P0 STG.E.U8 desc[UR8][R24.64], R41 ;  /* 0x0000002918008986 */ /* 0x000fe2000c101108 */
[----:B------:R-:W-:-:S05]  /*0f80*/  @!P1 LOP3.LUT R45, R42, 0x1, RZ, 0xc0, !PT ;  /* 0x000000012a2d9812 */ /* 0x000fca00078ec0ff */
[----:B------:R-:W1:Y:S01]  /*0f90*/  @!P1 LDC.64 R26, c[0x0][0x238] ;  /* 0x00008e00ff1a9b82 */ /* 0x000e620000000a00 */
[----:B--2---:R-:W-:Y:S02]  /*0fa0*/  @!P3 IMAD R50, R47, R50, RZ ;  /* 0x000000322f32b224 */ /* 0x004fe400078e02ff */
[----:B------:R-:W-:-:S05]  /*0fb0*/  IMAD.MOV.U32 R47, RZ, RZ, R22 ;  /* 0x000000ffff2f7224 */ /* 0x000fca00078e0016 */
[----:B------:R-:W2:Y:S01]  /*0fc0*/  @!P2 LDC.64 R28, c[0x0][0x238] ;  /* 0x00008e00ff1cab82 */ /* 0x000ea20000000a00 */
[----:B---3--:R-:W-:-:S04]  /*0fd0*/  @!P3 IADD3 R30, P0, R50, R30, RZ ;  /* 0x0000001e321eb210 */ /* 0x008fc80007f1e0ff */
[----:B------:R-:W-:Y:S02]  /*0fe0*/  @!P3 LEA.HI.X.SX32 R31, R50, R31, 0x1, P0 ;  /* 0x0000001f321fb211 */ /* 0x000fe400000f0eff */
[----:B------:R-:W-:Y:S01]  /*0ff0*/  LEA R18, P0, R23, R18, 0x2 ;  /* 0x0000001217127211 */ /* 0x000fe200078010ff */
[----:B0-----:R-:W-:Y:S02]  /*1000*/  @!P2 IMAD R51, R46, R51, RZ ;  /* 0x000000332e33a224 */ /* 0x001fe400078e02ff */
[----:B------:R-:W-:Y:S02]  /*1010*/  IMAD.MOV.U32 R46, RZ, RZ, R39 ;  /* 0x000000ffff2e7224 */ /* 0x000fe400078e0027 */
[----:B------:R-:W-:Y:S01]  /*1020*/  IMAD.X R19, RZ, RZ, R19, P0 ;  /* 0x000000ffff137224 */ /* 0x000fe200000e0613 */
[----:B------:R-:W-:Y:S02]  /*1030*/  ISETP.GE.U32.AND P0, PT, R18, R35, PT ;  /* 0x000000231200720c */ /* 0x000fe40003f06070 */
[----:B-1----:R-:W-:-:S02]  /*1040*/  @!P1 IADD3 R26, P4, R48, R26, RZ ;  /* 0x0000001a301a9210 */ /* 0x002fc40007f9e0ff */
[----:B------:R-:W-:Y:S02]  /*1050*/  ISETP.GE.AND.EX P0, PT, R19, R34, PT, P0 ;  /* 0x000000221300720c */ /* 0x000fe40003f06300 */
[----:B------:R-:W-:Y:S02]  /*1060*/  @!P1 LEA.HI.X.SX32 R27, R48, R27, 0x1, P4 ;  /* 0x0000001b301b9211 */ /* 0x000fe400020f0eff */
[----:B--2---:R-:W-:-:S03]  /*1070*/  @!P2 IADD3 R28, P5, R51, R28, RZ ;  /* 0x0000001c331ca210 */ /* 0x004fc60007fbe0ff */
[----:B------:R0:W-:Y:S01]  /*1080*/  @!P1 STG.E.U8 desc[UR8][R26.64], R45 ;  /* 0x0000002d1a009986 */ /* 0x0001e2000c101108 */
[----:B------:R-:W-:-:S05]  /*1090*/  @!P2 LEA.HI.X.SX32 R29, R51, R29, 0x1, P5 ;  /* 0x0000001d331da211 */ /* 0x000fca00028f0eff */
[----:B------:R1:W-:Y:S04]  /*10a0*/  @!P2 STG.E.U8 desc[UR8][R28.64], R43 ;  /* 0x0000002b1c00a986 */ /* 0x0003e8000c101108 */
[----:B------:R1:W-:Y:S01]  /*10b0*/  @!P3 STG.E.U8 desc[UR8][R30.64], R49 ;  /* 0x000000311e00b986 */ /* 0x0003e2000c101108 */
[----:B0-----:R-:W-:Y:S01]  /*10c0*/  MOV R45, R40 ;  /* 0x00000028002d7202 */ /* 0x001fe20000000f00 */
[----:B------:R-:W-:Y:S06]  /*10d0*/  BAR.SYNC.DEFER_BLOCKING 0x0 ;  /* 0x0000000000007b1d */ /* 0x000fec0000010000 */
[----:B------:R-:W-:Y:S05]  /*10e0*/  @!P0 BRA `(.L_x_25) ;  /* 0xfffffff400e88947 */ /* 0x000fea000383ffff */
[----:B------:R-:W-:Y:S05]  /*10f0*/  EXIT ;  /* 0x000000000000794d */ /* 0x000fea0003800000 */
        .weak           $__internal_1_$__cuda_sm20_div_s64
        .type           $__internal_1_$__cuda_sm20_div_s64,@function
        .size           $__internal_1_$__cuda_sm20_div_s64,(.L_x_1813 - $__internal_1_$__cuda_sm20_div_s64)
$__internal_1_$__cuda_sm20_div_s64:
[----:B------:R-:W-:Y:S02]  /*1100*/  UMOV UR5, URZ ;  /* 0x0000003f00057c82 */ /* 0x000fe40008000000 */
[----:B------:R-:W0:Y:S08]  /*1110*/  I2F.U64.RP R27, UR4 ;  /* 0x00000004001b7d12 */ /* 0x000e300008309000 */
[----:B0-----:R-:W0:Y:S02]  /*1120*/  MUFU.RCP R27, R27 ;  /* 0x0000001b001b7308 */ /* 0x001e240000001000 */
[----:B0-----:R-:W-:-:S06]  /*1130*/  VIADD R24, R27, 0x1ffffffe ;  /* 0x1ffffffe1b187836 */ /* 0x001fcc0000000000 */
[----:B------:R-:W0:Y:S02]  /*1140*/  F2I.U64.TRUNC R24, R24 ;  /* 0x0000001800187311 */ /* 0x000e24000020d800 */
[----:B0-----:R-:W-:-:S04]  /*1150*/  IMAD.WIDE.U32 R22, R24, UR4, RZ ;  /* 0x0000000418167c25 */ /* 0x001fc8000f8e00ff */
[----:B------:R-:W-:Y:S01]  /*1160*/  IMAD R23, R25, UR4, R23 ;  /* 0x0000000419177c24 */ /* 0x000fe2000f8e0217 */
[----:B------:R-:W-:-:S05]  /*1170*/  IADD3 R29, P0, RZ, -R22, RZ ;  /* 0x80000016ff1d7210 */ /* 0x000fca0007f1e0ff */
[----:B------:R-:W-:-:S04]  /*1180*/  IMAD.HI.U32 R22, R24, R29, RZ ;  /* 0x0000001d18167227 */ /* 0x000fc800078e00ff */
[----:B------:R-:W-:Y:S01]  /*1190*/  IMAD.X R31, RZ, RZ, ~R23, P0 ;  /* 0x000000ffff1f7224 */ /* 0x000fe200000e0e17 */
[----:B------:R-:W-:-:S03]  /*11a0*/  MOV R23, R24 ;  /* 0x0000001800177202 */ /* 0x000fc60000000f00 */
[-C--:B------:R-:W-:Y:S02]  /*11b0*/  IMAD R35, R25, R31.reuse, RZ ;  /* 0x0000001f19237224 */ /* 0x080fe400078e02ff */
[----:B------:R-:W-:-:S04]  /*11c0*/  IMAD.WIDE.U32 R22, P0, R24, R31, R22 ;  /* 0x0000001f18167225 */ /* 0x000fc80007800016 */
[----:B------:R-:W-:-:S04]  /*11d0*/  IMAD.HI.U32 R31, R25, R31, RZ ;  /* 0x0000001f191f7227 */ /* 0x000fc800078e00ff */
[----:B------:R-:W-:-:S05]  /*11e0*/  IMAD.HI.U32 R22, P1, R25, R29, R22 ;  /* 0x0000001d19167227 */ /* 0x000fca0007820016 */
[----:B------:R-:W-:Y:S01]  /*11f0*/  IADD3 R23, P2, R35, R22, RZ ;  /* 0x0000001623177210 */ /* 0x000fe20007f5e0ff */
[----:B------:R-:W-:-:S04]  /*1200*/  IMAD.X R22, R31, 0x1, R25, P0 ;  /* 0x000000011f167824 */ /* 0x000fc800000e0619 */
[----:B------:R-:W-:Y:S01]  /*1210*/  IMAD.WIDE.U32 R24, R23, UR4, RZ ;  /* 0x0000000417187c25 */ /* 0x000fe2000f8e00ff */
[----:B------:R-:W-:Y:S02]  /*1220*/  IADD3.X R27, RZ, RZ, R22, P2, P1 ;  /* 0x000000ffff1b7210 */ /* 0x000fe400017e2416 */
[----:B------:R-:W-:Y:S02]  /*1230*/  ISETP.LE.AND P2, PT, RZ, UR7, PT ;  /* 0x00000007ff007c0c */ /* 0x000fe4000bf43270 */
[----:B------:R-:W-:Y:S01]  /*1240*/  IADD3 R29, P0, RZ, -R24, RZ ;  /* 0x80000018ff1d7210 */ /* 0x000fe20007f1e0ff */
[----:B------:R-:W-:Y:S01]  /*1250*/  IMAD R24, R27, UR4, R25 ;  /* 0x000000041b187c24 */ /* 0x000fe2000f8e0219 */
[----:B------:R-:W-:-:S03]  /*1260*/  IADD3 R25, P4, RZ, -UR6, RZ ;  /* 0x80000006ff197c10 */ /* 0x000fc6000ff9e0ff */
[----:B------:R-:W-:Y:S01]  /*1270*/  IMAD.HI.U32 R22, R23, R29, RZ ;  /* 0x0000001d17167227 */ /* 0x000fe200078e00ff */
[----:B------:R-:W-:Y:S02]  /*1280*/  SEL R25, R25, UR6, !P2 ;  /* 0x0000000619197c07 */ /* 0x000fe4000d000000 */
[----:B------:R-:W-:Y:S01]  /*1290*/  IADD3.X R28, RZ, ~UR7, RZ, P4, !PT ;  /* 0x80000007ff1c7c10 */ /* 0x000fe2000a7fe4ff */
[----:B------:R-:W-:-:S03]  /*12a0*/  IMAD.X R24, RZ, RZ, ~R24, P0 ;  /* 0x000000ffff187224 */ /* 0x000fc600000e0e18 */
[----:B------:R-:W-:Y:S01]  /*12b0*/  SEL R28, R28, UR7, !P2 ;  /* 0x000000071c1c7c07 */ /* 0x000fe2000d000000 */
[----:B------:R-:W-:-:S04]  /*12c0*/  IMAD.WIDE.U32 R22, P0, R23, R24, R22 ;  /* 0x0000001817167225 */ /* 0x000fc80007800016 */
[----:B------:R-:W-:-:S04]  /*12d0*/  IMAD.HI.U32 R30, R27, R24, RZ ;  /* 0x000000181b1e7227 */ /* 0x000fc800078e00ff */
[----:B------:R-:W-:-:S04]  /*12e0*/  IMAD.HI.U32 R22, P1, R27, R29, R22 ;  /* 0x0000001d1b167227 */ /* 0x000fc80007820016 */
[----:B------:R-:W-:Y:S02]  /*12f0*/  IMAD R23, R27, R24, RZ ;  /* 0x000000181b177224 */ /* 0x000fe400078e02ff */
[----:B------:R-:W-:-:S03]  /*1300*/  IMAD.X R27, R30, 0x1, R27, P0 ;  /* 0x000000011e1b7824 */ /* 0x000fc600000e061b */
[----:B------:R-:W-:Y:S01]  /*1310*/  IADD3 R24, P3, R23, R22, RZ ;  /* 0x0000001617187210 */ /* 0x000fe20007f7e0ff */
[----:B------:R-:W-:-:S03]  /*1320*/  IMAD.MOV.U32 R23, RZ, RZ, RZ ;  /* 0x000000ffff177224 */ /* 0x000fc600078e00ff */
[----:B------:R-:W-:Y:S01]  /*1330*/  IADD3.X R27, RZ, RZ, R27, P3, P1 ;  /* 0x000000ffff1b7210 */ /* 0x000fe20001fe241b */
[----:B------:R-:W-:-:S04]  /*1340*/  IMAD.HI.U32 R22, R24, R25, RZ ;  /* 0x0000001918167227 */ /* 0x000fc800078e00ff */
[-C--:B------:R-:W-:Y:S02]  /*1350*/  IMAD R29, R27, R28.reuse, RZ ;  /* 0x0000001c1b1d7224 */ /* 0x080fe400078e02ff */
[----:B------:R-:W-:-:S04]  /*1360*/  IMAD.WIDE.U32 R22, R24, R28, R22 ;  /* 0x0000001c18167225 */ /* 0x000fc800078e0016 */
[----:B------:R-:W-:-:S04]  /*1370*/  IMAD.HI.U32 R22, P0, R27, R25, R22 ;  /* 0x000000191b167227 */ /* 0x000fc80007800016 */
[----:B------:R-:W-:Y:S01]  /*1380*/  IMAD.HI.U32 R27, R27, R28, RZ ;  /* 0x0000001c1b1b7227 */ /* 0x000fe200078e00ff */
[----:B------:R-:W-:-:S04]  /*1390*/  IADD3 R24, P1, R29, R22, RZ ;  /* 0x000000161d187210 */ /* 0x000fc80007f3e0ff */
[----:B------:R-:W-:-:S05]  /*13a0*/  IADD3.X R22, R27, RZ, RZ, P0, !PT ;  /* 0x000000ff1b167210 */ /* 0x000fca00007fe4ff */
[----:B------:R-:W-:Y:S02]  /*13b0*/  IMAD.X R27, RZ, RZ, R22, P1 ;  /* 0x000000ffff1b7224 */ /* 0x000fe400008e0616 */
[----:B------:R-:W-:-:S04]  /*13c0*/  IMAD.WIDE.U32 R22, R24, UR4, RZ ;  /* 0x0000000418167c25 */ /* 0x000fc8000f8e00ff */
[----:B------:R-:W-:Y:S01]  /*13d0*/  IMAD R23, R27, UR4, R23 ;  /* 0x000000041b177c24 */ /* 0x000fe2000f8e0217 */
[----:B------:R-:W-:-:S04]  /*13e0*/  IADD3 R22, P0, -R22, R25, RZ ;  /* 0x0000001916167210 */ /* 0x000fc80007f1e1ff */
[----:B------:R-:W-:Y:S01]  /*13f0*/  IADD3 R25, P1, R22, -UR4, RZ ;  /* 0x8000000416197c10 */ /* 0x000fe2000ff3e0ff */
[----:B------:R-:W-:Y:S01]  /*1400*/  IMAD.X R29, R28, 0x1, ~R23, P0 ;  /* 0x000000011c1d7824 */ /* 0x000fe200000e0e17 */
[----:B------:R-:W-:Y:S02]  /*1410*/  ISETP.GE.U32.AND P0, PT, R22, UR4, PT ;  /* 0x0000000416007c0c */ /* 0x000fe4000bf06070 */
[----:B------:R-:W-:Y:S02]  /*1420*/  IADD3 R23, P3, R24, 0x1, RZ ;  /* 0x0000000118177810 */ /* 0x000fe40007f7e0ff */
[C---:B------:R-:W-:Y:S02]  /*1430*/  ISETP.GE.U32.AND.EX P0, PT, R29.reuse, RZ, PT, P0 ;  /* 0x000000ff1d00720c */ /* 0x040fe40003f06100 */
[----:B------:R-:W-:Y:S02]  /*1440*/  IADD3.X R28, R29, -0x1, RZ, P1, !PT ;  /* 0xffffffff1d1c7810 */ /* 0x000fe40000ffe4ff */
[----:B------:R-:W-:-:S02]  /*1450*/  SEL R25, R25, R22, P0 ;  /* 0x0000001619197207 */ /* 0x000fc40000000000 */
[----:B------:R-:W-:Y:S02]  /*1460*/  IADD3.X R22, RZ, R27, RZ, P3, !PT ;  /* 0x0000001bff167210 */ /* 0x000fe40001ffe4ff */
[----:B------:R-:W-:Y:S02]  /*1470*/  SEL R23, R23, R24, P0 ;  /* 0x0000001817177207 */ /* 0x000fe40000000000 */
[----:B------:R-:W-:Y:S02]  /*1480*/  SEL R28, R28, R29, P0 ;  /* 0x0000001d1c1c7207 */ /* 0x000fe40000000000 */
[----:B------:R-:W-:Y:S02]  /*1490*/  ISETP.GE.U32.AND P1, PT, R25, UR4, PT ;  /* 0x0000000419007c0c */ /* 0x000fe4000bf26070 */
[----:B------:R-:W-:Y:S02]  /*14a0*/  SEL R22, R22, R27, P0 ;  /* 0x0000001b16167207 */ /* 0x000fe40000000000 */
[----:B------:R-:W-:-:S02]  /*14b0*/  IADD3 R24, P3, R23, 0x1, RZ ;  /* 0x0000000117187810 */ /* 0x000fc40007f7e0ff */
[----:B------:R-:W-:-:S03]  /*14c0*/  ISETP.GE.U32.AND.EX P0, PT, R28, RZ, PT, P1 ;  /* 0x000000ff1c00720c */ /* 0x000fc60003f06110 */
[----:B------:R-:W-:Y:S01]  /*14d0*/  IMAD.X R25, RZ, RZ, R22, P3 ;  /* 0x000000ffff197224 */ /* 0x000fe200018e0616 */
[----:B------:R-:W-:-:S04]  /*14e0*/  SEL R24, R24, R23, P0 ;  /* 0x0000001718187207 */ /* 0x000fc80000000000 */
[----:B------:R-:W-:Y:S02]  /*14f0*/  SEL R25, R25, R22, P0 ;  /* 0x0000001619197207 */ /* 0x000fe40000000000 */
[-C--:B------:R-:W-:Y:S02]  /*1500*/  IADD3 R23, P1, RZ, -R24.reuse, RZ ;  /* 0x80000018ff177210 */ /* 0x080fe40007f3e0ff */
[----:B------:R-:W-:Y:S02]  /*1510*/  ISETP.NE.U32.AND P0, PT, RZ, UR4, PT ;  /* 0x00000004ff007c0c */ /* 0x000fe4000bf05070 */
[----:B------:R-:W-:Y:S01]  /*1520*/  SEL R24, R23, R24, !P2 ;  /* 0x0000001817187207 */ /* 0x000fe20005000000 */
[----:B------:R-:W-:Y:S01]  /*1530*/  IMAD.X R22, RZ, RZ, ~R25, P1 ;  /* 0x000000ffff167224 */ /* 0x000fe200008e0e19 */
[----:B------:R-:W-:Y:S01]  /*1540*/  ISETP.NE.AND.EX P0, PT, RZ, RZ, PT, P0 ;  /* 0x000000ffff00720c */ /* 0x000fe20003f05300 */
[----:B------:R-:W-:-:S03]  /*1550*/  IMAD.MOV.U32 R23, RZ, RZ, 0x0 ;  /* 0x00000000ff177424 */ /* 0x000fc600078e00ff */
[----:B------:R-:W-:Y:S02]  /*1560*/  SEL R25, R22, R25, !P2 ;  /* 0x0000001916197207 */ /* 0x000fe40005000000 */
[----:B------:R-:W-:Y:S02]  /*1570*/  MOV R22, R26 ;  /* 0x0000001a00167202 */ /* 0x000fe40000000f00 */
[----:B------:R-:W-:Y:S02]  /*1580*/  SEL R24, R24, 0xffffffff, P0 ;  /* 0xffffffff18187807 */ /* 0x000fe40000000000 */
[----:B------:R-:W-:Y:S01]  /*1590*/  SEL R25, R25, 0xffffffff, P0 ;  /* 0xffffffff19197807 */ /* 0x000fe20000000000 */
[----:B------:R-:W-:Y:S06]  /*15a0*/  RET.REL.NODEC R22 `(_ZN2at6native60_GLOBAL__N__fdc43544_27_DistributionRandomKernel_cu_f88cee4443distribution_elementwise_grid_stride_kernelIjLi4EZZZNS0_9templates4cuda13random_kernelIPNS_17CUDAGeneratorImplEEEvRNS_18TensorIteratorBaseET_ENKUlvE_clEvENKUlvE8_clEvEUlP24curandStatePhilox4_32_10E0_ZNS1_27distribution_nullary_kernelIbj5uint4S7_SF_ZZZS5_IS7_EvS9_SA_ENKSB_clEvENKSC_clEvEUljE_EEvS9_T2_RKT3_T4_EUlijE_EEvlNS_15PhiloxCudaStateET1_SJ_) ;  /* 0xffffffe816947950 */ /* 0x000fec0003c3ffff */
.L_x_26:
        /* <DEDUP_REMOVED lines=13> */
.L_x_1813:


//--------------------- .text._ZN2at6native60_GLOBAL__N__fdc43544_27_DistributionRandomKernel_cu_f88cee4443distribution_elementwise_grid_stride_kernelImLi2EZZZNS0_9templates4cuda13random_kernelIPNS_17CUDAGeneratorImplEEEvRNS_18TensorIteratorBaseET_ENKUlvE_clEvENKUlvE8_clEvEUlP24curandStatePhilox4_32_10E_ZNS1_27distribution_nullary_kernelIbm10ulonglong2S7_SF_ZZZS5_IS7_EvS9_SA_ENKSB_clEvENKSC_clEvEUlmE_EEvS9_T2_RKT3_T4_EUlimE0_EEvlNS_15PhiloxCudaStateET1_SJ_ --------------------------
	.section	.text._ZN2at6native60_GLOBAL__N__fdc43544_27_DistributionRandomKernel_cu_f88cee4443distribution_elementwise_grid_stride_kernelImLi2EZZZNS0_9templates4cuda13random_kernelIPNS_17CUDAGeneratorImplEEEvRNS_18TensorIteratorBaseET_ENKUlvE_clEvENKUlvE8_clEvEUlP24curandStatePhilox4_32_10E_ZNS1_27distribution_nullary_kernelIbm10ulonglong2S7_SF_ZZZS5_IS7_EvS9_SA_ENKSB_clEvENKSC_clEvEUlmE_EEvS9_T2_RKT3_T4_EUlimE0_EEvlNS_15PhiloxCudaStateET1_SJ_,"ax",@progbits
	.align	128
.text._ZN2at6native60_GLOBAL__N__fdc43544_27_DistributionRandomKernel_cu_f88cee4443distribution_elementwise_grid_stride_kernelImLi2EZZZNS0_9templates4cuda13random_kernelIPNS_17CUDAGeneratorImplEEEvRNS_18TensorIteratorBaseET_ENKUlvE_clEvENKUlvE8_clEvEUlP24curandStatePhilox4_32_10E_ZNS1_27distribution_nullary_kernelIbm10ulonglong2S7_SF_ZZZS5_IS7_EvS9_SA_ENKSB_clEvENKSC_clEvEUlmE_EEvS9_T2_RKT3_T4_EUlimE0_EEvlNS_15PhiloxCudaStateET1_SJ_:
        .type           _ZN2at6native60_GLOBAL__N__fdc43544_27_DistributionRandomKernel_cu_f88cee4443distribution_elementwise_grid_stride_kernelImLi2EZZZNS0_9templates4cuda13random_kernelIPNS_17CUDAGeneratorImplEEEvRNS_18TensorIteratorBaseET_ENKUlvE_clEvENKUlvE8_clEvEUlP24curandStatePhilox4_32_10E_ZNS1_27distribution_nullary_kernelIbm10ulonglong2S7_SF_ZZZS5_IS7_EvS9_SA_ENKSB_clEvENKSC_clEvEUlmE_EEvS9_T2_RKT3_T4_EUlimE0_EEvlNS_15PhiloxCudaStateET1_SJ_,@function
        .size           _ZN2at6native60_GLOBAL__N__fdc43544_27_DistributionRandomKernel_cu_f88cee4443distribution_elementwise_grid_stride_kernelImLi2EZZZNS0_9templates4cuda13random_kernelIPNS_17CUDAGeneratorImplEEEvRNS_18TensorIteratorBaseET_ENKUlvE_clEvENKUlvE8_clEvEUlP24curandStatePhilox4_32_10E_ZNS1_27distribution_nullary_kernelIbm10ulonglong2S7_SF_ZZZS5_IS7_EvS9_SA_ENKSB_clEvENKSC_clEvEUlmE_EEvS9_T2_RKT3_T4_EUlimE0_EEvlNS_15PhiloxCudaStateET1_SJ_,(.L_x_1815 - _ZN2at6native60_GLOBAL__N__fdc43544_27_DistributionRandomKernel_cu_f88cee4443distribution_elementwise_grid_stride_kernelImLi2EZZZNS0_9templates4cuda13random_kernelIPNS_17CUDAGeneratorImplEEEvRNS_18TensorIteratorBaseET_ENKUlvE_clEvENKUlvE8_clEvEUlP24curandStatePhilox4_32_10E_ZNS1_27distribution_nullary_kernelIbm10ulonglong2S7_SF_ZZZS5_IS7_EvS9_SA_ENKSB_clEvENKSC_clEvEUlmE_EEvS9_T2_RKT3_T4_EUlimE0_EEvlNS_15PhiloxCudaStateET1_SJ_)
        .other          _ZN2at6native60_GLOBAL__N__fdc43544_27_DistributionRandomKernel_cu_f88cee4443distribution_elementwise_grid_stride_kernelImLi2EZZZNS0_9templates4cuda13random_kernelIPNS_17CUDAGeneratorImplEEEvRNS_18TensorIteratorBaseET_ENKUlvE_clEvENKUlvE8_clEvEUlP24curandStatePhilox4_32_10E_ZNS1_27distribution_nullary_kernelIbm10ulonglong2S7_SF_ZZZS5_IS7_EvS9_SA_ENKSB_clEvENKSC_clEvEUlmE_EEvS9_T2_RKT3_T4_EUlimE0_EEvlNS_15PhiloxCudaStateET1_SJ_,@"STO_CUDA_ENTRY STV_DEFAULT"
_ZN2at6native60_GLOBAL__N__fdc43544_27_DistributionRandomKernel_cu_f88cee4443distribution_elementwise_grid_stride_kernelImLi2EZZZNS0_9templates4cuda13random_kernelIPNS_17CUDAGeneratorImplEEEvRNS_18TensorIteratorBaseET_ENKUlvE_clEvENKUlvE8_clEvEUlP24curandStatePhilox4_32_10E_ZNS1_27distribution_nullary_kernelIbm10ulonglong2S7_SF_ZZZS5_IS7_EvS9_SA_ENKSB_clEvENKSC_clEvEUlmE_EEvS9_T2_RKT3_T4_EUlimE0_EEvlNS_15PhiloxCudaStateET1_SJ_:
        /* <DEDUP_REMOVED lines=21> */
[----:B------:R-:W-:-:S03]  /*0150*/  IMAD.WIDE.U32 R10, R24, -0x326172a9, RZ ;  /* 0xcd9e8d57180a7825 */ /* 0x000fc600078e00ff */
[----:B------:R-:W-:Y:S01]  /*0160*/  UIADD3.X UR5, UR5, -0x1, URZ, UP0, !UPT ;  /* 0xffffffff05057890 */ /* 0x000fe200087fe43f */
[----:B---3--:R-:W-:-:S05]  /*0170*/  @P0 IADD3 R28, P1, R2, R5, RZ ;  /* 0x00000005021c0210 */ /* 0x008fca0007f3e0ff */
[----:B------:R-:W-:Y:S01]  /*0180*/  @P0 IMAD.X R29, RZ, RZ, R3, P1 ;  /* 0x000000ffff1d0224 */ /* 0x000fe200008e0603 */
[----:B------:R-:W-:Y:S02]  /*0190*/  ISETP.NE.U32.AND P0, PT, RZ, UR5, PT ;  /* 0x00000005ff007c0c */ /* 0x000fe4000bf05070 */
[----:B----4-:R-:W-:Y:S01]  /*01a0*/  IADD3 R4, R17, -0x4498517b, RZ ;  /* 0xbb67ae8511047810 */ /* 0x010fe20007ffe0ff */
[----:B------:R-:W-:Y:S01]  /*01b0*/  VIADD R5, R16, 0x9e3779b9 ;  /* 0x9e3779b910057836 */ /* 0x000fe20000000000 */
[--C-:B------:R-:W-:Y:S02]  /*01c0*/  SHF.R.U32.HI R2, RZ, 0x2, R29.reuse ;  /* 0x00000002ff027819 */ /* 0x100fe4000001161d */
[----:B------:R-:W-:Y:S02]  /*01d0*/  SHF.R.U64 R3, R28, 0x2, R29 ;  /* 0x000000021c037819 */ /* 0x000fe4000000121d */
[----:B------:R-:W-:-:S03]  /*01e0*/  LOP3.LUT R8, R11, R2, R16, 0x96, !PT ;  /* 0x000000020b087212 */ /* 0x000fc600078e9610 */
        /* <DEDUP_REMOVED lines=10> */
[----:B------:R-:W-:Y:S01]  /*0290*/  IMAD.WIDE.U32 R14, R5, -0x2daee0ad, RZ ;  /* 0xd2511f53050e7825 */ /* 0x000fe200078e00ff */
[----:B------:R-:W-:-:S03]  /*02a0*/  IADD3 R6, R17, 0x32370b8f, RZ ;  /* 0x32370b8f11067810 */ /* 0x000fc60007ffe0ff */
[----:B------:R-:W-:Y:S02]  /*02b0*/  VIADD R5, R17, 0x76cf5d0a ;  /* 0x76cf5d0a11057836 */ /* 0x000fe40000000000 */
[----:B------:R-:W-:-:S03]  /*02c0*/  IMAD.WIDE.U32 R10, R9, -0x2daee0ad, RZ ;  /* 0xd2511f53090a7825 */ /* 0x000fc600078e00ff */
[----:B------:R-:W-:Y:S02]  /*02d0*/  LOP3.LUT R8, R15, R8, R5, 0x96, !PT ;  /* 0x000000080f087212 */ /* 0x000fe400078e9605 */
[----:B------:R-:W-:Y:S02]  /*02e0*/  LOP3.LUT R18, R11, R14, R6, 0x96, !PT ;  /* 0x0000000e0b127212 */ /* 0x000fe400078e9606 */
[----:B------:R-:W-:Y:S01]  /*02f0*/  IADD3 R11, R16, 0x78dde6e4, RZ ;  /* 0x78dde6e4100b7810 */ /* 0x000fe20007ffe0ff */
[----:B------:R-:W-:-:S04]  /*0300*/  IMAD.WIDE.U32 R8, R8, -0x326172a9, RZ ;  /* 0xcd9e8d5708087825 */ /* 0x000fc800078e00ff */
[----:B------:R-:W-:Y:S01]  /*0310*/  IMAD.WIDE.U32 R18, R18, -0x326172a9, RZ ;  /* 0xcd9e8d5712127825 */ /* 0x000fe200078e00ff */
[----:B------:R-:W-:-:S03]  /*0320*/  LOP3.LUT R7, R9, R12, R7, 0x96, !PT ;  /* 0x0000000c09077212 */ /* 0x000fc600078e9607 */
[----:B------:R-:W-:Y:S01]  /*0330*/  VIADD R9, R16, 0x1715609d ;  /* 0x1715609d10097836 */ /* 0x000fe20000000000 */
[----:B------:R-:W-:Y:S01]  /*0340*/  LOP3.LUT R11, R19, R8, R11, 0x96, !PT ;  /* 0x00000008130b7212 */ /* 0x000fe200078e960b */
[----:B------:R-:W-:Y:S01]  /*0350*/  IMAD.WIDE.U32 R14, R7, -0x2daee0ad, RZ ;  /* 0xd2511f53070e7825 */ /* 0x000fe200078e00ff */
[----:B------:R-:W-:-:S03]  /*0360*/  IADD3 R8, R17, -0x56f99767, RZ ;  /* 0xa906689911087810 */ /* 0x000fc60007ffe0ff */
[----:B------:R-:W-:Y:S02]  /*0370*/  VIADD R7, R17, 0xed9eba14 ;  /* 0xed9eba1411077836 */ /* 0x000fe40000000000 */
[----:B------:R-:W-:-:S03]  /*0380*/  IMAD.WIDE.U32 R12, R11, -0x2daee0ad, RZ ;  /* 0xd2511f530b0c7825 */ /* 0x000fc600078e00ff */
[----:B------:R-:W-:Y:S02]  /*0390*/  LOP3.LUT R10, R15, R10, R7, 0x96, !PT ;  /* 0x0000000a0f0a7212 */ /* 0x000fe400078e9607 */
[----:B------:R-:W-:Y:S02]  /*03a0*/  LOP3.LUT R14, R13, R14, R8, 0x96, !PT ;  /* 0x0000000e0d0e7212 */ /* 0x000fe400078e9608 */
[----:B------:R-:W-:Y:S01]  /*03b0*/  IADD3 R13, R16, -0x4ab325aa, RZ ;  /* 0xb54cda56100d7810 */ /* 0x000fe20007ffe0ff */
[----:B------:R-:W-:-:S04]  /*03c0*/  IMAD.WIDE.U32 R10, R10, -0x326172a9, RZ ;  /* 0xcd9e8d570a0a7825 */ /* 0x000fc800078e00ff */
[----:B------:R-:W-:Y:S01]  /*03d0*/  IMAD.WIDE.U32 R14, R14, -0x326172a9, RZ ;  /* 0xcd9e8d570e0e7825 */ /* 0x000fe200078e00ff */
[----:B------:R-:W-:-:S03]  /*03e0*/  LOP3.LUT R9, R11, R18, R9, 0x96, !PT ;  /* 0x000000120b097212 */ /* 0x000fc600078e9609 */
[C---:B------:R-:W-:Y:S01]  /*03f0*/  VIADD R11, R16.reuse, 0x5384540f ;  /* 0x5384540f100b7836 */ /* 0x040fe20000000000 */
[----:B------:R-:W-:Y:S01]  /*0400*/  LOP3.LUT R13, R15, R10, R13, 0x96, !PT ;  /* 0x0000000a0f0d7212 */ /* 0x000fe200078e960d */
[----:B------:R-:W-:Y:S01]  /*0410*/  IMAD.WIDE.U32 R20, R9, -0x2daee0ad, RZ ;  /* 0xd2511f5309147825 */ /* 0x000fe200078e00ff */
[C---:B------:R-:W-:Y:S02]  /*0420*/  IADD3 R10, R17.reuse, 0x1fd5c5a3, RZ ;  /* 0x1fd5c5a3110a7810 */ /* 0x040fe40007ffe0ff */
[----:B------:R-:W-:Y:S01]  /*0430*/  IADD3 R15, R16, -0xe443238, RZ ;  /* 0xf1bbcdc8100f7810 */ /* 0x000fe20007ffe0ff */
[----:B------:R-:W-:Y:S02]  /*0440*/  VIADD R9, R17, 0x646e171e ;  /* 0x646e171e11097836 */ /* 0x000fe40000000000 */
[----:B------:R-:W-:-:S03]  /*0450*/  IMAD.WIDE.U32 R18, R13, -0x2daee0ad, RZ ;  /* 0xd2511f530d127825 */ /* 0x000fc600078e00ff */
[----:B------:R-:W-:Y:S02]  /*0460*/  LOP3.LUT R12, R21, R12, R9, 0x96, !PT ;  /* 0x0000000c150c7212 */ /* 0x000fe400078e9609 */
[----:B------:R-:W-:-:S03]  /*0470*/  LOP3.LUT R20, R19, R20, R10, 0x96, !PT ;  /* 0x0000001413147212 */ /* 0x000fc600078e960a */
[----:B------:R-:W-:-:S04]  /*0480*/  IMAD.WIDE.U32 R12, R12, -0x326172a9, RZ ;  /* 0xcd9e8d570c0c7825 */ /* 0x000fc800078e00ff */
[----:B------:R-:W-:Y:S01]  /*0490*/  IMAD.HI.U32 R20, R20, -0x326172a9, RZ ;  /* 0xcd9e8d5714147827 */ /* 0x000fe200078e00ff */
[----:B------:R-:W-:-:S03]  /*04a0*/  LOP3.LUT R32, R13, R14, R11, 0x96, !PT ;  /* 0x0000000e0d207212 */ /* 0x000fc600078e960b */
[C---:B------:R-:W-:Y:S01]  /*04b0*/  VIADD R14, R17.reuse, 0xdb3d7428 ;  /* 0xdb3d7428110e7836 */ /* 0x040fe20000000000 */
[----:B------:R-:W-:Y:S01]  /*04c0*/  LOP3.LUT R11, R20, R12, R15, 0x96, !PT ;  /* 0x0000000c140b7212 */ /* 0x000fe200078e960f */
[----:B------:R-:W-:Y:S01]  /*04d0*/  IMAD.WIDE.U32 R32, R32, -0x2daee0ad, RZ ;  /* 0xd2511f5320207825 */ /* 0x000fe200078e00ff */
[----:B------:R-:W-:Y:S02]  /*04e0*/  IADD3 R15, R17, -0x695add53, RZ ;  /* 0x96a522ad110f7810 */ /* 0x000fe40007ffe0ff */
[----:B------:R-:W-:Y:S01]  /*04f0*/  MOV R12, R25 ;  /* 0x00000019000c7202 */ /* 0x000fe20000000f00 */
[----:B------:R-:W-:Y:S01]  /*0500*/  IMAD.HI.U32 R19, R11, -0x2daee0ad, RZ ;  /* 0xd2511f530b137827 */ /* 0x000fe200078e00ff */
[----:B------:R-:W-:-:S03]  /*0510*/  LOP3.LUT R33, R33, R18, R14, 0x96, !PT ;  /* 0x0000001221217212 */ /* 0x000fc600078e960e */
[----:B------:R-:W-:Y:S01]  /*0520*/  IMAD.MOV.U32 R13, RZ, RZ, R24 ;  /* 0x000000ffff0d7224 */ /* 0x000fe200078e0018 */
[----:B------:R-:W-:Y:S01]  /*0530*/  LOP3.LUT R32, R19, R32, R15, 0x96, !PT ;  /* 0x0000002013207212 */ /* 0x000fe200078e960f */
[----:B------:R-:W-:Y:S06]  /*0540*/  @!P0 BRA `(.L_x_27) ;  /* 0x0000000000188947 */ /* 0x000fec0003800000 */
[----:B------:R-:W-:Y:S01]  /*0550*/  ULDC UR6, c[0x0][0xc] ;  /* 0x0000030000067ab9 */ /* 0x000fe20000000800 */
[----:B------:R-:W-:Y:S01]  /*0560*/  MOV R22, 0x5a0 ;  /* 0x000005a000167802 */ /* 0x000fe20000000f00 */
[----:B------:R-:W-:-:S04]  /*0570*/  IMAD R23, R0, UR6, RZ ;  /* 0x0000000600177c24 */ /* 0x000fc8000f8e02ff */
[----:B------:R-:W-:-:S07]  /*0580*/  IMAD.SHL.U32 R23, R23, 0x2, RZ ;  /* 0x0000000217177824 */ /* 0x000fce00078e00ff */
[----:B------:R-:W-:Y:S05]  /*0590*/  CALL.REL.NOINC `($__internal_2_$__cuda_sm20_div_s64) ;  /* 0x0000002800947944 */ /* 0x000fea0003c00000 */
[----:B------:R-:W-:Y:S05]  /*05a0*/  BRA `(.L_x_28) ;  /* 0x0000000000587947 */ /* 0x000fea0003800000 */
.L_x_27:
[----:B------:R-:W0:Y:S02]  /*05b0*/  LDC R19, c[0x0][0xc] ;  /* 0x00000300ff137b82 */ /* 0x000e240000000800 */
[----:B0-----:R-:W-:-:S05]  /*05c0*/  IMAD R18, R0, R19, RZ ;  /* 0x0000001300127224 */ /* 0x001fca00078e02ff */
[----:B------:R-:W-:-:S04]  /*05d0*/  SHF.L.U32 R20, R18, 0x1, RZ ;  /* 0x0000000112147819 */ /* 0x000fc800000006ff */
[----:B------:R-:W0:Y:S01]  /*05e0*/  I2F.U32.RP R21, R20 ;  /* 0x0000001400157306 */ /* 0x000e220000209000 */
[----:B------:R-:W-:Y:S02]  /*05f0*/  IADD3 R23, RZ, -R20, RZ ;  /* 0x80000014ff177210 */ /* 0x000fe40007ffe0ff */
[----:B------:R-:W-:-:S05]  /*0600*/  ISETP.NE.U32.AND P2, PT, R20, RZ, PT ;  /* 0x000000ff1400720c */ /* 0x000fca0003f45070 */
[----:B0-----:R-:W0:Y:S02]  /*0610*/  MUFU.RCP R21, R21 ;  /* 0x0000001500157308 */ /* 0x001e240000001000 */
[----:B0-----:R-:W-:-:S06]  /*0620*/  VIADD R18, R21, 0xffffffe ;  /* 0x0ffffffe15127836 */ /* 0x001fcc0000000000 */
[----:B------:R0:W1:Y:S02]  /*0630*/  F2I.FTZ.U32.TRUNC.NTZ R19, R18 ;  /* 0x0000001200137305 */ /* 0x000064000021f000 */
[----:B0-----:R-:W-:Y:S02]  /*0640*/  IMAD.MOV.U32 R18, RZ, RZ, RZ ;  /* 0x000000ffff127224 */ /* 0x001fe400078e00ff */
[----:B-1----:R-:W-:-:S04]  /*0650*/  IMAD R23, R23, R19, RZ ;  /* 0x0000001317177224 */ /* 0x002fc800078e02ff */
[----:B------:R-:W-:-:S06]  /*0660*/  IMAD.HI.U32 R19, R19, R23, R18 ;  /* 0x0000001713137227 */ /* 0x000fcc00078e0012 */
[----:B------:R-:W-:-:S05]  /*0670*/  IMAD.HI.U32 R18, R19, UR4, RZ ;  /* 0x0000000413127c27 */ /* 0x000fca000f8e00ff */
[----:B------:R-:W-:-:S05]  /*0680*/  IADD3 R19, -R18, RZ, RZ ;  /* 0x000000ff12137210 */ /* 0x000fca0007ffe1ff */
[----:B------:R-:W-:-:S05]  /*0690*/  IMAD R19, R20, R19, UR4 ;  /* 0x0000000414137e24 */ /* 0x000fca000f8e0213 */
[----:B------:R-:W-:-:S13]  /*06a0*/  ISETP.GE.U32.AND P0, PT, R19, R20, PT ;  /* 0x000000141300720c */ /* 0x000fda0003f06070 */
[----:B------:R-:W-:Y:S01]  /*06b0*/  @P0 IMAD.IADD R19, R19, 0x1, -R20 ;  /* 0x0000000113130824 */ /* 0x000fe200078e0a14 */
[----:B------:R-:W-:-:S04]  /*06c0*/  @P0 IADD3 R18, R18, 0x1, RZ ;  /* 0x0000000112120810 */ /* 0x000fc80007ffe0ff */
[----:B------:R-:W-:Y:S02]  /*06d0*/  ISETP.GE.U32.AND P1, PT, R19, R20, PT ;  /* 0x000000141300720c */ /* 0x000fe40003f26070 */
[----:B------:R-:W-:-:S11]  /*06e0*/  MOV R19, RZ ;  /* 0x000000ff00137202 */ /* 0x000fd60000000f00 */
[----:B------:R-:W-:Y:S01]  /*06f0*/  @P1 VIADD R18, R18, 0x1 ;  /* 0x0000000112121836 */ /* 0x000fe20000000000 */
[----:B------:R-:W-:-:S07]  /*0700*/  @!P2 LOP3.LUT R18, RZ, R20, RZ, 0x33, !PT ;  /* 0x00000014ff12a212 */ /* 0x000fce00078e33ff */
.L_x_28:
[----:B------:R-:W-:Y:S01]  /*0710*/  ULDC UR4, c[0x0][0xc] ;  /* 0x0000030000047ab9 */ /* 0x000fe20000000800 */
[----:B------:R-:W-:Y:S01]  /*0720*/  IADD3 R23, P0, R18, 0x1, RZ ;  /* 0x0000000112177810 */ /* 0x000fe20007f1e0ff */
[----:B------:R-:W-:-:S04]  /*0730*/  IMAD.WIDE.U32 R20, R0, UR4, RZ ;  /* 0x0000000400147c25 */ /* 0x000fc8000f8e00ff */
[----:B------:R-:W-:Y:S02]  /*0740*/  IMAD.X R27, RZ, RZ, R19, P0 ;  /* 0x000000ffff1b7224 */ /* 0x000fe400000e0613 */
[-C--:B------:R-:W-:Y:S02]  /*0750*/  IMAD R21, R21, R23.reuse, RZ ;  /* 0x0000001715157224 */ /* 0x080fe400078e02ff */
[----:B------:R-:W-:-:S04]  /*0760*/  IMAD.WIDE.U32 R18, R20, R23, RZ ;  /* 0x0000001714127225 */ /* 0x000fc800078e00ff */
[----:B------:R-:W-:Y:S01]  /*0770*/  IMAD R27, R20, R27, R21 ;  /* 0x0000001b141b7224 */ /* 0x000fe200078e0215 */
[----:B------:R-:W-:-:S03]  /*0780*/  SHF.L.U32 R26, R18, 0x1, RZ ;  /* 0x00000001121a7819 */ /* 0x000fc600000006ff */
[----:B------:R-:W-:Y:S01]  /*0790*/  IMAD.IADD R27, R19, 0x1, R27 ;  /* 0x00000001131b7824 */ /* 0x000fe200078e021b */
[----:B------:R-:W-:-:S04]  /*07a0*/  ISETP.GE.U32.AND P0, PT, R13, R26, PT ;  /* 0x0000001a0d00720c */ /* 0x000fc80003f06070 */
        /* <DEDUP_REMOVED lines=58> */
.L_x_38:
[----:B------:R-:W-:Y:S01]  /*0b50*/  IADD3 R3, R3, 0x1, RZ ;  /* 0x0000000103037810 */ /* 0x000fe20007ffe0ff */
[----:B------:R-:W-:Y:S03]  /*0b60*/  BSSY B0, `(.L_x_29) ;  /* 0x000000c000007945 */ /* 0x000fe60003800000 */
[C---:B------:R-:W-:Y:S01]  /*0b70*/  ISETP.NE.AND P0, PT, R3.reuse, RZ, PT ;  /* 0x000000ff0300720c */ /* 0x040fe20003f05270 */
[----:B------:R-:W-:-:S12]  /*0b80*/  IMAD.HI.U32 R20, R3, -0x2daee0ad, RZ ;  /* 0xd2511f5303147827 */ /* 0x000fd800078e00ff */
[----:B------:R-:W-:Y:S05]  /*0b90*/  @P0 BRA `(.L_x_30) ;  /* 0x0000000000200947 */ /* 0x000fea0003800000 */
[----:B------:R-:W-:-:S05]  /*0ba0*/  VIADD R2, R2, 0x1 ;  /* 0x0000000102027836 */ /* 0x000fca0000000000 */
[----:B------:R-:W-:-:S13]  /*0bb0*/  ISETP.NE.AND P0, PT, R2, RZ, PT ;  /* 0x000000ff0200720c */ /* 0x000fda0003f05270 */
[----:B------:R-:W-:Y:S01]  /*0bc0*/  @!P0 IADD3 R24, R24, 0x1, RZ ;  /* 0x0000000118188810 */ /* 0x000fe20007ffe0ff */
[----:B------:R-:W-:Y:S02]  /*0bd0*/  @!P0 VIADD R21, R25, 0x1 ;  /* 0x0000000119158836 */ /* 0x000fe40000000000 */
[----:B------:R-:W-:Y:S01]  /*0be0*/  @!P0 IMAD.MOV.U32 R2, RZ, RZ, RZ ;  /* 0x000000ffff028224 */ /* 0x000fe200078e00ff */
[----:B------:R-:W-:-:S13]  /*0bf0*/  ISETP.NE.AND P1, PT, R24, RZ, !P0 ;  /* 0x000000ff1800720c */ /* 0x000fda0004725270 */
[----:B------:R-:W-:-:S04]  /*0c00*/  @P1 IADD3 R21, R25, RZ, RZ ;  /* 0x000000ff19151210 */ /* 0x000fc80007ffe0ff */
[----:B------:R-:W-:-:S07]  /*0c10*/  @!P0 MOV R25, R21 ;  /* 0x0000001500198202 */ /* 0x000fce0000000f00 */
.L_x_30:
[----:B------:R-:W-:Y:S05]  /*0c20*/  BSYNC B0 ;  /* 0x0000000000007941 */ /* 0x000fea0003800000 */
.L_x_29:
[----:B------:R-:W-:Y:S01]  /*0c30*/  IMAD.HI.U32 R21, R24, -0x326172a9, RZ ;  /* 0xcd9e8d5718157827 */ /* 0x000fe200078e00ff */
[----:B------:R-:W-:Y:S02]  /*0c40*/  LOP3.LUT R20, R20, R25, R17, 0x96, !PT ;  /* 0x0000001914147212 */ /* 0x000fe400078e9611 */
[----:B------:R-:W-:Y:S01]  /*0c50*/  ISETP.NE.AND P0, PT, R28, 0x1, PT ;  /* 0x000000011c00780c */ /* 0x000fe20003f05270 */
[----:B------:R-:W-:Y:S01]  /*0c60*/  VIADD R22, R16, 0x9e3779b9 ;  /* 0x9e3779b910167836 */ /* 0x000fe20000000000 */
[----:B------:R-:W-:Y:S01]  /*0c70*/  LOP3.LUT R34, R21, R2, R16, 0x96, !PT ;  /* 0x0000000215227212 */ /* 0x000fe200078e9610 */
[----:B------:R-:W-:Y:S02]  /*0c80*/  IMAD R23, R24, -0x326172a9, RZ ;  /* 0xcd9e8d5718177824 */ /* 0x000fe400078e02ff */
[----:B------:R-:W-:-:S04]  /*0c90*/  IMAD.WIDE.U32 R20, R20, -0x326172a9, RZ ;  /* 0xcd9e8d5714147825 */ /* 0x000fc800078e00ff */
[----:B------:R-:W-:Y:S01]  /*0ca0*/  IMAD R31, R3, -0x2daee0ad, RZ ;  /* 0xd2511f53031f7824 */ /* 0x000fe200078e02ff */
[----:B------:R-:W-:Y:S01]  /*0cb0*/  LOP3.LUT R23, R21, R23, R22, 0x96, !PT ;  /* 0x0000001715177212 */ /* 0x000fe200078e9616 */
[----:B------:R-:W-:-:S05]  /*0cc0*/  IMAD.WIDE.U32 R34, R34, -0x2daee0ad, RZ ;  /* 0xd2511f5322227825 */ /* 0x000fca00078e00ff */
        /* <DEDUP_REMOVED lines=22> */
[----:B------:R-:W-:-:S03]  /*0e30*/  IADD3 R35, R16, -0x4ab325aa, RZ ;  /* 0xb54cda5610237810 */ /* 0x000fc60007ffe0ff */
[----:B------:R-:W-:Y:S01]  /*0e40*/  IMAD.WIDE.U32 R22, R22, -0x326172a9, RZ ;  /* 0xcd9e8d5716167825 */ /* 0x000fe200078e00ff */
[----:B------:R-:W-:-:S04]  /*0e50*/  LOP3.LUT R21, R31, R34, R9, 0x96, !PT ;  /* 0x000000221f157212 */ /* 0x000fc800078e9609 */
[----:B------:R-:W-:Y:S01]  /*0e60*/  LOP3.LUT R34, R23, R20, R35, 0x96, !PT ;  /* 0x0000001417227212 */ /* 0x000fe200078e9623 */
[----:B------:R-:W-:-:S04]  /*0e70*/  IMAD.WIDE.U32 R20, R21, -0x326172a9, RZ ;  /* 0xcd9e8d5715147825 */ /* 0x000fc800078e00ff */
[----:B------:R-:W-:Y:S02]  /*0e80*/  VIADD R23, R16, 0x5384540f ;  /* 0x5384540f10177836 */ /* 0x000fe40000000000 */
[----:B------:R-:W-:-:S03]  /*0e90*/  IMAD.WIDE.U32 R34, R34, -0x2daee0ad, RZ ;  /* 0xd2511f5322227825 */ /* 0x000fc600078e00ff */
[----:B------:R-:W-:Y:S02]  /*0ea0*/  LOP3.LUT R22, R21, R22, R23, 0x96, !PT ;  /* 0x0000001615167212 */ /* 0x000fe400078e9617 */
[----:B------:R-:W-:Y:S01]  /*0eb0*/  LOP3.LUT R30, R35, R30, R10, 0x96, !PT ;  /* 0x0000001e231e7212 */ /* 0x000fe200078e960a */
[C---:B------:R-:W-:Y:S01]  /*0ec0*/  VIADD R35, R16.reuse, 0x8ff34781 ;  /* 0x8ff3478110237836 */ /* 0x040fe20000000000 */
[----:B------:R-:W-:Y:S01]  /*0ed0*/  IADD3 R21, R16, -0xe443238, RZ ;  /* 0xf1bbcdc810157810 */ /* 0x000fe20007ffe0ff */
[----:B------:R-:W-:-:S04]  /*0ee0*/  IMAD.WIDE.U32 R22, R22, -0x2daee0ad, RZ ;  /* 0xd2511f5316167825 */ /* 0x000fc800078e00ff */
[----:B------:R-:W-:Y:S01]  /*0ef0*/  IMAD.WIDE.U32 R30, R30, -0x326172a9, RZ ;  /* 0xcd9e8d571e1e7825 */ /* 0x000fe200078e00ff */
[----:B------:R-:W-:-:S03]  /*0f00*/  LOP3.LUT R34, R23, R34, R14, 0x96, !PT ;  /* 0x0000002217227212 */ /* 0x000fc600078e960e */
[----:B------:R-:W-:Y:S01]  /*0f10*/  IMAD R23, R11, -0x2daee0ad, RZ ;  /* 0xd2511f530b177824 */ /* 0x000fe200078e02ff */
[----:B------:R-:W-:Y:S01]  /*0f20*/  LOP3.LUT R11, R31, R20, R21, 0x96, !PT ;  /* 0x000000141f0b7212 */ /* 0x000fe200078e9615 */
[----:B------:R-:W-:-:S04]  /*0f30*/  IMAD.WIDE.U32 R20, R34, -0x326172a9, RZ ;  /* 0xcd9e8d5722147825 */ /* 0x000fc800078e00ff */
[----:B------:R-:W-:Y:S01]  /*0f40*/  IMAD.HI.U32 R31, R11, -0x2daee0ad, RZ ;  /* 0xd2511f530b1f7827 */ /* 0x000fe200078e00ff */
[----:B------:R-:W-:-:S04]  /*0f50*/  LOP3.LUT R30, R21, R30, R35, 0x96, !PT ;  /* 0x0000001e151e7212 */ /* 0x000fc800078e9623 */
[----:B------:R-:W-:Y:S01]  /*0f60*/  LOP3.LUT R31, R31, R22, R15, 0x96, !PT ;  /* 0x000000161f1f7212 */ /* 0x000fe200078e960f */
[----:B------:R-:W-:Y:S06]  /*0f70*/  @!P0 BRA `(.L_x_31) ;  /* 0x0000000000288947 */ /* 0x000fec0003800000 */
[----:B------:R-:W-:-:S13]  /*0f80*/  ISETP.NE.AND P0, PT, R28, 0x2, PT ;  /* 0x000000021c00780c */ /* 0x000fda0003f05270 */
[----:B------:R-:W-:Y:S05]  /*0f90*/  @!P0 BRA `(.L_x_32) ;  /* 0x0000000000188947 */ /* 0x000fea0003800000 */
[----:B------:R-:W-:Y:S02]  /*0fa0*/  ISETP.NE.AND P0, PT, R28, 0x3, PT ;  /* 0x000000031c00780c */ /* 0x000fe40003f05270 */
[----:B------:R-:W-:Y:S01]  /*0fb0*/  MOV R32, R30 ;  /* 0x0000001e00207202 */ /* 0x000fe20000000f00 */
[----:B------:R-:W-:-:S10]  /*0fc0*/  IMAD.MOV.U32 R30, RZ, RZ, R31 ;  /* 0x000000ffff1e7224 */ /* 0x000fd400078e001f */
[----:B------:R-:W-:Y:S01]  /*0fd0*/  @P0 MOV R32, R33 ;  /* 0x0000002100200202 */ /* 0x000fe20000000f00 */
[----:B------:R-:W-:Y:S01]  /*0fe0*/  @P0 IMAD.MOV.U32 R30, RZ, RZ, R23 ;  /* 0x000000ffff1e0224 */ /* 0x000fe200078e0017 */
[----:B------:R-:W-:Y:S06]  /*0ff0*/  BRA `(.L_x_31) ;  /* 0x0000000000087947 */ /* 0x000fec0003800000 */
.L_x_32:
[----:B------:R-:W-:Y:S01]  /*1000*/  MOV R32, R23 ;  /* 0x0000001700207202 */ /* 0x000fe20000000f00 */
[----:B------:R-:W-:-:S07]  /*1010*/  IMAD.MOV.U32 R30, RZ, RZ, R20 ;  /* 0x000000ffff1e7224 */ /* 0x000fce00078e0014 */
.L_x_31:
[----:B-1----:R-:W-:Y:S01]  /*1020*/  ISETP.GE.U32.AND P0, PT, R13, R18, PT ;  /* 0x000000120d00720c */ /* 0x002fe20003f06070 */
[----:B------:R-:W-:Y:S03]  /*1030*/  BSSY B0, `(.L_x_33) ;  /* 0x00000f6000007945 */ /* 0x000fe60003800000 */
[----:B------:R-:W-:-:S13]  /*1040*/  ISETP.GE.AND.EX P0, PT, R12, R19, PT, P0 ;  /* 0x000000130c00720c */ /* 0x000fda0003f06300 */
[----:B------:R-:W-:Y:S05]  /*1050*/  @P0 BRA `(.L_x_34) ;  /* 0x0000000c00cc0947 */ /* 0x000fea0003800000 */
[----:B------:R-:W-:Y:S01]  /*1060*/  ISETP.NE.AND P0, PT, R29, RZ, PT ;  /* 0x000000ff1d00720c */ /* 0x000fe20003f05270 */
[----:B------:R-:W-:-:S12]  /*1070*/  HFMA2.MMA R33, -RZ, RZ, 0, 0 ;  /* 0x00000000ff217435 */ /* 0x000fd800000001ff */
[----:B------:R-:W-:Y:S05]  /*1080*/  @!P0 BRA `(.L_x_35) ;  /* 0x0000000c00ac8947 */ /* 0x000fea0003800000 */
[----:B------:R-:W-:Y:S01]  /*1090*/  MOV R23, R13 ;  /* 0x0000000d00177202 */ /* 0x000fe20000000f00 */
[----:B------:R-:W-:Y:S01]  /*10a0*/  IMAD.MOV.U32 R22, RZ, RZ, RZ ;  /* 0x000000ffff167224 */ /* 0x000fe200078e00ff */
[----:B------:R-:W-:-:S03]  /*10b0*/  ISETP.NE.AND P0, PT, R29, 0x1, PT ;  /* 0x000000011d00780c */ /* 0x000fc60003f05270 */
[----:B------:R-:W-:-:S05]  /*10c0*/  IMAD.HI.U32 R35, R13, UR32, R22 ;  /* 0x000000200d237c27 */ /* 0x000fca000f8e0016 */
[----:B------:R-:W-:-:S05]  /*10d0*/  SHF.R.U32.HI R35, RZ, UR33, R35 ;  /* 0x00000021ff237c19 */ /* 0x000fca0008011623 */
[----:B------:R-:W-:-:S04]  /*10e0*/  IMAD.MOV R22, RZ, RZ, -R35 ;  /* 0x000000ffff167224 */ /* 0x000fc800078e0a23 */
[----:B------:R-:W-:-:S04]  /*10f0*/  IMAD R33, R22, UR57, R13 ;  /* 0x0000003916217c24 */ /* 0x000fc8000f8e020d */
[----:B------:R-:W-:Y:S01]  /*1100*/  IMAD R33, R33, UR56, RZ ;  /* 0x0000003821217c24 */ /* 0x000fe2000f8e02ff */
        /* <DEDUP_REMOVED lines=223> */
[----:B------:R-:W-:-:S05]  /*1f00*/  SHF.R.U32.HI R22, RZ, UR35, R22 ;  /* 0x00000023ff167c19 */ /* 0x000fca0008011616 */
[----:B------:R-:W-:-:S04]  /*1f10*/  IMAD.MOV R22, RZ, RZ, -R22 ;  /* 0x000000ffff167224 */ /* 0x000fc800078e0a16 */
[----:B------:R-:W-:-:S04]  /*1f20*/  IMAD R22, R22, UR29, R23 ;  /* 0x0000001d16167c24 */ /* 0x000fc8000f8e0217 */
[----:B------:R-:W-:-:S07]  /*1f30*/  IMAD R33, R22, UR30, R33 ;  /* 0x0000001e16217c24 */ /* 0x000fce000f8e0221 */
.L_x_35:
[----:B------:R-:W-:Y:S02]  /*1f40*/  ULDC.64 UR34, c[0x0][0x3d0] ;  /* 0x0000f40000227ab9 */ /* 0x000fe40000000a00 */
[----:B------:R-:W-:Y:S02]  /*1f50*/  IADD3 R22, P0, R33, UR34, RZ ;  /* 0x0000002221167c10 */ /* 0x000fe4000ff1e0ff */
[----:B------:R-:W-:Y:S02]  /*1f60*/  LOP3.LUT R33, R32, 0x1, RZ, 0xc0, !PT ;  /* 0x0000000120217812 */ /* 0x000fe400078ec0ff */
[----:B------:R-:W-:-:S05]  /*1f70*/  IADD3.X R23, RZ, UR35, RZ, P0, !PT ;  /* 0x00000023ff177c10 */ /* 0x000fca00087fe4ff */
[----:B------:R0:W-:Y:S04]  /*1f80*/  STG.E.U8 desc[UR58][R22.64], R33 ;  /* 0x0000002116007986 */ /* 0x0001e8000c10113a */
.L_x_34:
[----:B------:R-:W-:Y:S05]  /*1f90*/  BSYNC B0 ;  /* 0x0000000000007941 */ /* 0x000fea0003800000 */
.L_x_33:
[----:B------:R-:W-:Y:S02]  /*1fa0*/  ULDC UR34, c[0x0][0xc] ;  /* 0x0000030000227ab9 */ /* 0x000fe40000000800 */
[----:B------:R-:W-:-:S05]  /*1fb0*/  IMAD R32, R0, UR34, RZ ;  /* 0x0000002200207c24 */ /* 0x000fca000f8e02ff */
[----:B0-----:R-:W-:-:S04]  /*1fc0*/  IADD3 R23, P1, R32, R13, RZ ;  /* 0x0000000d20177210 */ /* 0x001fc80007f3e0ff */
[----:B------:R-:W-:Y:S01]  /*1fd0*/  ISETP.GE.U32.AND P0, PT, R23, R18, PT ;  /* 0x000000121700720c */ /* 0x000fe20003f06070 */
[----:B------:R-:W-:-:S05]  /*1fe0*/  IMAD.X R22, RZ, RZ, R12, P1 ;  /* 0x000000ffff167224 */ /* 0x000fca00008e060c */
[----:B------:R-:W-:-:S13]  /*1ff0*/  ISETP.GE.AND.EX P0, PT, R22, R19, PT, P0 ;  /* 0x000000131600720c */ /* 0x000fda0003f06300 */
[----:B------:R-:W-:Y:S05]  /*2000*/  @P0 BRA `(.L_x_36) ;  /* 0x0000000c00d00947 */ /* 0x000fea0003800000 */
[----:B------:R-:W-:Y:S02]  /*2010*/  ISETP.NE.AND P0, PT, R29, RZ, PT ;  /* 0x000000ff1d00720c */ /* 0x000fe40003f05270 */
[----:B------:R-:W-:-:S11]  /*2020*/  MOV R33, RZ ;  /* 0x000000ff00217202 */ /* 0x000fd60000000f00 */
[----:B------:R-:W-:Y:S05]  /*2030*/  @!P0 BRA `(.L_x_37) ;  /* 0x0000000c00b08947 */ /* 0x000fea0003800000 */
[----:B------:R-:W-:Y:S01]  /*2040*/  ULDC UR34, c[0x0][0xc] ;  /* 0x0000030000227ab9 */ /* 0x000fe20000000800 */
[----:B------:R-:W-:Y:S01]  /*2050*/  IMAD.MOV.U32 R22, RZ, RZ, RZ ;  /* 0x000000ffff167224 */ /* 0x000fe200078e00ff */
[----:B------:R-:W-:Y:S01]  /*2060*/  ISETP.NE.AND P0, PT, R29, 0x1, PT ;  /* 0x000000011d00780c */ /* 0x000fe20003f05270 */
[----:B------:R-:W-:-:S04]  /*2070*/  IMAD R23, R0, UR34, R13 ;  /* 0x0000002200177c24 */ /* 0x000fc8000f8e020d */
        /* <DEDUP_REMOVED lines=226> */
[----:B------:R-:W-:-:S04]  /*2ea0*/  ULDC.64 UR34, c[0x0][0x360] ;  /* 0x0000d80000227ab9 */ /* 0x000fc80000000a00 */
[----:B------:R-:W-:-:S05]  /*2eb0*/  IMAD.HI.U32 R22, R23, UR34, R22 ;  /* 0x0000002217167c27 */ /* 0x000fca000f8e0016 */
[----:B------:R-:W-:-:S04]  /*2ec0*/  SHF.R.U32.HI R22, RZ, UR35, R22 ;  /* 0x00000023ff167c19 */ /* 0x000fc80008011616 */
[----:B------:R-:W-:-:S05]  /*2ed0*/  IADD3 R22, -R22, RZ, RZ ;  /* 0x000000ff16167210 */ /* 0x000fca0007ffe1ff */
[----:B------:R-:W-:-:S04]  /*2ee0*/  IMAD R22, R22, UR29, R23 ;  /* 0x0000001d16167c24 */ /* 0x000fc8000f8e0217 */
[----:B------:R-:W-:-:S07]  /*2ef0*/  IMAD R33, R22, UR30, R33 ;  /* 0x0000001e16217c24 */ /* 0x000fce000f8e0221 */
.L_x_37:
[----:B------:R-:W-:Y:S02]  /*2f00*/  ULDC.64 UR34, c[0x0][0x3d0] ;  /* 0x0000f40000227ab9 */ /* 0x000fe40000000a00 */
[----:B------:R-:W-:Y:S02]  /*2f10*/  IADD3 R22, P0, R33, UR34, RZ ;  /* 0x0000002221167c10 */ /* 0x000fe4000ff1e0ff */
[----:B------:R-:W-:-:S03]  /*2f20*/  LOP3.LUT R33, R30, 0x1, RZ, 0xc0, !PT ;  /* 0x000000011e217812 */ /* 0x000fc600078ec0ff */
[----:B------:R-:W-:-:S05]  /*2f30*/  IMAD.X R23, RZ, RZ, UR35, P0 ;  /* 0x00000023ff177e24 */ /* 0x000fca00080e06ff */
[----:B------:R0:W-:Y:S03]  /*2f40*/  STG.E.U8 desc[UR58][R22.64], R33 ;  /* 0x0000002116007986 */ /* 0x0001e6000c10113a */
.L_x_36:
[----:B------:R-:W-:Y:S01]  /*2f50*/  LEA R13, P0, R32, R13, 0x1 ;  /* 0x0000000d200d7211 */ /* 0x000fe200078008ff */
[----:B------:R-:W-:Y:S05]  /*2f60*/  WARPSYNC.ALL ;  /* 0x0000000000007948 */ /* 0x000fea0003800000 */
[----:B------:R-:W-:Y:S01]  /*2f70*/  IADD3.X R12, RZ, R12, RZ, P0, !PT ;  /* 0x0000000cff0c7210 */ /* 0x000fe200007fe4ff */
[----:B------:R-:W-:Y:S01]  /*2f80*/  BAR.SYNC.DEFER_BLOCKING 0x0 ;  /* 0x0000000000007b1d */ /* 0x000fe20000010000 */
[----:B------:R-:W-:Y:S01]  /*2f90*/  ISETP.GE.U32.AND P0, PT, R13, R26, PT ;  /* 0x0000001a0d00720c */ /* 0x000fe20003f06070 */
[----:B------:R-:W-:Y:S01]  /*2fa0*/  IMAD.MOV.U32 R32, RZ, RZ, R31 ;  /* 0x000000ffff207224 */ /* 0x000fe200078e001f */
[----:B0-----:R-:W-:-:S02]  /*2fb0*/  MOV R33, R20 ;  /* 0x0000001400217202 */ /* 0x001fc40000000f00 */
[----:B------:R-:W-:-:S13]  /*2fc0*/  ISETP.GE.AND.EX P0, PT, R12, R27, PT, P0 ;  /* 0x0000001b0c00720c */ /* 0x000fda0003f06300 */
[----:B------:R-:W-:Y:S05]  /*2fd0*/  @!P0 BRA `(.L_x_38) ;  /* 0xffffffd800dc8947 */ /* 0x000fea000383ffff */
[----:B------:R-:W-:Y:S05]  /*2fe0*/  EXIT ;  /* 0x000000000000794d */ /* 0x000fea0003800000 */
        .weak           $__internal_2_$__cuda_sm20_div_s64
        .type           $__internal_2_$__cuda_sm20_div_s64,@function
        .size           $__internal_2_$__cuda_sm20_div_s64,(.L_x_1815 - $__internal_2_$__cuda_sm20_div_s64)
$__internal_2_$__cuda_sm20_div_s64:
        /* <DEDUP_REMOVED lines=74> */
[----:B------:R-:W-:Y:S06]  /*3490*/  RET.REL.NODEC R22 `(_ZN2at6native60_GLOBAL__N__fdc43544_27_DistributionRandomKernel_cu_f88cee4443distribution_elementwise_grid_stride_kernelImLi2EZZZNS0_9templates4cuda13random_kernelIPNS_17CUDAGeneratorImplEEEvRNS_18TensorIteratorBaseET_ENKUlvE_clEvENKUlvE8_clEvEUlP24curandStatePhilox4_32_10E_ZNS1_27distribution_nullary_kernelIbm10ulonglong2S7_SF_ZZZS5_IS7_EvS9_SA_ENKSB_clEvENKSC_clEvEUlmE_EEvS9_T2_RKT3_T4_EUlimE0_EEvlNS_15PhiloxCudaStateET1_SJ_) ;  /* 0xffffffc816d87950 */ /* 0x000fec0003c3ffff */
.L_x_39:
        /* <DEDUP_REMOVED lines=14> */
.L_x_1815:


//--------------------- .text._ZN2at6native60_GLOBAL__N__fdc43544_27_DistributionRandomKernel_cu_f88cee4443distribution_elementwise_grid_stride_kernelImLi2EZZZNS0_9templates4cuda13random_kernelIPNS_17CUDAGeneratorImplEEEvRNS_18TensorIteratorBaseET_ENKUlvE_clEvENKUlvE8_clEvEUlP24curandStatePhilox4_32_10E_ZNS1_27distribution_nullary_kernelIbm10ulonglong2S7_SF_ZZZS5_IS7_EvS9_SA_ENKSB_clEvENKSC_clEvEUlmE_EEvS9_T2_RKT3_T4_EUlimE_EEvlNS_15PhiloxCudaStateET1_SJ_ --------------------------
	.section	.text._ZN2at6native60_GLOBAL__N__fdc43544_27_DistributionRandomKernel_cu_f88cee4443distribution_elementwise_grid_stride_kernelImLi2EZZZNS0_9templates4cuda13random_kernelIPNS_17CUDAGeneratorImplEEEvRNS_18TensorIteratorBaseET_ENKUlvE_clEvENKUlvE8_clEvEUlP24curandStatePhilox4_32_10E_ZNS1_27distribution_nullary_kernelIbm10ulonglong2S7_SF_ZZZS5_IS7_EvS9_SA_ENKSB_clEvENKSC_clEvEUlmE_EEvS9_T2_RKT3_T4_EUlimE_EEvlNS_15PhiloxCudaStateET1_SJ_,"ax",@progbits
	.align	128
.text._ZN2at6native60_GLOBAL__N__fdc43544_27_DistributionRandomKernel_cu_f88cee4443distribution_elementwise_grid_stride_kernelImLi2EZZZNS0_9templates4cuda13random_kernelIPNS_17CUDAGeneratorImplEEEvRNS_18TensorIteratorBaseET_ENKUlvE_clEvENKUlvE8_clEvEUlP24curandStatePhilox4_32_10E_ZNS1_27distribution_nullary_kernelIbm10ulonglong2S7_SF_ZZZS5_IS7_EvS9_SA_ENKSB_clEvENKSC_clEvEUlmE_EEvS9_T2_RKT3_T4_EUlimE_EEvlNS_15PhiloxCudaStateET1_SJ_:
        .type           _ZN2at6native60_GLOBAL__N__fdc43544_27_DistributionRandomKernel_cu_f88cee4443distribution_elementwise_grid_stride_kernelImLi2EZZZNS0_9templates4cuda13random_kernelIPNS_17CUDAGeneratorImplEEEvRNS_18TensorIteratorBaseET_ENKUlvE_clEvENKUlvE8_clEvEUlP24curandStatePhilox4_32_10E_ZNS1_27distribution_nullary_kernelIbm10ulonglong2S7_SF_ZZZS5_IS7_EvS9_SA_ENKSB_clEvENKSC_clEvEUlmE_EEvS9_T2_RKT3_T4_EUlimE_EEvlNS_15PhiloxCudaStateET1_SJ_,@function
        .size           _ZN2at6native60_GLOBAL__N__fdc43544_27_DistributionRandomKernel_cu_f88cee4443distribution_elementwise_grid_stride_kernelImLi2EZZZNS0_9templates4cuda13random_kernelIPNS_17CUDAGeneratorImplEEEvRNS_18TensorIteratorBaseET_ENKUlvE_clEvENKUlvE8_clEvEUlP24curandStatePhilox4_32_10E_ZNS1_27distribution_nullary_kernelIbm10ulonglong2S7_SF_ZZZS5_IS7_EvS9_SA_ENKSB_clEvENKSC_clEvEUlmE_EEvS9_T2_RKT3_T4_EUlimE_EEvlNS_15PhiloxCudaStateET1_SJ_,(.L_x_1817 - _ZN2at6native60_GLOBAL__N__fdc43544_27_DistributionRandomKernel_cu_f88cee4443distribution_elementwise_grid_stride_kernelImLi2EZZZNS0_9templates4cuda13random_kernelIPNS_17CUDAGeneratorImplEEEvRNS_18TensorIteratorBaseET_ENKUlvE_clEvENKUlvE8_clEvEUlP24curandStatePhilox4_32_10E_ZNS1_27distribution_nullary_kernelIbm10ulonglong2S7_SF_ZZZS5_IS7_EvS9_SA_ENKSB_clEvENKSC_clEvEUlmE_EEvS9_T2_RKT3_T4_EUlimE_EEvlNS_15PhiloxCudaStateET1_SJ_)
        .other          _ZN2at6native60_GLOBAL__N__fdc43544_27_DistributionRandomKernel_cu_f88cee4443distribution_elementwise_grid_stride_kernelImLi2EZZZNS0_9templates4cuda13random_kernelIPNS_17CUDAGeneratorImplEEEvRNS_18TensorIteratorBaseET_ENKUlvE_clEvENKUlvE8_clEvEUlP24curandStatePhilox4_32_10E_ZNS1_27distribution_nullary_kernelIbm10ulonglong2S7_SF_ZZZS5_IS7_EvS9_SA_ENKSB_clEvENKSC_clEvEUlmE_EEvS9_T2_RKT3_T4_EUlimE_EEvlNS_15PhiloxCudaStateET1_SJ_,@"STO_CUDA_ENTRY STV_DEFAULT"
_ZN2at6native60_GLOBAL__N__fdc43544_27_DistributionRandomKernel_cu_f88cee4443distribution_elementwise_grid_stride_kernelImLi2EZZZNS0_9templates4cuda13random_kernelIPNS_17CUDAGeneratorImplEEEvRNS_18TensorIteratorBaseET_ENKUlvE_clEvENKUlvE8_clEvEUlP24curandStatePhilox4_32_10E_ZNS1_27distribution_nullary_kernelIbm10ulonglong2S7_SF_ZZZS5_IS7_EvS9_SA_ENKSB_clEvENKSC_clEvEUlmE_EEvS9_T2_RKT3_T4_EUlimE_EEvlNS_15PhiloxCudaStateET1_SJ_:
        /* <DEDUP_REMOVED lines=9> */
[----:B0-----:R-:W-:Y:S02]  /*0090*/  @P0 IMAD.MOV.U32 R2, RZ, RZ, R36 ;  /* 0x000000ffff020224 */ /* 0x001fe400078e0024 */
[----:B-1----:R-:W-:-:S06]  /*00a0*/  @P0 IMAD.MOV.U32 R3, RZ, RZ, R37 ;  /* 0x000000ffff030224 */ /* 0x002fcc00078e0025 */
[----:B------:R-:W3:Y:S01]  /*00b0*/  @P0 LDG.E.64 R2, desc[UR6][R2.64] ;  /* 0x0000000602020981 */ /* 0x000ee2000c1e1b00 */
[----:B------:R-:W-:Y:S01]  /*00c0*/  IMAD.U32 R18, RZ, RZ, UR4 ;  /* 0x00000004ff127e24 */ /* 0x000fe2000f8e00ff */
[----:B------:R-:W-:-:S06]  /*00d0*/  MOV R19, UR5 ;  /* 0x0000000500137c02 */ /* 0x000fcc0008000f00 */
[----:B------:R-:W4:Y:S01]  /*00e0*/  @P0 LDG.E.64 R18, desc[UR6][R18.64] ;  /* 0x0000000612120981 */ /* 0x000f22000c1e1b00 */
[----:B------:R-:W2:Y:S01]  /*00f0*/  S2UR UR4, SR_CTAID.X ;  /* 0x00000000000479c3 */ /* 0x000ea20000002500 */
[----:B------:R-:W-:-:S07]  /*0100*/  IMAD.MOV.U32 R23, RZ, RZ, RZ ;  /* 0x000000ffff177224 */ /* 0x000fce00078e00ff */
[----:B------:R-:W2:Y:S02]  /*0110*/  LDC R0, c[0x0][RZ] ;  /* 0x00000000ff007b82 */ /* 0x000ea40000000800 */
[----:B--2---:R-:W-:Y:S01]  /*0120*/  IMAD.WIDE.U32 R22, R0, UR4, R22 ;  /* 0x0000000400167c25 */ /* 0x004fe2000f8e0016 */
[----:B------:R-:W-:Y:S02]  /*0130*/  ULDC.64 UR4, c[0x0][0x210] ;  /* 0x0000840000047ab9 */ /* 0x000fe40000000a00 */
[----:B------:R-:W-:Y:S01]  /*0140*/  UIADD3 UR4, UP0, UR4, -0x1, URZ ;  /* 0xffffffff04047890 */ /* 0x000fe2000ff1e03f */
[----:B------:R-:W-:Y:S01]  /*0150*/  IMAD.MOV.U32 R31, RZ, RZ, R23 ;  /* 0x000000ffff1f7224 */ /* 0x000fe200078e0017 */
[----:B------:R-:W-:Y:S01]  /*0160*/  MOV R28, R22 ;  /* 0x00000016001c7202 */ /* 0x000fe20000000f00 */
[----:B------:R-:W-:Y:S01]  /*0170*/  IMAD.WIDE.U32 R8, R22, -0x326172a9, RZ ;  /* 0xcd9e8d5716087825 */ /* 0x000fe200078e00ff */
[----:B------:R-:W-:-:S03]  /*0180*/  UIADD3.X UR5, UR5, -0x1, URZ, UP0, !UPT ;  /* 0xffffffff05057890 */ /* 0x000fc600087fe43f */
[----:B------:R-:W-:Y:S01]  /*0190*/  IMAD.MOV.U32 R30, RZ, RZ, R22 ;  /* 0x000000ffff1e7224 */ /* 0x000fe200078e0016 */
[----:B---3--:R-:W-:-:S05]  /*01a0*/  @P0 IADD3 R36, P1, R2, R5, RZ ;  /* 0x0000000502240210 */ /* 0x008fca0007f3e0ff */
[----:B------:R-:W-:Y:S01]  /*01b0*/  @P0 IMAD.X R37, RZ, RZ, R3, P1 ;  /* 0x000000ffff250224 */ /* 0x000fe200008e0603 */
[----:B------:R-:W-:Y:S02]  /*01c0*/  ISETP.NE.U32.AND P0, PT, RZ, UR5, PT ;  /* 0x00000005ff007c0c */ /* 0x000fe4000bf05070 */
[C---:B----4-:R-:W-:Y:S01]  /*01d0*/  IADD3 R4, R19.reuse, -0x4498517b, RZ ;  /* 0xbb67ae8513047810 */ /* 0x050fe20007ffe0ff */
[C---:B------:R-:W-:Y:S01]  /*01e0*/  VIADD R5, R18.reuse, 0x9e3779b9 ;  /* 0x9e3779b912057836 */ /* 0x040fe20000000000 */
[--C-:B------:R-:W-:Y:S01]  /*01f0*/  SHF.R.U32.HI R2, RZ, 0x2, R37.reuse ;  /* 0x00000002ff027819 */ /* 0x100fe20000011625 */
[----:B------:R-:W-:Y:S01]  /*0200*/  VIADD R29, R18, 0xf1bbcdc8 ;  /* 0xf1bbcdc8121d7836 */ /* 0x000fe20000000000 */
[----:B------:R-:W-:Y:S01]  /*0210*/  SHF.R.U64 R3, R36, 0x2, R37 ;  /* 0x0000000224037819 */ /* 0x000fe20000001225 */
[----:B------:R-:W-:Y:S01]  /*0220*/  VIADD R33, R19, 0xdb3d7428 ;  /* 0xdb3d742813217836 */ /* 0x000fe20000000000 */
[----:B------:R-:W-:Y:S01]  /*0230*/  LOP3.LUT R10, R9, R2, R18, 0x96, !PT ;  /* 0x00000002090a7212 */ /* 0x000fe200078e9612 */
[----:B------:R-:W-:Y:S01]  /*0240*/  VIADD R9, R18, 0xdaa66d2b ;  /* 0xdaa66d2b12097836 */ /* 0x000fe20000000000 */
[----:B------:R-:W-:Y:S01]  /*0250*/  IADD3 R35, R19, -0x695add53, RZ ;  /* 0x96a522ad13237810 */ /* 0x000fe20007ffe0ff */
[----:B------:R-:W-:-:S04]  /*0260*/  IMAD.WIDE.U32 R6, R3, -0x2daee0ad, RZ ;  /* 0xd2511f5303067825 */ /* 0x000fc800078e00ff */
[----:B------:R-:W-:Y:S01]  /*0270*/  IMAD.WIDE.U32 R10, R10, -0x2daee0ad, RZ ;  /* 0xd2511f530a0a7825 */ /* 0x000fe200078e00ff */
[C-C-:B------:R-:W-:Y:S02]  /*0280*/  LOP3.LUT R14, R19.reuse, R7, R23.reuse, 0x96, !PT ;  /* 0x00000007130e7212 */ /* 0x140fe400078e9617 */
[----:B------:R-:W-:Y:S01]  /*0290*/  IADD3 R7, R19, 0x76cf5d0a, RZ ;  /* 0x76cf5d0a13077810 */ /* 0x000fe20007ffe0ff */
[----:B------:R-:W-:Y:S01]  /*02a0*/  IMAD.MOV.U32 R37, RZ, RZ, R23 ;  /* 0x000000ffff257224 */ /* 0x000fe200078e0017 */
[----:B------:R-:W-:Y:S01]  /*02b0*/  LOP3.LUT R12, R11, R6, R4, 0x96, !PT ;  /* 0x000000060b0c7212 */ /* 0x000fe200078e9604 */
[----:B------:R-:W-:-:S04]  /*02c0*/  IMAD.WIDE.U32 R14, R14, -0x326172a9, RZ ;  /* 0xcd9e8d570e0e7825 */ /* 0x000fc800078e00ff */
[----:B------:R-:W-:Y:S01]  /*02d0*/  IMAD.WIDE.U32 R12, R12, -0x326172a9, RZ ;  /* 0xcd9e8d570c0c7825 */ /* 0x000fe200078e00ff */
[----:B------:R-:W-:-:S03]  /*02e0*/  LOP3.LUT R16, R15, R5, R8, 0x96, !PT ;  /* 0x000000050f107212 */ /* 0x000fc600078e9608 */
[----:B------:R-:W-:Y:S02]  /*02f0*/  VIADD R6, R18, 0x3c6ef372 ;  /* 0x3c6ef37212067836 */ /* 0x000fe40000000000 */
[----:B------:R-:W-:-:S03]  /*0300*/  IMAD.WIDE.U32 R16, R16, -0x2daee0ad, RZ ;  /* 0xd2511f5310107825 */ /* 0x000fc600078e00ff */
[----:B------:R-:W-:Y:S01]  /*0310*/  LOP3.LUT R14, R13, R14, R6, 0x96, !PT ;  /* 0x0000000e0d0e7212 */ /* 0x000fe200078e9606 */
[----:B------:R-:W-:Y:S01]  /*0320*/  VIADD R8, R19, 0x32370b8f ;  /* 0x32370b8f13087836 */ /* 0x000fe20000000000 */
[----:B------:R-:W-:Y:S01]  /*0330*/  LOP3.LUT R20, R17, R10, R7, 0x96, !PT ;  /* 0x0000000a11147212 */ /* 0x000fe200078e9607 */
[----:B------:R-:W-:Y:S01]  /*0340*/  VIADD R11, R19, 0xed9eba14 ;  /* 0xed9eba14130b7836 */ /* 0x000fe20000000000 */
[----:B------:R-:W-:Y:S01]  /*0350*/  IADD3 R10, R18, 0x78dde6e4, RZ ;  /* 0x78dde6e4120a7810 */ /* 0x000fe20007ffe0ff */
[----:B------:R-:W-:Y:S01]  /*0360*/  IMAD.WIDE.U32 R14, R14, -0x2daee0ad, RZ ;  /* 0xd2511f530e0e7825 */ /* 0x000fe200078e00ff */
[----:B------:R-:W-:-:S03]  /*0370*/  IADD3 R13, R18, 0x1715609d, RZ ;  /* 0x1715609d120d7810 */ /* 0x000fc60007ffe0ff */
[----:B------:R-:W-:Y:S01]  /*0380*/  IMAD.WIDE.U32 R20, R20, -0x326172a9, RZ ;  /* 0xcd9e8d5714147825 */ /* 0x000fe200078e00ff */
[----:B------:R-:W-:-:S03]  /*0390*/  LOP3.LUT R16, R15, R16, R8, 0x96, !PT ;  /* 0x000000100f107212 */ /* 0x000fc600078e9608 */
[----:B------:R-:W-:Y:S01]  /*03a0*/  VIADD R15, R19, 0x646e171e ;  /* 0x646e171e130f7836 */ /* 0x000fe20000000000 */
[----:B------:R-:W-:Y:S01]  /*03b0*/  LOP3.LUT R21, R21, R12, R9, 0x96, !PT ;  /* 0x0000000c15157212 */ /* 0x000fe200078e9609 */
[----:B------:R-:W-:-:S04]  /*03c0*/  IMAD.WIDE.U32 R16, R16, -0x326172a9, RZ ;  /* 0xcd9e8d5710107825 */ /* 0x000fc800078e00ff */
[----:B------:R-:W-:Y:S01]  /*03d0*/  VIADD R12, R19, 0xa9066899 ;  /* 0xa9066899130c7836 */ /* 0x000fe20000000000 */
        /* <DEDUP_REMOVED lines=9> */
[----:B------:R-:W-:Y:S01]  /*0470*/  IADD3 R16, R19, 0x1fd5c5a3, RZ ;  /* 0x1fd5c5a313107810 */ /* 0x000fe20007ffe0ff */
[----:B------:R-:W-:Y:S01]  /*0480*/  VIADD R17, R18, 0x5384540f ;  /* 0x5384540f12117836 */ /* 0x000fe20000000000 */
[----:B------:R-:W-:Y:S01]  /*0490*/  LOP3.LUT R40, R21, R24, R14, 0x96, !PT ;  /* 0x0000001815287212 */ /* 0x000fe200078e960e */
[----:B------:R-:W-:-:S04]  /*04a0*/  IMAD.WIDE.U32 R24, R25, -0x2daee0ad, RZ ;  /* 0xd2511f5319187825 */ /* 0x000fc800078e00ff */
[----:B------:R-:W-:Y:S01]  /*04b0*/  IMAD.WIDE.U32 R40, R40, -0x2daee0ad, RZ ;  /* 0xd2511f5328287825 */ /* 0x000fe200078e00ff */
[----:B------:R-:W-:-:S04]  /*04c0*/  LOP3.LUT R38, R25, R26, R15, 0x96, !PT ;  /* 0x0000001a19267212 */ /* 0x000fc800078e960f */
[----:B------:R-:W-:Y:S01]  /*04d0*/  LOP3.LUT R24, R41, R24, R16, 0x96, !PT ;  /* 0x0000001829187212 */ /* 0x000fe200078e9610 */
[----:B------:R-:W-:-:S04]  /*04e0*/  IMAD.WIDE.U32 R38, R38, -0x326172a9, RZ ;  /* 0xcd9e8d5726267825 */ /* 0x000fc800078e00ff */
[----:B------:R-:W-:Y:S01]  /*04f0*/  IMAD.HI.U32 R24, R24, -0x326172a9, RZ ;  /* 0xcd9e8d5718187827 */ /* 0x000fe200078e00ff */
[----:B------:R-:W-:-:S04]  /*0500*/  LOP3.LUT R20, R39, R20, R17, 0x96, !PT ;  /* 0x0000001427147212 */ /* 0x000fc800078e9611 */
[----:B------:R-:W-:Y:S01]  /*0510*/  LOP3.LUT R38, R24, R38, R29, 0x96, !PT ;  /* 0x0000002618267212 */ /* 0x000fe200078e961d */
[----:B------:R-:W-:-:S04]  /*0520*/  IMAD.WIDE.U32 R20, R20, -0x2daee0ad, RZ ;  /* 0xd2511f5314147825 */ /* 0x000fc800078e00ff */
[----:B------:R-:W-:Y:S01]  /*0530*/  IMAD.HI.U32 R32, R38, -0x2daee0ad, RZ ;  /* 0xd2511f5326207827 */ /* 0x000fe200078e00ff */
[----:B------:R-:W-:-:S04]  /*0540*/  LOP3.LUT R40, R21, R40, R33, 0x96, !PT ;  /* 0x0000002815287212 */ /* 0x000fc800078e9621 */
[----:B------:R-:W-:Y:S01]  /*0550*/  LOP3.LUT R32, R32, R20, R35, 0x96, !PT ;  /* 0x0000001420207212 */ /* 0x000fe200078e9623 */
[----:B------:R-:W-:Y:S06]  /*0560*/  @!P0 BRA `(.L_x_40) ;  /* 0x0000000000208947 */ /* 0x000fec0003800000 */
[----:B------:R-:W-:Y:S01]  /*0570*/  ULDC UR8, c[0x0][0xc] ;  /* 0x0000030000087ab9 */ /* 0x000fe20000000800 */
[----:B------:R-:W-:Y:S01]  /*0580*/  MOV R24, 0x5c0 ;  /* 0x000005c000187802 */ /* 0x000fe20000000f00 */
[----:B------:R-:W-:-:S05]  /*0590*/  IMAD R25, R0, UR8, RZ ;  /* 0x0000000800197c24 */ /* 0x000fca000f8e02ff */
[----:B------:R-:W-:-:S07]  /*05a0*/  SHF.L.U32 R25, R25, 0x1, RZ ;  /* 0x0000000119197819 */ /* 0x000fce00000006ff */
[----:B------:R-:W-:Y:S05]  /*05b0*/  CALL.REL.NOINC `($__internal_3_$__cuda_sm20_div_s64) ;  /* 0x0000000800347944 */ /* 0x000fea0003c00000 */
[----:B------:R-:W-:Y:S02]  /*05c0*/  IMAD.MOV.U32 R20, RZ, RZ, R22 ;  /* 0x000000ffff147224 */ /* 0x000fe400078e0016 */
[----:B------:R-:W-:Y:S01]  /*05d0*/  IMAD.MOV.U32 R21, RZ, RZ, R23 ;  /* 0x000000ffff157224 */ /* 0x000fe200078e0017 */
[----:B------:R-:W-:Y:S06]  /*05e0*/  BRA `(.L_x_41) ;  /* 0x0000000000587947 */ /* 0x000fec0003800000 */
.L_x_40:
[----:B------:R-:W0:Y:S02]  /*05f0*/  LDC R21, c[0x0][0xc] ;  /* 0x00000300ff157b82 */ /* 0x000e240000000800 */
[----:B0-----:R-:W-:-:S05]  /*0600*/  IMAD R20, R0, R21, RZ ;  /* 0x0000001500147224 */ /* 0x001fca00078e02ff */
[----:B------:R-:W-:-:S04]  /*0610*/  SHF.L.U32 R22, R20, 0x1, RZ ;  /* 0x0000000114167819 */ /* 0x000fc800000006ff */
[----:B------:R-:W0:Y:S01]  /*0620*/  I2F.U32.RP R23, R22 ;  /* 0x0000001600177306 */ /* 0x000e220000209000 */
[----:B------:R-:W-:Y:S01]  /*0630*/  IMAD.MOV R25, RZ, RZ, -R22 ;  /* 0x000000ffff197224 */ /* 0x000fe200078e0a16 */
[----:B------:R-:W-:-:S06]  /*0640*/  ISETP.NE.U32.AND P2, PT, R22, RZ, PT ;  /* 0x000000ff1600720c */ /* 0x000fcc0003f45070 */
[----:B0-----:R-:W0:Y:S02]  /*0650*/  MUFU.RCP R23, R23 ;  /* 0x0000001700177308 */ /* 0x001e240000001000 */
[----:B0-----:R-:W-:-:S06]  /*0660*/  VIADD R20, R23, 0xffffffe ;  /* 0x0ffffffe17147836 */ /* 0x001fcc0000000000 */
[----:B------:R0:W1:Y:S02]  /*0670*/  F2I.FTZ.U32.TRUNC.NTZ R21, R20 ;  /* 0x0000001400157305 */ /* 0x000064000021f000 */
[----:B0-----:R-:W-:Y:S01]  /*0680*/  HFMA2.MMA R20, -RZ, RZ, 0, 0 ;  /* 0x00000000ff147435 */ /* 0x001fe200000001ff */
[----:B-1----:R-:W-:-:S09]  /*0690*/  IMAD R25, R25, R21, RZ ;  /* 0x0000001519197224 */ /* 0x002fd200078e02ff */
[----:B------:R-:W-:-:S06]  /*06a0*/  IMAD.HI.U32 R21, R21, R25, R20 ;  /* 0x0000001915157227 */ /* 0x000fcc00078e0014 */
[----:B------:R-:W-:-:S04]  /*06b0*/  IMAD.HI.U32 R20, R21, UR4, RZ ;  /* 0x0000000415147c27 */ /* 0x000fc8000f8e00ff */
[----:B------:R-:W-:-:S04]  /*06c0*/  IMAD.MOV R21, RZ, RZ, -R20 ;  /* 0x000000ffff157224 */ /* 0x000fc800078e0a14 */
[----:B------:R-:W-:-:S05]  /*06d0*/  IMAD R21, R22, R21, UR4 ;  /* 0x0000000416157e24 */ /* 0x000fca000f8e0215 */
[----:B------:R-:W-:-:S13]  /*06e0*/  ISETP.GE.U32.AND P0, PT, R21, R22, PT ;  /* 0x000000161500720c */ /* 0x000fda0003f06070 */
[----:B------:R-:W-:Y:S01]  /*06f0*/  @P0 IMAD.IADD R21, R21, 0x1, -R22 ;  /* 0x0000000115150824 */ /* 0x000fe200078e0a16 */
[----:B------:R-:W-:-:S04]  /*0700*/  @P0 IADD3 R20, R20, 0x1, RZ ;  /* 0x0000000114140810 */ /* 0x000fc80007ffe0ff */
[----:B------:R-:W-:Y:S01]  /*0710*/  ISETP.GE.U32.AND P1, PT, R21, R22, PT ;  /* 0x000000161500720c */ /* 0x000fe20003f26070 */
[----:B------:R-:W-:-:S12]  /*0720*/  IMAD.MOV.U32 R21, RZ, RZ, RZ ;  /* 0x000000ffff157224 */ /* 0x000fd800078e00ff */
[----:B------:R-:W-:Y:S01]  /*0730*/  @P1 VIADD R20, R20, 0x1 ;  /* 0x0000000114141836 */ /* 0x000fe20000000000 */
[----:B------:R-:W-:-:S07]  /*0740*/  @!P2 LOP3.LUT R20, RZ, R22, RZ, 0x33, !PT ;  /* 0x00000016ff14a212 */ /* 0x000fce00078e33ff */
.L_x_41:
[----:B------:R-:W-:Y:S01]  /*0750*/  ULDC UR4, c[0x0][0xc] ;  /* 0x0000030000047ab9 */ /* 0x000fe20000000800 */
[----:B------:R-:W-:Y:S01]  /*0760*/  IADD3 R25, P0, R20, 0x1, RZ ;  /* 0x0000000114197810 */ /* 0x000fe20007f1e0ff */
[----:B------:R-:W-:-:S03]  /*0770*/  IMAD.WIDE.U32 R22, R0, UR4, RZ ;  /* 0x0000000400167c25 */ /* 0x000fc6000f8e00ff */
[----:B------:R-:W-:Y:S01]  /*0780*/  IADD3.X R27, RZ, R21, RZ, P0, !PT ;  /* 0x00000015ff1b7210 */ /* 0x000fe200007fe4ff */
[-C--:B------:R-:W-:Y:S02]  /*0790*/  IMAD R23, R23, R25.reuse, RZ ;  /* 0x0000001917177224 */ /* 0x080fe400078e02ff */
[----:B------:R-:W-:-:S04]  /*07a0*/  IMAD.WIDE.U32 R20, R22, R25, RZ ;  /* 0x0000001916147225 */ /* 0x000fc800078e00ff */
[----:B------:R-:W-:Y:S02]  /*07b0*/  IMAD R23, R22, R27, R23 ;  /* 0x0000001b16177224 */ /* 0x000fe400078e0217 */
[----:B------:R-:W-:Y:S02]  /*07c0*/  IMAD.SHL.U32 R39, R20, 0x2, RZ ;  /* 0x0000000214277824 */ /* 0x000fe400078e00ff */
[----:B------:R-:W-:-:S03]  /*07d0*/  IMAD.IADD R21, R21, 0x1, R23 ;  /* 0x0000000115157824 */ /* 0x000fc600078e0217 */
[----:B------:R-:W-:Y:S02]  /*07e0*/  ISETP.GE.U32.AND P0, PT, R28, R39, PT ;  /* 0x000000271c00720c */ /* 0x000fe40003f06070 */
[----:B------:R-:W-:-:S04]  /*07f0*/  SHF.L.U64.HI R34, R20, 0x1, R21 ;  /* 0x0000000114227819 */ /* 0x000fc80000010215 */
[----:B------:R-:W-:-:S13]  /*0800*/  ISETP.GE.AND.EX P0, PT, R31, R34, PT, P0 ;  /* 0x000000221f00720c */ /* 0x000fda0003f06300 */
[----:B------:R-:W-:Y:S05]  /*0810*/  @P0 EXIT ;  /* 0x000000000000094d */ /* 0x000fea0003800000 */
[----:B------:R-:W-:Y:S01]  /*0820*/  IMAD R40, R40, -0x326172a9, RZ ;  /* 0xcd9e8d5728287824 */ /* 0x000fe200078e02ff */
[----:B------:R-:W-:Y:S01]  /*0830*/  LOP3.LUT R36, R36, 0x3, RZ, 0xc0, !PT ;  /* 0x0000000324247812 */ /* 0x000fe200078ec0ff */
[----:B------:R-:W-:-:S06]  /*0840*/  ULDC.64 UR8, c[0x0][0x210] ;  /* 0x0000840000087ab9 */ /* 0x000fcc0000000a00 */
.L_x_46:
[----:B------:R-:W-:Y:S01]  /*0850*/  IADD3 R3, R3, 0x1, RZ ;  /* 0x0000000103037810 */ /* 0x000fe20007ffe0ff */
[----:B------:R-:W-:Y:S03]  /*0860*/  BSSY B0, `(.L_x_42) ;  /* 0x000000c000007945 */ /* 0x000fe60003800000 */
[C---:B------:R-:W-:Y:S01]  /*0870*/  ISETP.NE.AND P0, PT, R3.reuse, RZ, PT ;  /* 0x000000ff0300720c */ /* 0x040fe20003f05270 */
[----:B------:R-:W-:-:S12]  /*0880*/  IMAD.HI.U32 R20, R3, -0x2daee0ad, RZ ;  /* 0xd2511f5303147827 */ /* 0x000fd800078e00ff */
[----:B-1----:R-:W-:Y:S05]  /*0890*/  @P0 BRA `(.L_x_43) ;  /* 0x0000000000200947 */ /* 0x002fea0003800000 */
[----:B------:R-:W-:-:S05]  /*08a0*/  VIADD R2, R2, 0x1 ;  /* 0x0000000102027836 */ /* 0x000fca0000000000 */
[----:B------:R-:W-:-:S13]  /*08b0*/  ISETP.NE.AND P0, PT, R2, RZ, PT ;  /* 0x000000ff0200720c */ /* 0x000fda0003f05270 */
[----:B------:R-:W-:Y:S01]  /*08c0*/  @!P0 VIADD R30, R30, 0x1 ;  /* 0x000000011e1e8836 */ /* 0x000fe20000000000 */
[----:B------:R-:W-:Y:S01]  /*08d0*/  @!P0 IADD3 R21, R37, 0x1, RZ ;  /* 0x0000000125158810 */ /* 0x000fe20007ffe0ff */
[----:B------:R-:W-:-:S03]  /*08e0*/  @!P0 IMAD.MOV.U32 R2, RZ, RZ, RZ ;  /* 0x000000ffff028224 */ /* 0x000fc600078e00ff */
[----:B------:R-:W-:-:S13]  /*08f0*/  ISETP.NE.AND P1, PT, R30, RZ, !P0 ;  /* 0x000000ff1e00720c */ /* 0x000fda0004725270 */
[----:B------:R-:W-:-:S05]  /*0900*/  @P1 IMAD.MOV R21, RZ, RZ, R37 ;  /* 0x000000ffff151224 */ /* 0x000fca00078e0225 */
[----:B------:R-:W-:-:S07]  /*0910*/  @!P0 MOV R37, R21 ;  /* 0x0000001500258202 */ /* 0x000fce0000000f00 */
.L_x_43:
[----:B------:R-:W-:Y:S05]  /*0920*/  BSYNC B0 ;  /* 0x0000000000007941 */ /* 0x000fea0003800000 */
.L_x_42:
        /* <DEDUP_REMOVED lines=9> */
[----:B------:R-:W-:Y:S01]  /*09c0*/  IMAD.WIDE.U32 R26, R24, -0x2daee0ad, RZ ;  /* 0xd2511f53181a7825 */ /* 0x000fe200078e00ff */
[----:B------:R-:W-:-:S04]  /*09d0*/  LOP3.LUT R25, R23, R25, R4, 0x96, !PT ;  /* 0x0000001917197212 */ /* 0x000fc800078e9604 */
[----:B------:R-:W-:Y:S01]  /*09e0*/  LOP3.LUT R21, R27, R22, R7, 0x96, !PT ;  /* 0x000000161b157212 */ /* 0x000fe200078e9607 */
[----:B------:R-:W-:-:S05]  /*09f0*/  IMAD.WIDE.U32 R24, R25, -0x326172a9, RZ ;  /* 0xcd9e8d5719187825 */ /* 0x000fca00078e00ff */
        /* <DEDUP_REMOVED lines=26> */
[----:B------:R-:W-:Y:S02]  /*0ba0*/  VIADD R25, R18, 0x8ff34781 ;  /* 0x8ff3478112197836 */ /* 0x000fe40000000000 */
[----:B------:R-:W-:-:S04]  /*0bb0*/  IMAD.WIDE.U32 R20, R21, -0x326172a9, RZ ;  /* 0xcd9e8d5715147825 */ /* 0x000fc800078e00ff */
[----:B------:R-:W-:Y:S01]  /*0bc0*/  IMAD.HI.U32 R27, R38, -0x2daee0ad, RZ ;  /* 0xd2511f53261b7827 */ /* 0x000fe200078e00ff */
[----:B------:R-:W-:-:S04]  /*0bd0*/  LOP3.LUT R26, R21, R26, R25, 0x96, !PT ;  /* 0x0000001a151a7212 */ /* 0x000fc800078e9619 */
[----:B------:R-:W-:Y:S01]  /*0be0*/  LOP3.LUT R27, R27, R24, R35, 0x96, !PT ;  /* 0x000000181b1b7212 */ /* 0x000fe200078e9623 */
[----:B------:R-:W-:Y:S06]  /*0bf0*/  @!P0 BRA `(.L_x_44) ;  /* 0x0000000000288947 */ /* 0x000fec0003800000 */
[----:B------:R-:W-:-:S13]  /*0c00*/  ISETP.NE.AND P0, PT, R36, 0x2, PT ;  /* 0x000000022400780c */ /* 0x000fda0003f05270 */
[----:B------:R-:W-:Y:S05]  /*0c10*/  @!P0 BRA `(.L_x_45) ;  /* 0x0000000000188947 */ /* 0x000fea0003800000 */
[----:B------:R-:W-:Y:S01]  /*0c20*/  ISETP.NE.AND P0, PT, R36, 0x3, PT ;  /* 0x000000032400780c */ /* 0x000fe20003f05270 */
[----:B------:R-:W-:Y:S01]  /*0c30*/  IMAD.MOV.U32 R32, RZ, RZ, R26 ;  /* 0x000000ffff207224 */ /* 0x000fe200078e001a */
[----:B------:R-:W-:-:S11]  /*0c40*/  MOV R26, R27 ;  /* 0x0000001b001a7202 */ /* 0x000fd60000000f00 */
[----:B------:R-:W-:Y:S02]  /*0c50*/  @P0 IMAD.MOV.U32 R32, RZ, RZ, R40 ;  /* 0x000000ffff200224 */ /* 0x000fe400078e0028 */
[----:B------:R-:W-:Y:S01]  /*0c60*/  @P0 IMAD.MOV.U32 R26, RZ, RZ, R23 ;  /* 0x000000ffff1a0224 */ /* 0x000fe200078e0017 */
[----:B------:R-:W-:Y:S06]  /*0c70*/  BRA `(.L_x_44) ;  /* 0x0000000000087947 */ /* 0x000fec0003800000 */
.L_x_45:
[----:B------:R-:W-:Y:S01]  /*0c80*/  MOV R32, R23 ;  /* 0x0000001700207202 */ /* 0x000fe20000000f00 */
[----:B------:R-:W-:-:S07]  /*0c90*/  IMAD.MOV.U32 R26, RZ, RZ, R20 ;  /* 0x000000ffff1a7224 */ /* 0x000fce00078e0014 */
.L_x_44:
[----:B------:R-:W-:Y:S01]  /*0ca0*/  ISETP.GE.U32.AND P0, PT, R28, UR8, PT ;  /* 0x000000081c007c0c */ /* 0x000fe2000bf06070 */
[----:B------:R-:W-:Y:S01]  /*0cb0*/  IMAD R21, R0, UR4, RZ ;  /* 0x0000000400157c24 */ /* 0x000fe2000f8e02ff */
[----:B------:R-:W-:Y:S05]  /*0cc0*/  WARPSYNC.ALL ;  /* 0x0000000000007948 */ /* 0x000fea0003800000 */
[----:B------:R-:W-:Y:S02]  /*0cd0*/  ISETP.GE.AND.EX P0, PT, R31, UR9, PT, P0 ;  /* 0x000000091f007c0c */ /* 0x000fe4000bf06300 */
[----:B------:R-:W-:-:S04]  /*0ce0*/  IADD3 R41, P2, R21, R28, RZ ;  /* 0x0000001c15297210 */ /* 0x000fc80007f5e0ff */
[----:B------:R-:W-:Y:S01]  /*0cf0*/  ISETP.GE.U32.AND P1, PT, R41, UR8, PT ;  /* 0x0000000829007c0c */ /* 0x000fe2000bf26070 */
[----:B------:R-:W-:-:S05]  /*0d00*/  IMAD.X R22, RZ, RZ, R31, P2 ;  /* 0x000000ffff167224 */ /* 0x000fca00010e061f */
[----:B------:R-:W-:Y:S01]  /*0d10*/  ISETP.GE.AND.EX P1, PT, R22, UR9, PT, P1 ;  /* 0x0000000916007c0c */ /* 0x000fe2000bf26310 */
[----:B------:R-:W0:Y:S08]  /*0d20*/  @!P0 LDC R43, c[0x0][0x240] ;  /* 0x00009000ff2b8b82 */ /* 0x000e300000000800 */
[----:B------:R-:W1:Y:S04]  /*0d30*/  @!P0 LDC.64 R22, c[0x0][0x238] ;  /* 0x00008e00ff168b82 */ /* 0x000e680000000a00 */
[----:B------:R-:W-:-:S04]  /*0d40*/  @!P1 LOP3.LUT R45, R26, 0x1, RZ, 0xc0, !PT ;  /* 0x000000011a2d9812 */ /* 0x000fc800078ec0ff */
[----:B------:R-:W2:Y:S01]  /*0d50*/  @!P1 LDC R42, c[0x0][0x240] ;  /* 0x00009000ff2a9b82 */ /* 0x000ea20000000800 */
[----:B0-----:R-:W-:-:S07]  /*0d60*/  @!P0 IMAD R40, R28, R43, RZ ;  /* 0x0000002b1c288224 */ /* 0x001fce00078e02ff */
[----:B------:R-:W0:Y:S01]  /*0d70*/  @!P1 LDC.64 R24, c[0x0][0x238] ;  /* 0x00008e00ff189b82 */ /* 0x000e220000000a00 */
[----:B------:R-:W-:Y:S01]  /*0d80*/  @!P0 LOP3.LUT R43, R32, 0x1, RZ, 0xc0, !PT ;  /* 0x00000001202b8812 */ /* 0x000fe200078ec0ff */
[----:B------:R-:W-:Y:S01]  /*0d90*/  IMAD.MOV.U32 R32, RZ, RZ, R27 ;  /* 0x000000ffff207224 */ /* 0x000fe200078e001b */
[----:B-1----:R-:W-:-:S04]  /*0da0*/  @!P0 IADD3 R22, P2, R40, R22, RZ ;  /* 0x0000001628168210 */ /* 0x002fc80007f5e0ff */
[----:B------:R-:W-:Y:S01]  /*0db0*/  @!P0 LEA.HI.X.SX32 R23, R40, R23, 0x1, P2 ;  /* 0x0000001728178211 */ /* 0x000fe200010f0eff */
[----:B------:R-:W-:Y:S02]  /*0dc0*/  IMAD.MOV.U32 R40, RZ, RZ, R20 ;  /* 0x000000ffff287224 */ /* 0x000fe400078e0014 */
[----:B--2---:R-:W-:Y:S02]  /*0dd0*/  @!P1 IMAD R41, R41, R42, RZ ;  /* 0x0000002a29299224 */ /* 0x004fe400078e02ff */
[----:B------:R1:W-:Y:S01]  /*0de0*/  @!P0 STG.E.U8 desc[UR6][R22.64], R43 ;  /* 0x0000002b16008986 */ /* 0x0003e2000c101106 */
[----:B------:R-:W-:-:S04]  /*0df0*/  LEA R28, P0, R21, R28, 0x1 ;  /* 0x0000001c151c7211 */ /* 0x000fc800078008ff */
[----:B------:R-:W-:Y:S02]  /*0e00*/  IADD3.X R31, RZ, R31, RZ, P0, !PT ;  /* 0x0000001fff1f7210 */ /* 0x000fe400007fe4ff */
[----:B------:R-:W-:Y:S02]  /*0e10*/  ISETP.GE.U32.AND P0, PT, R28, R39, PT ;  /* 0x000000271c00720c */ /* 0x000fe40003f06070 */
[----:B0-----:R-:W-:Y:S02]  /*0e20*/  @!P1 IADD3 R24, P2, R41, R24, RZ ;  /* 0x0000001829189210 */ /* 0x001fe40007f5e0ff */
[----:B------:R-:W-:Y:S02]  /*0e30*/  ISETP.GE.AND.EX P0, PT, R31, R34, PT, P0 ;  /* 0x000000221f00720c */ /* 0x000fe40003f06300 */
[----:B------:R-:W-:-:S05]  /*0e40*/  @!P1 LEA.HI.X.SX32 R25, R41, R25, 0x1, P2 ;  /* 0x0000001929199211 */ /* 0x000fca00010f0eff */
[----:B------:R1:W-:Y:S01]  /*0e50*/  @!P1 STG.E.U8 desc[UR6][R24.64], R45 ;  /* 0x0000002d18009986 */ /* 0x0003e2000c101106 */
[----:B------:R-:W-:Y:S06]  /*0e60*/  BAR.SYNC.DEFER_BLOCKING 0x0 ;  /* 0x0000000000007b1d */ /* 0x000fec0000010000 */
[----:B------:R-:W-:Y:S05]  /*0e70*/  @!P0 BRA `(.L_x_46) ;  /* 0xfffffff800748947 */ /* 0x000fea000383ffff */
[----:B------:R-:W-:Y:S05]  /*0e80*/  EXIT ;  /* 0x000000000000794d */ /* 0x000fea0003800000 */
        .weak           $__internal_3_$__cuda_sm20_div_s64
        .type           $__internal_3_$__cuda_sm20_div_s64,@function
        .size           $__internal_3_$__cuda_sm20_div_s64,(.L_x_1817 - $__internal_3_$__cuda_sm20_div_s64)
$__internal_3_$__cuda_sm20_div_s64:
[----:B------:R-:W-:Y:S01]  /*0e90*/  MOV R26, R25 ;  /* 0x00000019001a7202 */ /* 0x000fe20000000f00 */
[----:B------:R-:W-:-:S05]  /*0ea0*/  IMAD.MOV.U32 R27, RZ, RZ, RZ ;  /* 0x000000ffff1b7224 */ /* 0x000fca00078e00ff */
        /* <DEDUP_REMOVED lines=8> */
[----:B------:R-:W-:-:S04]  /*0f30*/  IMAD.HI.U32 R20, R22, R39, RZ ;  /* 0x0000002716147227 */ /* 0x000fc800078e00ff */
[----:B------:R-:W-:Y:S02]  /*0f40*/  IMAD.MOV.U32 R21, RZ, RZ, R22 ;  /* 0x000000ffff157224 */ /* 0x000fe400078e0016 */
        /* <DEDUP_REMOVED lines=14> */
[----:B------:R-:W-:Y:S01]  /*1030*/  SEL R23, R23, UR4, !P1 ;  /* 0x0000000417177c07 */ /* 0x000fe2000c800000 */
[----:B------:R-:W-:Y:S02]  /*1040*/  IMAD.X R26, RZ, RZ, ~UR5, P4 ;  /* 0x80000005ff1a7e24 */ /* 0x000fe4000a0e06ff */
        /* <DEDUP_REMOVED lines=14> */
[----:B------:R-:W-:-:S03]  /*1130*/  IADD3 R22, P2, R39, R20, RZ ;  /* 0x0000001427167210 */ /* 0x000fc60007f5e0ff */
[----:B------:R-:W-:Y:S02]  /*1140*/  IMAD.X R26, RZ, RZ, R26, P0 ;  /* 0x000000ffff1a7224 */ /* 0x000fe400000e061a */
[----:B------:R-:W-:-:S04]  /*1150*/  IMAD.WIDE.U32 R20, R22, R25, RZ ;  /* 0x0000001916147225 */ /* 0x000fc800078e00ff */
[----:B------:R-:W-:Y:S01]  /*1160*/  IMAD.X R26, RZ, RZ, R26, P2 ;  /* 0x000000ffff1a7224 */ /* 0x000fe200010e061a */
[----:B------:R-:W-:-:S03]  /*1170*/  IADD3 R42, P0, -R20, R23, RZ ;  /* 0x00000017142a7210 */ /* 0x000fc60007f1e1ff */
[C---:B------:R-:W-:Y:S01]  /*1180*/  IMAD R34, R25.reuse, R26, R21 ;  /* 0x0000001a19227224 */ /* 0x040fe200078e0215 */
[----:B------:R-:W-:Y:S02]  /*1190*/  IADD3 R20, P2, -R25, R42, RZ ;  /* 0x0000002a19147210 */ /* 0x000fe40007f5e1ff */
[----:B------:R-:W-:Y:S02]  /*11a0*/  IADD3 R21, P3, R22, 0x1, RZ ;  /* 0x0000000116157810 */ /* 0x000fe40007f7e0ff */
[----:B------:R-:W-:Y:S02]  /*11b0*/  IADD3.X R34, ~R34, R27, RZ, P0, !PT ;  /* 0x0000001b22227210 */ /* 0x000fe400007fe5ff */
[----:B------:R-:W-:Y:S01]  /*11c0*/  ISETP.GE.U32.AND P0, PT, R42, R25, PT ;  /* 0x000000192a00720c */ /* 0x000fe20003f06070 */
[----:B------:R-:W-:Y:S01]  /*11d0*/  IMAD.X R23, RZ, RZ, R26, P3 ;  /* 0x000000ffff177224 */ /* 0x000fe200018e061a */
        /* <DEDUP_REMOVED lines=12> */
[-C--:B------:R-:W-:Y:S02]  /*12a0*/  IADD3 R21, P2, RZ, -R22.reuse, RZ ;  /* 0x80000016ff157210 */ /* 0x080fe40007f5e0ff */
[----:B------:R-:W-:Y:S01]  /*12b0*/  ISETP.NE.U32.AND P0, PT, R25, RZ, PT ;  /* 0x000000ff1900720c */ /* 0x000fe20003f05070 */
[----:B------:R-:W-:Y:S01]  /*12c0*/  IMAD.MOV.U32 R25, RZ, RZ, 0x0 ;  /* 0x00000000ff197424 */ /* 0x000fe200078e00ff */
[----:B------:R-:W-:Y:S02]  /*12d0*/  IADD3.X R20, RZ, ~R23, RZ, P2, !PT ;  /* 0x80000017ff147210 */ /* 0x000fe400017fe4ff */
[----:B------:R-:W-:Y:S02]  /*12e0*/  ISETP.NE.AND.EX P0, PT, RZ, RZ, PT, P0 ;  /* 0x000000ffff00720c */ /* 0x000fe40003f05300 */
[----:B------:R-:W-:-:S02]  /*12f0*/  SEL R22, R21, R22, !P1 ;  /* 0x0000001615167207 */ /* 0x000fc40004800000 */
[----:B------:R-:W-:Y:S02]  /*1300*/  SEL R23, R20, R23, !P1 ;  /* 0x0000001714177207 */ /* 0x000fe40004800000 */
[----:B------:R-:W-:Y:S02]  /*1310*/  SEL R22, R22, 0xffffffff, P0 ;  /* 0xffffffff16167807 */ /* 0x000fe40000000000 */
[----:B------:R-:W-:Y:S01]  /*1320*/  SEL R23, R23, 0xffffffff, P0 ;  /* 0xffffffff17177807 */ /* 0x000fe20000000000 */
[----:B------:R-:W-:Y:S06]  /*1330*/  RET.REL.NODEC R24 `(_ZN2at6native60_GLOBAL__N__fdc43544_27_DistributionRandomKernel_cu_f88cee4443distribution_elementwise_grid_stride_kernelImLi2EZZZNS0_9templates4cuda13random_kernelIPNS_17CUDAGeneratorImplEEEvRNS_18TensorIteratorBaseET_ENKUlvE_clEvENKUlvE8_clEvEUlP24curandStatePhilox4_32_10E_ZNS1_27distribution_nullary_kernelIbm10ulonglong2S7_SF_ZZZS5_IS7_EvS9_SA_ENKSB_clEvENKSC_clEvEUlmE_EEvS9_T2_RKT3_T4_EUlimE_EEvlNS_15PhiloxCudaStateET1_SJ_) ;  /* 0xffffffec18307950 */ /* 0x000fec0003c3ffff */
.L_x_47:
        /* <DEDUP_REMOVED lines=12> */
.L_x_1817:


//--------------------- .text._ZN2at6native60_GLOBAL__N__fdc43544_27_DistributionRandomKernel_cu_f88cee4443distribution_elementwise_grid_stride_kernelIjLi4EZZZNS0_9templates4cuda13random_kernelIPNS_17CUDAGeneratorImplEEEvRNS_18TensorIteratorBaseET_ENKUlvE_clEvENKUlvE7_clEvEUlP24curandStatePhilox4_32_10E0_ZNS1_27distribution_nullary_kernelIN3c108BFloat16Ej5uint4S7_SF_ZZZS5_IS7_EvS9_SA_ENKSB_clEvENKSC_clEvEUljE_EEvS9_T2_RKT3_T4_EUlijE0_EEvlNS_15PhiloxCudaStateET1_SL_ --------------------------
	.section	.text._ZN2at6native60_GLOBAL__N__fdc43544_27_DistributionRandomKernel_cu_f88cee4443distribution_elementwise_grid_stride_kernelIjLi4EZZZNS0_9templates4cuda13random_kernelIPNS_17CUDAGeneratorImplEEEvRNS_18TensorIteratorBaseET_ENKUlvE_clEvENKUlvE7_clEvEUlP24curandStatePhilox4_32_10E0_ZNS1_27distribution_nullary_kernelIN3c108BFloat16Ej5uint4S7_SF_ZZZS5_IS7_EvS9_SA_ENKSB_clEvENKSC_clEvEUljE_EEvS9_T2_RKT3_T4_EUlijE0_EEvlNS_15PhiloxCudaStateET1_SL_,"ax",@progbits
	.align	128
.text._ZN2at6native60_GLOBAL__N__fdc43544_27_DistributionRandomKernel_cu_f88cee4443distribution_elementwise_grid_stride_kernelIjLi4EZZZNS0_9templates4cuda13random_kernelIPNS_17CUDAGeneratorImplEEEvRNS_18TensorIteratorBaseET_ENKUlvE_clEvENKUlvE7_clEvEUlP24curandStatePhilox4_32_10E0_ZNS1_27distribution_nullary_kernelIN3c108BFloat16Ej5uint4S7_SF_ZZZS5_IS7_EvS9_SA_ENKSB_clEvENKSC_clEvEUljE_EEvS9_T2_RKT3_T4_EUlijE0_EEvlNS_15PhiloxCudaStateET1_SL_:
        .type           _ZN2at6native60_GLOBAL__N__fdc43544_27_DistributionRandomKernel_cu_f88cee4443distribution_elementwise_grid_stride_kernelIjLi4EZZZNS0_9templates4cuda13random_kernelIPNS_17CUDAGeneratorImplEEEvRNS_18TensorIteratorBaseET_ENKUlvE_clEvENKUlvE7_clEvEUlP24curandStatePhilox4_32_10E0_ZNS1_27distribution_nullary_kernelIN3c108BFloat16Ej5uint4S7_SF_ZZZS5_IS7_EvS9_SA_ENKSB_clEvENKSC_clEvEUljE_EEvS9_T2_RKT3_T4_EUlijE0_EEvlNS_15PhiloxCudaStateET1_SL_,@function
        .size           _ZN2at6native60_GLOBAL__N__fdc43544_27_DistributionRandomKernel_cu_f88cee4443distribution_elementwise_grid_stride_kernelIjLi4EZZZNS0_9templates4cuda13random_kernelIPNS_17CUDAGeneratorImplEEEvRNS_18TensorIteratorBaseET_ENKUlvE_clEvENKUlvE7_clEvEUlP24curandStatePhilox4_32_10E0_ZNS1_27distribution_nullary_kernelIN3c108BFloat16Ej5uint4S7_SF_ZZZS5_IS7_EvS9_SA_ENKSB_clEvENKSC_clEvEUljE_EEvS9_T2_RKT3_T4_EUlijE0_EEvlNS_15PhiloxCudaStateET1_SL_,(.L_x_1819 - _ZN2at6native60_GLOBAL__N__fdc43544_27_DistributionRandomKernel_cu_f88cee4443distribution_elementwise_grid_stride_kernelIjLi4EZZZNS0_9templates4cuda13random_kernelIPNS_17CUDAGeneratorImplEEEvRNS_18TensorIteratorBaseET_ENKUlvE_clEvENKUlvE7_clEvEUlP24curandStatePhilox4_32_10E0_ZNS1_27distribution_nullary_kernelIN3c108BFloat16Ej5uint4S7_SF_ZZZS5_IS7_EvS9_SA_ENKSB_clEvENKSC_clEvEUljE_EEvS9_T2_RKT3_T4_EUlijE0_EEvlNS_15PhiloxCudaStateET1_SL_)
        .other          _ZN2at6native60_GLOBAL__N__fdc43544_27_DistributionRandomKernel_cu_f88cee4443distribution_elementwise_grid_stride_kernelIjLi4EZZZNS0_9templates4cuda13random_kernelIPNS_17CUDAGeneratorImplEEEvRNS_18TensorIteratorBaseET_ENKUlvE_clEvENKUlvE7_clEvEUlP24curandStatePhilox4_32_10E0_ZNS1_27distribution_nullary_kernelIN3c108BFloat16Ej5uint4S7_SF_ZZZS5_IS7_EvS9_SA_ENKSB_clEvENKSC_clEvEUljE_EEvS9_T2_RKT3_T4_EUlijE0_EEvlNS_15PhiloxCudaStateET1_SL_,@"STO_CUDA_ENTRY STV_DEFAULT"
_ZN2at6native60_GLOBAL__N__fdc43544_27_DistributionRandomKernel_cu_f88cee4443distribution_elementwise_grid_stride_kernelIjLi4EZZZNS0_9templates4cuda13random_kernelIPNS_17CUDAGeneratorImplEEEvRNS_18TensorIteratorBaseET_ENKUlvE_clEvENKUlvE7_clEvEUlP24curandStatePhilox4_32_10E0_ZNS1_27distribution_nullary_kernelIN3c108BFloat16Ej5uint4S7_SF_ZZZS5_IS7_EvS9_SA_ENKSB_clEvENKSC_clEvEUljE_EEvS9_T2_RKT3_T4_EUlijE0_EEvlNS_15PhiloxCudaStateET1_SL_:
        /* <DEDUP_REMOVED lines=92> */
[----:B------:R-:W-:Y:S05]  /*05c0*/  CALL.REL.NOINC `($__internal_4_$__cuda_sm20_div_s64) ;  /* 0x0000004800d07944 */ /* 0x000fea0003c00000 */
[----:B------:R-:W-:Y:S05]  /*05d0*/  BRA `(.L_x_49) ;  /* 0x0000000000587947 */ /* 0x000fea0003800000 */
.L_x_48:
        /* <DEDUP_REMOVED lines=22> */
.L_x_49:
        /* <DEDUP_REMOVED lines=68> */
.L_x_65:
        /* <DEDUP_REMOVED lines=13> */
.L_x_51:
[----:B------:R-:W-:Y:S05]  /*0c50*/  BSYNC B0 ;  /* 0x0000000000007941 */ /* 0x000fea0003800000 */
.L_x_50:
        /* <DEDUP_REMOVED lines=69> */
.L_x_53:
[----:B------:R-:W-:Y:S01]  /*10b0*/  IMAD.MOV.U32 R2, RZ, RZ, R22 ;  /* 0x000000ffff027224 */ /* 0x000fe200078e0016 */
[----:B------:R-:W-:Y:S01]  /*10c0*/  MOV R3, R0 ;  /* 0x0000000000037202 */ /* 0x000fe20000000f00 */
[----:B------:R-:W-:Y:S01]  /*10d0*/  IMAD.MOV.U32 R6, RZ, RZ, R7 ;  /* 0x000000ffff067224 */ /* 0x000fe200078e0007 */
[----:B------:R-:W-:-:S07]  /*10e0*/  MOV R4, R20 ;  /* 0x0000001400047202 */ /* 0x000fce0000000f00 */
.L_x_52:
        /* <DEDUP_REMOVED lines=242> */
.L_x_56:
[----:B------:R-:W-:Y:S01]  /*2010*/  IMAD.WIDE.U32 R22, R2, -0xff00ff, RZ ;  /* 0xff00ff0102167825 */ /* 0x000fe200078e00ff */
[----:B------:R-:W-:Y:S02]  /*2020*/  ULDC.64 UR34, c[0x0][0x3d0] ;  /* 0x0000f40000227ab9 */ /* 0x000fe40000000a00 */
[----:B------:R-:W-:Y:S02]  /*2030*/  IADD3 R22, P0, R0, UR34, RZ ;  /* 0x0000002200167c10 */ /* 0x000fe4000ff1e0ff */
[----:B------:R-:W-:-:S05]  /*2040*/  SHF.R.U32.HI R23, RZ, 0x8, R23 ;  /* 0x00000008ff177819 */ /* 0x000fca0000011617 */
[----:B------:R-:W-:Y:S02]  /*2050*/  IMAD R2, R23, -0x101, R2 ;  /* 0xfffffeff17027824 */ /* 0x000fe400078e0202 */
[----:B------:R-:W-:-:S03]  /*2060*/  IMAD.X R23, RZ, RZ, UR35, P0 ;  /* 0x00000023ff177e24 */ /* 0x000fc600080e06ff */
[----:B------:R-:W-:-:S04]  /*2070*/  I2FP.F32.U32 R2, R2 ;  /* 0x0000000200027245 */ /* 0x000fc80000201000 */
[----:B------:R-:W-:-:S05]  /*2080*/  F2FP.BF16.F32.PACK_AB R2, RZ, R2 ;  /* 0x00000002ff02723e */ /* 0x000fca00000010ff */
[----:B------:R0:W-:Y:S02]  /*2090*/  STG.E.U16 desc[UR58][R22.64], R2 ;  /* 0x0000000216007986 */ /* 0x0001e4000c10153a */
.L_x_55:
[----:B------:R-:W-:Y:S05]  /*20a0*/  BSYNC B0 ;  /* 0x0000000000007941 */ /* 0x000fea0003800000 */
.L_x_54:
[----:B------:R-:W-:Y:S01]  /*20b0*/  ULDC UR34, c[0x0][0xc] ;  /* 0x0000030000227ab9 */ /* 0x000fe20000000800 */
[----:B------:R-:W-:Y:S01]  /*20c0*/  BSSY B0, `(.L_x_57) ;  /* 0x00000ff000007945 */ /* 0x000fe20003800000 */
[----:B0-----:R-:W-:-:S05]  /*20d0*/  IMAD R2, R36, UR34, RZ ;  /* 0x0000002224027c24 */ /* 0x001fca000f8e02ff */
[----:B------:R-:W-:-:S04]  /*20e0*/  IADD3 R23, P1, R2, R25, RZ ;  /* 0x0000001902177210 */ /* 0x000fc80007f3e0ff */
        /* <DEDUP_REMOVED lines=243> */
.L_x_59:
[----:B------:R-:W-:Y:S01]  /*3020*/  IMAD.WIDE.U32 R22, R3, -0xff00ff, RZ ;  /* 0xff00ff0103167825 */ /* 0x000fe200078e00ff */
[----:B------:R-:W-:-:S04]  /*3030*/  ULDC.64 UR34, c[0x0][0x3d0] ;  /* 0x0000f40000227ab9 */ /* 0x000fc80000000a00 */
[----:B------:R-:W-:-:S05]  /*3040*/  SHF.R.U32.HI R22, RZ, 0x8, R23 ;  /* 0x00000008ff167819 */ /* 0x000fca0000011617 */
[----:B------:R-:W-:Y:S01]  /*3050*/  IMAD R3, R22, -0x101, R3 ;  /* 0xfffffeff16037824 */ /* 0x000fe200078e0203 */
[----:B------:R-:W-:-:S04]  /*3060*/  IADD3 R22, P0, R0, UR34, RZ ;  /* 0x0000002200167c10 */ /* 0x000fc8000ff1e0ff */
[----:B------:R-:W-:Y:S01]  /*3070*/  I2FP.F32.U32 R3, R3 ;  /* 0x0000000300037245 */ /* 0x000fe20000201000 */
[----:B------:R-:W-:-:S03]  /*3080*/  IMAD.X R23, RZ, RZ, UR35, P0 ;  /* 0x00000023ff177e24 */ /* 0x000fc600080e06ff */
[----:B------:R-:W-:-:S05]  /*3090*/  F2FP.BF16.F32.PACK_AB R3, RZ, R3 ;  /* 0x00000003ff03723e */ /* 0x000fca00000010ff */
[----:B------:R0:W-:Y:S02]  /*30a0*/  STG.E.U16 desc[UR58][R22.64], R3 ;  /* 0x0000000316007986 */ /* 0x0001e4000c10153a */
.L_x_58:
[----:B------:R-:W-:Y:S05]  /*30b0*/  BSYNC B0 ;  /* 0x0000000000007941 */ /* 0x000fea0003800000 */
.L_x_57:
        /* <DEDUP_REMOVED lines=243> */
.L_x_62:
[----:B------:R-:W-:Y:S01]  /*3ff0*/  IMAD.WIDE.U32 R22, R6, -0xff00ff, RZ ;  /* 0xff00ff0106167825 */ /* 0x000fe200078e00ff */
[----:B------:R-:W-:Y:S02]  /*4000*/  ULDC.64 UR34, c[0x0][0x3d0] ;  /* 0x0000f40000227ab9 */ /* 0x000fe40000000a00 */
[----:B------:R-:W-:Y:S02]  /*4010*/  IADD3 R22, P0, R0, UR34, RZ ;  /* 0x0000002200167c10 */ /* 0x000fe4000ff1e0ff */
[----:B------:R-:W-:Y:S02]  /*4020*/  SHF.R.U32.HI R3, RZ, 0x8, R23 ;  /* 0x00000008ff037819 */ /* 0x000fe40000011617 */
[----:B------:R-:W-:-:S03]  /*4030*/  IADD3.X R23, RZ, UR35, RZ, P0, !PT ;  /* 0x00000023ff177c10 */ /* 0x000fc600087fe4ff */
[----:B------:R-:W-:-:S05]  /*4040*/  IMAD R3, R3, -0x101, R6 ;  /* 0xfffffeff03037824 */ /* 0x000fca00078e0206 */
[----:B------:R-:W-:-:S04]  /*4050*/  I2FP.F32.U32 R3, R3 ;  /* 0x0000000300037245 */ /* 0x000fc80000201000 */
[----:B------:R-:W-:-:S05]  /*4060*/  F2FP.BF16.F32.PACK_AB R3, RZ, R3 ;  /* 0x00000003ff03723e */ /* 0x000fca00000010ff */
[----:B------:R0:W-:Y:S02]  /*4070*/  STG.E.U16 desc[UR58][R22.64], R3 ;  /* 0x0000000316007986 */ /* 0x0001e4000c10153a */
.L_x_61:
[----:B------:R-:W-:Y:S05]  /*4080*/  BSYNC B0 ;  /* 0x0000000000007941 */ /* 0x000fea0003800000 */
.L_x_60:
        /* <DEDUP_REMOVED lines=244> */
.L_x_64:
        /* <DEDUP_REMOVED lines=9> */
.L_x_63:
        /* <DEDUP_REMOVED lines=11> */
        .weak           $__internal_4_$__cuda_sm20_div_s64
        .type           $__internal_4_$__cuda_sm20_div_s64,@function
        .size           $__internal_4_$__cuda_sm20_div_s64,(.L_x_1819 - $__internal_4_$__cuda_sm20_div_s64)
$__internal_4_$__cuda_sm20_div_s64:
        /* <DEDUP_REMOVED lines=74> */
[----:B------:R-:W-:Y:S06]  /*55b0*/  RET.REL.NODEC R6 `(_ZN2at6native60_GLOBAL__N__fdc43544_27_DistributionRandomKernel_cu_f88cee4443distribution_elementwise_grid_stride_kernelIjLi4EZZZNS0_9templates4cuda13random_kernelIPNS_17CUDAGeneratorImplEEEvRNS_18TensorIteratorBaseET_ENKUlvE_clEvENKUlvE7_clEvEUlP24curandStatePhilox4_32_10E0_ZNS1_27distribution_nullary_kernelIN3c108BFloat16Ej5uint4S7_SF_ZZZS5_IS7_EvS9_SA_ENKSB_clEvENKSC_clEvEUljE_EEvS9_T2_RKT3_T4_EUlijE0_EEvlNS_15PhiloxCudaStateET1_SL_) ;  /* 0xffffffa806907950 */ /* 0x000fec0003c3ffff */
.L_x_66:
        /* <DEDUP_REMOVED lines=12> */
.L_x_1819:


//--------------------- .text._ZN2at6native60_GLOBAL__N__fdc43544_27_DistributionRandomKernel_cu_f88cee4443distribution_elementwise_grid_stride_kernelIjLi4EZZZNS0_9templates4cuda13random_kernelIPNS_17CUDAGeneratorImplEEEvRNS_18TensorIteratorBaseET_ENKUlvE_clEvENKUlvE7_clEvEUlP24curandStatePhilox4_32_10E0_ZNS1_27distribution_nullary_kernelIN3c108BFloat16Ej5uint4S7_SF_ZZZS5_IS7_EvS9_SA_ENKSB_clEvENKSC_clEvEUljE_EEvS9_T2_RKT3_T4_EUlijE_EEvlNS_15PhiloxCudaStateET1_SL_ --------------------------
	.section	.text._ZN2at6native60_GLOBAL__N__fdc43544_27_DistributionRandomKernel_cu_f88cee4443distribution_elementwise_grid_stride_kernelIjLi4EZZZNS0_9templates4cuda13random_kernelIPNS_17CUDAGeneratorImplEEEvRNS_18TensorIteratorBaseET_ENKUlvE_clEvENKUlvE7_clEvEUlP24curandStatePhilox4_32_10E0_ZNS1_27distribution_nullary_kernelIN3c108BFloat16Ej5uint4S7_SF_ZZZS5_IS7_EvS9_SA_ENKSB_clEvENKSC_clEvEUljE_EEvS9_T2_RKT3_T4_EUlijE_EEvlNS_15PhiloxCudaStateET1_SL_,"ax",@progbits
	.align	128
.text._ZN2at6native60_GLOBAL__N__fdc43544_27_DistributionRandomKernel_cu_f88cee4443distribution_elementwise_grid_stride_kernelIjLi4EZZZNS0_9templates4cuda13random_kernelIPNS_17CUDAGeneratorImplEEEvRNS_18TensorIteratorBaseET_ENKUlvE_clEvENKUlvE7_clEvEUlP24curandStatePhilox4_32_10E0_ZNS1_27distribution_nullary_kernelIN3c108BFloat16Ej5uint4S7_SF_ZZZS5_IS7_EvS9_SA_ENKSB_clEvENKSC_clEvEUljE_EEvS9_T2_RKT3_T4_EUlijE_EEvlNS_15PhiloxCudaStateET1_SL_:
        .type           _ZN2at6native60_GLOBAL__N__fdc43544_27_DistributionRandomKernel_cu_f88cee4443distribution_elementwise_grid_stride_kernelIjLi4EZZZNS0_9templates4cuda13random_kernelIPNS_17CUDAGeneratorImplEEEvRNS_18TensorIteratorBaseET_ENKUlvE_clEvENKUlvE7_clEvEUlP24curandStatePhilox4_32_10E0_ZNS1_27distribution_nullary_kernelIN3c108BFloat16Ej5uint4S7_SF_ZZZS5_IS7_EvS9_SA_ENKSB_clEvENKSC_clEvEUljE_EEvS9_T2_RKT3_T4_EUlijE_EEvlNS_15PhiloxCudaStateET1_SL_,@function
        .size           _ZN2at6native60_GLOBAL__N__fdc43544_27_DistributionRandomKernel_cu_f88cee4443distribution_elementwise_grid_stride_kernelIjLi4EZZZNS0_9templates4cuda13random_kernelIPNS_17CUDAGeneratorImplEEEvRNS_18TensorIteratorBaseET_ENKUlvE_clEvENKUlvE7_clEvEUlP24curandStatePhilox4_32_10E0_ZNS1_27distribution_nullary_kernelIN3c108BFloat16Ej5uint4S7_SF_ZZZS5_IS7_EvS9_SA_ENKSB_clEvENKSC_clEvEUljE_EEvS9_T2_RKT3_T4_EUlijE_EEvlNS_15PhiloxCudaStateET1_SL_,(.L_x_1821 - _ZN2at6native60_GLOBAL__N__fdc43544_27_DistributionRandomKernel_cu_f88cee4443distribution_elementwise_grid_stride_kernelIjLi4EZZZNS0_9templates4cuda13random_kernelIPNS_17CUDAGeneratorImplEEEvRNS_18TensorIteratorBaseET_ENKUlvE_clEvENKUlvE7_clEvEUlP24curandStatePhilox4_32_10E0_ZNS1_27distribution_nullary_kernelIN3c108BFloat16Ej5uint4S7_SF_ZZZS5_IS7_EvS9_SA_ENKSB_clEvENKSC_clEvEUljE_EEvS9_T2_RKT3_T4_EUlijE_EEvlNS_15PhiloxCudaStateET1_SL_)
        .other          _ZN2at6native60_GLOBAL__N__fdc43544_27_DistributionRandomKernel_cu_f88cee4443distribution_elementwise_grid_stride_kernelIjLi4EZZZNS0_9templates4cuda13random_kernelIPNS_17CUDAGeneratorImplEEEvRNS_18TensorIteratorBaseET_ENKUlvE_clEvENKUlvE7_clEvEUlP24curandStatePhilox4_32_10E0_ZNS1_27distribution_nullary_kernelIN3c108BFloat16Ej5uint4S7_SF_ZZZS5_IS7_EvS9_SA_ENKSB_clEvENKSC_clEvEUljE_EEvS9_T2_RKT3_T4_EUlijE_EEvlNS_15PhiloxCudaStateET1_SL_,@"STO_CUDA_ENTRY STV_DEFAULT"
_ZN2at6native60_GLOBAL__N__fdc43544_27_DistributionRandomKernel_cu_f88cee4443distribution_elementwise_grid_stride_kernelIjLi4EZZZNS0_9templates4cuda13random_kernelIPNS_17CUDAGeneratorImplEEEvRNS_18TensorIteratorBaseET_ENKUlvE_clEvENKUlvE7_clEvEUlP24curandStatePhilox4_32_10E0_ZNS1_27distribution_nullary_kernelIN3c108BFloat16Ej5uint4S7_SF_ZZZS5_IS7_EvS9_SA_ENKSB_clEvENKSC_clEvEUljE_EEvS9_T2_RKT3_T4_EUlijE_EEvlNS_15PhiloxCudaStateET1_SL_:
        /* <DEDUP_REMOVED lines=8> */
[----:B------:R-:W2:Y:S01]  /*0080*/  LDC R5, c[0x0][RZ] ;  /* 0x00000000ff057b82 */ /* 0x000ea20000000800 */
[----:B------:R-:W-:Y:S01]  /*0090*/  HFMA2.MMA R35, -RZ, RZ, 0, 0 ;  /* 0x00000000ff237435 */ /* 0x000fe200000001ff */
[----:B------:R-:W-:Y:S01]  /*00a0*/  ULDC.64 UR6, c[0x0][0x210] ;  /* 0x0000840000067ab9 */ /* 0x000fe20000000a00 */
[----:B0-----:R-:W-:-:S05]  /*00b0*/  @P0 IMAD.MOV.U32 R40, RZ, RZ, R42 ;  /* 0x000000ffff280224 */ /* 0x001fca00078e002a */
[----:B------:R-:W0:Y:S01]  /*00c0*/  @P0 LDC R7, c[0x0][0x228] ;  /* 0x00008a00ff070b82 */ /* 0x000e220000000800 */
[----:B-1----:R-:W0:Y:S01]  /*00d0*/  @P0 LDG.E.64 R2, desc[UR8][R40.64] ;  /* 0x0000000828020981 */ /* 0x002e22000c1e1b00 */
[----:B------:R-:W-:Y:S02]  /*00e0*/  IMAD.U32 R22, RZ, RZ, UR4 ;  /* 0x00000004ff167e24 */ /* 0x000fe4000f8e00ff */
[----:B------:R-:W-:-:S06]  /*00f0*/  IMAD.U32 R23, RZ, RZ, UR5 ;  /* 0x00000005ff177e24 */ /* 0x000fcc000f8e00ff */
[----:B------:R-:W3:Y:S01]  /*0100*/  @P0 LDG.E.64 R22, desc[UR8][R22.64] ;  /* 0x0000000816160981 */ /* 0x000ee2000c1e1b00 */
[----:B------:R-:W2:Y:S01]  /*0110*/  S2UR UR4, SR_CTAID.X ;  /* 0x00000000000479c3 */ /* 0x000ea20000002500 */
[----:B------:R-:W-:-:S04]  /*0120*/  UIADD3 UR6, UP0, UR6, -0x1, URZ ;  /* 0xffffffff06067890 */ /* 0x000fc8000ff1e03f */
[----:B------:R-:W-:Y:S01]  /*0130*/  UIADD3.X UR7, UR7, -0x1, URZ, UP0, !UPT ;  /* 0xffffffff07077890 */ /* 0x000fe200087fe43f */
[----:B--2---:R-:W-:Y:S01]  /*0140*/  IMAD.WIDE.U32 R34, R5, UR4, R34 ;  /* 0x0000000405227c25 */ /* 0x004fe2000f8e0022 */
[----:B0-----:R-:W-:-:S03]  /*0150*/  @P0 IADD3 R42, P1, R2, R7, RZ ;  /* 0x00000007022a0210 */ /* 0x001fc60007f3e0ff */
[----:B------:R-:W-:-:S04]  /*0160*/  IMAD.WIDE.U32 R6, R34, -0x326172a9, RZ ;  /* 0xcd9e8d5722067825 */ /* 0x000fc800078e00ff */
[----:B------:R-:W-:Y:S01]  /*0170*/  @P0 IMAD.X R41, RZ, RZ, R3, P1 ;  /* 0x000000ffff290224 */ /* 0x000fe200008e0603 */
[----:B------:R-:W-:Y:S01]  /*0180*/  ISETP.NE.U32.AND P0, PT, RZ, UR7, PT ;  /* 0x00000007ff007c0c */ /* 0x000fe2000bf05070 */
[----:B---3--:R-:W-:-:S03]  /*0190*/  VIADD R0, R23, 0xbb67ae85 ;  /* 0xbb67ae8517007836 */ /* 0x008fc60000000000 */
[--C-:B------:R-:W-:Y:S01]  /*01a0*/  SHF.R.U64 R4, R42, 0x2, R41.reuse ;  /* 0x000000022a047819 */ /* 0x100fe20000001229 */
[----:B------:R-:W-:Y:S01]  /*01b0*/  VIADD R2, R22, 0x9e3779b9 ;  /* 0x9e3779b916027836 */ /* 0x000fe20000000000 */
[----:B------:R-:W-:-:S03]  /*01c0*/  SHF.R.U32.HI R3, RZ, 0x2, R41 ;  /* 0x00000002ff037819 */ /* 0x000fc60000011629 */
[----:B------:R-:W-:Y:S01]  /*01d0*/  IMAD.WIDE.U32 R4, R4, -0x2daee0ad, RZ ;  /* 0xd2511f5304047825 */ /* 0x000fe200078e00ff */
[----:B------:R-:W-:Y:S02]  /*01e0*/  LOP3.LUT R8, R7, R3, R22, 0x96, !PT ;  /* 0x0000000307087212 */ /* 0x000fe400078e9616 */
[----:B------:R-:W-:Y:S02]  /*01f0*/  IADD3 R3, R22, 0x3c6ef372, RZ ;  /* 0x3c6ef37216037810 */ /* 0x000fe40007ffe0ff */
        /* <DEDUP_REMOVED lines=15> */
[C---:B------:R-:W-:Y:S01]  /*02f0*/  IADD3 R11, R22.reuse, -0x4ab325aa, RZ ;  /* 0xb54cda56160b7810 */ /* 0x040fe20007ffe0ff */
[----:B------:R-:W-:Y:S02]  /*0300*/  VIADD R6, R22, 0xdaa66d2b ;  /* 0xdaa66d2b16067836 */ /* 0x000fe40000000000 */
[C---:B------:R-:W-:Y:S02]  /*0310*/  VIADD R8, R23.reuse, 0xed9eba14 ;  /* 0xed9eba1417087836 */ /* 0x040fe40000000000 */
[----:B------:R-:W-:Y:S01]  /*0320*/  VIADD R9, R23, 0xa9066899 ;  /* 0xa906689917097836 */ /* 0x000fe20000000000 */
[----:B------:R-:W-:Y:S01]  /*0330*/  LOP3.LUT R12, R17, R14, R6, 0x96, !PT ;  /* 0x0000000e110c7212 */ /* 0x000fe200078e9606 */
[----:B------:R-:W-:-:S04]  /*0340*/  IMAD.WIDE.U32 R14, R15, -0x326172a9, RZ ;  /* 0xcd9e8d570f0e7825 */ /* 0x000fc800078e00ff */
[----:B------:R-:W-:Y:S01]  /*0350*/  IMAD.WIDE.U32 R12, R12, -0x2daee0ad, RZ ;  /* 0xd2511f530c0c7825 */ /* 0x000fe200078e00ff */
[----:B------:R-:W-:Y:S02]  /*0360*/  LOP3.LUT R18, R15, R16, R7, 0x96, !PT ;  /* 0x000000100f127212 */ /* 0x000fe400078e9607 */
[----:B------:R-:W-:Y:S02]  /*0370*/  IADD3 R15, R22, -0xe443238, RZ ;  /* 0xf1bbcdc8160f7810 */ /* 0x000fe40007ffe0ff */
        /* <DEDUP_REMOVED lines=9> */
[----:B------:R-:W-:Y:S02]  /*0410*/  VIADD R13, R23, 0x1fd5c5a3 ;  /* 0x1fd5c5a3170d7836 */ /* 0x000fe40000000000 */
[----:B------:R-:W-:-:S04]  /*0420*/  IMAD.WIDE.U32 R24, R24, -0x2daee0ad, RZ ;  /* 0xd2511f5318187825 */ /* 0x000fc800078e00ff */
[----:B------:R-:W-:Y:S01]  /*0430*/  VIADD R14, R22, 0x5384540f ;  /* 0x5384540f160e7836 */ /* 0x000fe20000000000 */
[----:B------:R-:W-:Y:S01]  /*0440*/  LOP3.LUT R20, R25, R18, R12, 0x96, !PT ;  /* 0x0000001219147212 */ /* 0x000fe200078e960c */
[----:B------:R-:W-:-:S04]  /*0450*/  IMAD.WIDE.U32 R18, R19, -0x2daee0ad, RZ ;  /* 0xd2511f5313127825 */ /* 0x000fc800078e00ff */
[----:B------:R-:W-:Y:S01]  /*0460*/  IMAD.WIDE.U32 R20, R20, -0x326172a9, RZ ;  /* 0xcd9e8d5714147825 */ /* 0x000fe200078e00ff */
[----:B------:R-:W-:Y:S02]  /*0470*/  LOP3.LUT R36, R19, R24, R13, 0x96, !PT ;  /* 0x0000001813247212 */ /* 0x000fe400078e960d */
[----:B------:R-:W-:Y:S01]  /*0480*/  IADD3 R19, R23, -0x695add53, RZ ;  /* 0x96a522ad17137810 */ /* 0x000fe20007ffe0ff */
[----:B------:R-:W-:Y:S01]  /*0490*/  IMAD.MOV.U32 R17, RZ, RZ, R34 ;  /* 0x000000ffff117224 */ /* 0x000fe200078e0022 */
[----:B------:R-:W-:Y:S01]  /*04a0*/  LOP3.LUT R24, R21, R16, R14, 0x96, !PT ;  /* 0x0000001015187212 */ /* 0x000fe200078e960e */
[----:B------:R-:W-:-:S04]  /*04b0*/  IMAD.WIDE.U32 R36, R36, -0x326172a9, RZ ;  /* 0xcd9e8d5724247825 */ /* 0x000fc800078e00ff */
[----:B------:R-:W-:Y:S01]  /*04c0*/  IMAD.WIDE.U32 R24, R24, -0x2daee0ad, RZ ;  /* 0xd2511f5318187825 */ /* 0x000fe200078e00ff */
[----:B------:R-:W-:-:S03]  /*04d0*/  LOP3.LUT R43, R37, R20, R15, 0x96, !PT ;  /* 0x00000014252b7212 */ /* 0x000fc600078e960f */
[----:B------:R-:W-:Y:S02]  /*04e0*/  VIADD R16, R23, 0xdb3d7428 ;  /* 0xdb3d742817107836 */ /* 0x000fe40000000000 */
[----:B------:R-:W-:Y:S02]  /*04f0*/  VIADD R20, R22, 0x8ff34781 ;  /* 0x8ff3478116147836 */ /* 0x000fe40000000000 */
[----:B------:R-:W-:Y:S01]  /*0500*/  IMAD.MOV.U32 R21, RZ, RZ, R35 ;  /* 0x000000ffff157224 */ /* 0x000fe200078e0023 */
[----:B------:R-:W-:Y:S01]  /*0510*/  LOP3.LUT R40, R25, R18, R16, 0x96, !PT ;  /* 0x0000001219287212 */ /* 0x000fe200078e9610 */
[----:B------:R-:W-:-:S04]  /*0520*/  IMAD.HI.U32 R25, R43, -0x2daee0ad, RZ ;  /* 0xd2511f532b197827 */ /* 0x000fc800078e00ff */
[----:B------:R-:W-:-:S04]  /*0530*/  IMAD.HI.U32 R27, R40, -0x326172a9, RZ ;  /* 0xcd9e8d57281b7827 */ /* 0x000fc800078e00ff */
[----:B------:R-:W-:Y:S01]  /*0540*/  IMAD.MOV.U32 R18, RZ, RZ, R35 ;  /* 0x000000ffff127224 */ /* 0x000fe200078e0023 */
[----:B------:R-:W-:Y:S02]  /*0550*/  LOP3.LUT R35, R25, R24, R19, 0x96, !PT ;  /* 0x0000001819237212 */ /* 0x000fe400078e9613 */
[----:B------:R-:W-:Y:S01]  /*0560*/  LOP3.LUT R36, R27, R36, R20, 0x96, !PT ;  /* 0x000000241b247212 */ /* 0x000fe200078e9614 */
[----:B------:R-:W-:Y:S06]  /*0570*/  @!P0 BRA `(.L_x_67) ;  /* 0x0000000000248947 */ /* 0x000fec0003800000 */
[----:B------:R-:W-:Y:S01]  /*0580*/  ULDC UR4, c[0x0][0x0] ;  /* 0x0000000000047ab9 */ /* 0x000fe20000000800 */
[----:B------:R-:W-:Y:S01]  /*0590*/  ULDC UR5, c[0x0][0xc] ;  /* 0x0000030000057ab9 */ /* 0x000fe20000000800 */
[----:B------:R-:W-:Y:S01]  /*05a0*/  MOV R28, 0x5e0 ;  /* 0x000005e0001c7802 */ /* 0x000fe20000000f00 */
[----:B------:R-:W-:-:S04]  /*05b0*/  UIMAD UR4, UR4, UR5, URZ ;  /* 0x00000005040472a4 */ /* 0x000fc8000f8e023f */
[----:B------:R-:W-:-:S12]  /*05c0*/  USHF.L.U32 UR4, UR4, 0x2, URZ ;  /* 0x0000000204047899 */ /* 0x000fd8000800063f */
[----:B------:R-:W-:Y:S05]  /*05d0*/  CALL.REL.NOINC `($__internal_5_$__cuda_sm20_div_s64) ;  /* 0x0000000c00207944 */ /* 0x000fea0003c00000 */
[----:B------:R-:W-:Y:S01]  /*05e0*/  IMAD.MOV.U32 R24, RZ, RZ, R26 ;  /* 0x000000ffff187224 */ /* 0x000fe200078e001a */
[----:B------:R-:W-:Y:S01]  /*05f0*/  MOV R25, R27 ;  /* 0x0000001b00197202 */ /* 0x000fe20000000f00 */
[----:B------:R-:W-:Y:S06]  /*0600*/  BRA `(.L_x_68) ;  /* 0x00000000005c7947 */ /* 0x000fec0003800000 */
.L_x_67:
        /* <DEDUP_REMOVED lines=8> */
[----:B0-----:R-:W-:-:S06]  /*0690*/  VIADD R24, R27, 0xffffffe ;  /* 0x0ffffffe1b187836 */ /* 0x001fcc0000000000 */
        /* <DEDUP_REMOVED lines=8> */
[----:B------:R-:W-:Y:S02]  /*0720*/  @P0 IMAD.IADD R25, R25, 0x1, -R26 ;  /* 0x0000000119190824 */ /* 0x000fe400078e0a1a */
[----:B------:R-:W-:-:S03]  /*0730*/  @P0 VIADD R24, R24, 0x1 ;  /* 0x0000000118180836 */ /* 0x000fc60000000000 */
[----:B------:R-:W-:Y:S01]  /*0740*/  ISETP.GE.U32.AND P1, PT, R25, R26, PT ;  /* 0x0000001a1900720c */ /* 0x000fe20003f26070 */
[----:B------:R-:W-:-:S12]  /*0750*/  IMAD.MOV.U32 R25, RZ, RZ, RZ ;  /* 0x000000ffff197224 */ /* 0x000fd800078e00ff */
[----:B------:R-:W-:Y:S02]  /*0760*/  @P1 IADD3 R24, R24, 0x1, RZ ;  /* 0x0000000118181810 */ /* 0x000fe40007ffe0ff */
[----:B------:R-:W-:-:S07]  /*0770*/  @!P2 LOP3.LUT R24, RZ, R26, RZ, 0x33, !PT ;  /* 0x0000001aff18a212 */ /* 0x000fce00078e33ff */
.L_x_68:
[----:B------:R-:W-:Y:S01]  /*0780*/  ULDC UR4, c[0x0][0x0] ;  /* 0x0000000000047ab9 */ /* 0x000fe20000000800 */
[----:B------:R-:W-:Y:S01]  /*0790*/  ULDC UR5, c[0x0][0xc] ;  /* 0x0000030000057ab9 */ /* 0x000fe20000000800 */
[----:B------:R-:W-:Y:S01]  /*07a0*/  IADD3 R24, P0, R24, 0x1, RZ ;  /* 0x0000000118187810 */ /* 0x000fe20007f1e0ff */
[----:B------:R-:W-:-:S04]  /*07b0*/  UIMAD.WIDE.U32 UR4, UR4, UR5, URZ ;  /* 0x00000005040472a5 */ /* 0x000fc8000f8e003f */
[----:B------:R-:W-:Y:S02]  /*07c0*/  IMAD.X R26, RZ, RZ, R25, P0 ;  /* 0x000000ffff1a7224 */ /* 0x000fe400000e0619 */
[C---:B------:R-:W-:Y:S02]  /*07d0*/  IMAD R27, R24.reuse, UR5, RZ ;  /* 0x00000005181b7c24 */ /* 0x040fe4000f8e02ff */
[----:B------:R-:W-:-:S04]  /*07e0*/  IMAD.WIDE.U32 R24, R24, UR4, RZ ;  /* 0x0000000418187c25 */ /* 0x000fc8000f8e00ff */
[----:B------:R-:W-:Y:S02]  /*07f0*/  IMAD R27, R26, UR4, R27 ;  /* 0x000000041a1b7c24 */ /* 0x000fe4000f8e021b */
[----:B------:R-:W-:-:S03]  /*0800*/  IMAD.SHL.U32 R38, R24, 0x4, RZ ;  /* 0x0000000418267824 */ /* 0x000fc600078e00ff */
[----:B------:R-:W-:Y:S02]  /*0810*/  IADD3 R37, R25, R27, RZ ;  /* 0x0000001b19257210 */ /* 0x000fe40007ffe0ff */
[----:B------:R-:W-:Y:S02]  /*0820*/  ISETP.GE.U32.AND P0, PT, R17, R38, PT ;  /* 0x000000261100720c */ /* 0x000fe40003f06070 */
[----:B------:R-:W-:-:S04]  /*0830*/  SHF.L.U64.HI R37, R24, 0x2, R37 ;  /* 0x0000000218257819 */ /* 0x000fc80000010225 */
[----:B------:R-:W-:-:S13]  /*0840*/  ISETP.GE.AND.EX P0, PT, R18, R37, PT, P0 ;  /* 0x000000251200720c */ /* 0x000fda0003f06300 */
[----:B------:R-:W-:Y:S05]  /*0850*/  @P0 EXIT ;  /* 0x000000000000094d */ /* 0x000fea0003800000 */
[----:B------:R-:W0:Y:S01]  /*0860*/  LDC.64 R24, c[0x0][0x210] ;  /* 0x00008400ff187b82 */ /* 0x000e220000000a00 */
[--C-:B------:R-:W-:Y:S01]  /*0870*/  SHF.R.U32.HI R39, RZ, 0x2, R41.reuse ;  /* 0x00000002ff277819 */ /* 0x100fe20000011629 */
[----:B------:R-:W-:Y:S01]  /*0880*/  IMAD R40, R40, -0x326172a9, RZ ;  /* 0xcd9e8d5728287824 */ /* 0x000fe200078e02ff */
[C---:B------:R-:W-:Y:S01]  /*0890*/  SHF.R.U64 R41, R42.reuse, 0x2, R41 ;  /* 0x000000022a297819 */ /* 0x040fe20000001229 */
[----:B------:R-:W-:Y:S01]  /*08a0*/  ULDC UR5, c[0x0][0x240] ;  /* 0x0000900000057ab9 */ /* 0x000fe20000000800 */
[----:B------:R-:W-:Y:S01]  /*08b0*/  LOP3.LUT R42, R42, 0x3, RZ, 0xc0, !PT ;  /* 0x000000032a2a7812 */ /* 0x000fe200078ec0ff */
[----:B------:R-:W-:-:S06]  /*08c0*/  ULDC.64 UR6, c[0x0][0x238] ;  /* 0x00008e0000067ab9 */ /* 0x000fcc0000000a00 */
.L_x_80:
[----:B------:R-:W-:Y:S01]  /*08d0*/  VIADD R41, R41, 0x1 ;  /* 0x0000000129297836 */ /* 0x000fe20000000000 */
[----:B------:R-:W-:Y:S03]  /*08e0*/  BSSY B0, `(.L_x_69) ;  /* 0x000000c000007945 */ /* 0x000fe60003800000 */
[C---:B-12---:R-:W-:Y:S01]  /*08f0*/  IMAD.HI.U32 R27, R41.reuse, -0x2daee0ad, RZ ;  /* 0xd2511f53291b7827 */ /* 0x046fe200078e00ff */
[----:B------:R-:W-:-:S13]  /*0900*/  ISETP.NE.AND P0, PT, R41, RZ, PT ;  /* 0x000000ff2900720c */ /* 0x000fda0003f05270 */
[----:B------:R-:W-:Y:S05]  /*0910*/  @P0 BRA `(.L_x_70) ;  /* 0x0000000000200947 */ /* 0x000fea0003800000 */
[----:B------:R-:W-:-:S05]  /*0920*/  VIADD R39, R39, 0x1 ;  /* 0x0000000127277836 */ /* 0x000fca0000000000 */
[----:B------:R-:W-:-:S13]  /*0930*/  ISETP.NE.AND P0, PT, R39, RZ, PT ;  /* 0x000000ff2700720c */ /* 0x000fda0003f05270 */
[----:B------:R-:W-:Y:S01]  /*0940*/  @!P0 VIADD R34, R34, 0x1 ;  /* 0x0000000122228836 */ /* 0x000fe20000000000 */
[----:B------:R-:W-:Y:S01]  /*0950*/  @!P0 IADD3 R26, R21, 0x1, RZ ;  /* 0x00000001151a8810 */ /* 0x000fe20007ffe0ff */
[----:B------:R-:W-:-:S03]  /*0960*/  @!P0 IMAD.MOV.U32 R39, RZ, RZ, RZ ;  /* 0x000000ffff278224 */ /* 0x000fc600078e00ff */
[----:B------:R-:W-:-:S13]  /*0970*/  ISETP.NE.AND P1, PT, R34, RZ, !P0 ;  /* 0x000000ff2200720c */ /* 0x000fda0004725270 */
[----:B------:R-:W-:-:S04]  /*0980*/  @P1 IMAD.MOV R26, RZ, RZ, R21 ;  /* 0x000000ffff1a1224 */ /* 0x000fc800078e0215 */
[----:B------:R-:W-:-:S07]  /*0990*/  @!P0 IMAD.MOV.U32 R21, RZ, RZ, R26 ;  /* 0x000000ffff158224 */ /* 0x000fce00078e001a */
.L_x_70:
[----:B------:R-:W-:Y:S05]  /*09a0*/  BSYNC B0 ;  /* 0x0000000000007941 */ /* 0x000fea0003800000 */
.L_x_69:
[----:B------:R-:W-:Y:S01]  /*09b0*/  IMAD.HI.U32 R26, R34, -0x326172a9, RZ ;  /* 0xcd9e8d57221a7827 */ /* 0x000fe200078e00ff */
[----:B------:R-:W-:Y:S02]  /*09c0*/  LOP3.LUT R27, R27, R21, R23, 0x96, !PT ;  /* 0x000000151b1b7212 */ /* 0x000fe400078e9617 */
[----:B------:R-:W-:Y:S01]  /*09d0*/  ISETP.NE.AND P0, PT, R42, 0x1, PT ;  /* 0x000000012a00780c */ /* 0x000fe20003f05270 */
[----:B------:R-:W-:Y:S01]  /*09e0*/  IMAD R29, R34, -0x326172a9, RZ ;  /* 0xcd9e8d57221d7824 */ /* 0x000fe200078e02ff */
[----:B------:R-:W-:Y:S01]  /*09f0*/  LOP3.LUT R26, R26, R39, R22, 0x96, !PT ;  /* 0x000000271a1a7212 */ /* 0x000fe200078e9616 */
[----:B------:R-:W-:Y:S01]  /*0a00*/  IMAD.WIDE.U32 R30, R27, -0x326172a9, RZ ;  /* 0xcd9e8d571b1e7825 */ /* 0x000fe200078e00ff */
[----:B------:R-:W-:-:S03]  /*0a10*/  MOV R46, R40 ;  /* 0x00000028002e7202 */ /* 0x000fc60000000f00 */
[----:B------:R-:W-:Y:S01]  /*0a20*/  IMAD R45, R41, -0x2daee0ad, RZ ;  /* 0xd2511f53292d7824 */ /* 0x000fe200078e02ff */
[----:B------:R-:W-:Y:S01]  /*0a30*/  LOP3.LUT R29, R31, R29, R2, 0x96, !PT ;  /* 0x0000001d1f1d7212 */ /* 0x000fe200078e9602 */
[----:B------:R-:W-:-:S04]  /*0a40*/  IMAD.WIDE.U32 R32, R26, -0x2daee0ad, RZ ;  /* 0xd2511f531a207825 */ /* 0x000fc800078e00ff */
[----:B------:R-:W-:Y:S01]  /*0a50*/  IMAD.WIDE.U32 R28, R29, -0x2daee0ad, RZ ;  /* 0xd2511f531d1c7825 */ /* 0x000fe200078e00ff */
[----:B------:R-:W-:-:S03]  /*0a60*/  LOP3.LUT R26, R33, R45, R0, 0x96, !PT ;  /* 0x0000002d211a7212 */ /* 0x000fc600078e9600 */
        /* <DEDUP_REMOVED lines=28> */
[----:B------:R-:W-:Y:S01]  /*0c30*/  IMAD.MOV.U32 R33, RZ, RZ, R44 ;  /* 0x000000ffff217224 */ /* 0x000fe200078e002c */
[----:B------:R-:W-:Y:S01]  /*0c40*/  LOP3.LUT R43, R29, R30, R15, 0x96, !PT ;  /* 0x0000001e1d2b7212 */ /* 0x000fe200078e960f */
[----:B------:R-:W-:-:S04]  /*0c50*/  IMAD.WIDE.U32 R30, R31, -0x326172a9, RZ ;  /* 0xcd9e8d571f1e7825 */ /* 0x000fc800078e00ff */
[----:B------:R-:W-:Y:S01]  /*0c60*/  IMAD.HI.U32 R29, R43, -0x2daee0ad, RZ ;  /* 0xd2511f532b1d7827 */ /* 0x000fe200078e00ff */
[----:B------:R-:W-:-:S04]  /*0c70*/  LOP3.LUT R28, R31, R28, R20, 0x96, !PT ;  /* 0x0000001c1f1c7212 */ /* 0x000fc800078e9614 */
        /* <DEDUP_REMOVED lines=10> */
[----:B------:R-:W-:Y:S01]  /*0d20*/  @P0 MOV R46, R36 ;  /* 0x00000024002e0202 */ /* 0x000fe20000000f00 */
[----:B------:R-:W-:Y:S02]  /*0d30*/  @P0 IMAD.MOV.U32 R45, RZ, RZ, R40 ;  /* 0x000000ffff2d0224 */ /* 0x000fe400078e0028 */
[----:B------:R-:W-:Y:S02]  /*0d40*/  @P0 IMAD.MOV.U32 R33, RZ, RZ, R35 ;  /* 0x000000ffff210224 */ /* 0x000fe400078e0023 */
[----:B------:R-:W-:Y:S01]  /*0d50*/  @P0 IMAD.MOV.U32 R32, RZ, RZ, R44 ;  /* 0x000000ffff200224 */ /* 0x000fe200078e002c */
[----:B------:R-:W-:Y:S06]  /*0d60*/  BRA `(.L_x_71) ;  /* 0x0000000000107947 */ /* 0x000fec0003800000 */
.L_x_72:
[----:B------:R-:W-:Y:S01]  /*0d70*/  MOV R46, R35 ;  /* 0x00000023002e7202 */ /* 0x000fe20000000f00 */
[----:B------:R-:W-:Y:S02]  /*0d80*/  IMAD.MOV.U32 R45, RZ, RZ, R44 ;  /* 0x000000ffff2d7224 */ /* 0x000fe400078e002c */
[----:B------:R-:W-:Y:S02]  /*0d90*/  IMAD.MOV.U32 R33, RZ, RZ, R28 ;  /* 0x000000ffff217224 */ /* 0x000fe400078e001c */
[----:B------:R-:W-:-:S07]  /*0da0*/  IMAD.MOV.U32 R32, RZ, RZ, R30 ;  /* 0x000000ffff207224 */ /* 0x000fce00078e001e */
.L_x_71:
[----:B0-----:R-:W-:Y:S01]  /*0db0*/  ISETP.GE.U32.AND P0, PT, R17, R24, PT ;  /* 0x000000181100720c */ /* 0x001fe20003f06070 */
[----:B------:R-:W-:Y:S03]  /*0dc0*/  BSSY B0, `(.L_x_73) ;  /* 0x000000c000007945 */ /* 0x000fe60003800000 */
[----:B------:R-:W-:-:S13]  /*0dd0*/  ISETP.GE.AND.EX P0, PT, R18, R25, PT, P0 ;  /* 0x000000191200720c */ /* 0x000fda0003f06300 */
[----:B------:R-:W-:Y:S05]  /*0de0*/  @P0 BRA `(.L_x_74) ;  /* 0x0000000000240947 */ /* 0x000fea0003800000 */
[----:B------:R-:W-:-:S05]  /*0df0*/  IMAD.WIDE.U32 R26, R46, -0xff00ff, RZ ;  /* 0xff00ff012e1a7825 */ /* 0x000fca00078e00ff */
[----:B------:R-:W-:-:S05]  /*0e00*/  SHF.R.U32.HI R27, RZ, 0x8, R27 ;  /* 0x00000008ff1b7819 */ /* 0x000fca000001161b */
[----:B------:R-:W-:Y:S02]  /*0e10*/  IMAD R46, R27, -0x101, R46 ;  /* 0xfffffeff1b2e7824 */ /* 0x000fe400078e022e */
[----:B------:R-:W-:-:S03]  /*0e20*/  IMAD R27, R17, UR5, RZ ;  /* 0x00000005111b7c24 */ /* 0x000fc6000f8e02ff */
[----:B------:R-:W-:Y:S02]  /*0e30*/  I2FP.F32.U32 R46, R46 ;  /* 0x0000002e002e7245 */ /* 0x000fe40000201000 */
[C---:B------:R-:W-:Y:S02]  /*0e40*/  IADD3 R26, P0, R27.reuse, UR6, RZ ;  /* 0x000000061b1a7c10 */ /* 0x040fe4000ff1e0ff */
[----:B------:R-:W-:Y:S02]  /*0e50*/  F2FP.BF16.F32.PACK_AB R46, RZ, R46 ;  /* 0x0000002eff2e723e */ /* 0x000fe400000010ff */
[----:B------:R-:W-:-:S05]  /*0e60*/  LEA.HI.X.SX32 R27, R27, UR7, 0x1, P0 ;  /* 0x000000071b1b7c11 */ /* 0x000fca00080f0eff */
[----:B------:R0:W-:Y:S04]  /*0e70*/  STG.E.U16 desc[UR8][R26.64], R46 ;  /* 0x0000002e1a007986 */ /* 0x0001e8000c101508 */
.L_x_74:
[----:B------:R-:W-:Y:S05]  /*0e80*/  BSYNC B0 ;  /* 0x0000000000007941 */ /* 0x000fea0003800000 */
.L_x_73:
[----:B------:R-:W-:Y:S01]  /*0e90*/  ULDC UR4, c[0x0][0xc] ;  /* 0x0000030000047ab9 */ /* 0x000fe20000000800 */
[----:B------:R-:W1:Y:S01]  /*0ea0*/  LDC R36, c[0x0][RZ] ;  /* 0x00000000ff247b82 */ /* 0x000e620000000800 */
[----:B------:R-:W-:Y:S01]  /*0eb0*/  BSSY B0, `(.L_x_75) ;  /* 0x0000019000007945 */ /* 0x000fe20003800000 */
[----:B-1----:R-:W-:-:S04]  /*0ec0*/  IMAD R36, R36, UR4, RZ ;  /* 0x0000000424247c24 */ /* 0x002fc8000f8e02ff */
[C---:B0-----:R-:W-:Y:S01]  /*0ed0*/  IMAD R26, R36.reuse, 0x3, RZ ;  /* 0x00000003241a7824 */ /* 0x041fe200078e02ff */
[CC--:B------:R-:W-:Y:S02]  /*0ee0*/  IADD3 R49, P0, R36.reuse, R17.reuse, RZ ;  /* 0x0000001124317210 */ /* 0x0c0fe40007f1e0ff */
[-C--:B------:R-:W-:Y:S02]  /*0ef0*/  LEA R47, P4, R36, R17.reuse, 0x1 ;  /* 0x00000011242f7211 */ /* 0x080fe400078808ff */
[----:B------:R-:W-:Y:S02]  /*0f00*/  ISETP.GE.U32.AND P2, PT, R49, R24, PT ;  /* 0x000000183100720c */ /* 0x000fe40003f46070 */
[----:B------:R-:W-:Y:S01]  /*0f10*/  IADD3.X R44, RZ, R18, RZ, P0, !PT ;  /* 0x00000012ff2c7210 */ /* 0x000fe200007fe4ff */
[----:B------:R-:W-:Y:S01]  /*0f20*/  IMAD.X R40, RZ, RZ, R18, P4 ;  /* 0x000000ffff287224 */ /* 0x000fe200020e0612 */
[----:B------:R-:W-:Y:S02]  /*0f30*/  IADD3 R35, P3, R26, R17, RZ ;  /* 0x000000111a237210 */ /* 0x000fe40007f7e0ff */
[----:B------:R-:W-:-:S02]  /*0f40*/  ISETP.GE.AND.EX P2, PT, R44, R25, PT, P2 ;  /* 0x000000192c00720c */ /* 0x000fc40003f46320 */
[-C--:B------:R-:W-:Y:S01]  /*0f50*/  ISETP.GE.U32.AND P1, PT, R47, R24.reuse, PT ;  /* 0x000000182f00720c */ /* 0x080fe20003f26070 */
[----:B------:R-:W-:Y:S01]  /*0f60*/  IMAD.X R26, RZ, RZ, R18, P3 ;  /* 0x000000ffff1a7224 */ /* 0x000fe200018e0612 */
[----:B------:R-:W-:Y:S02]  /*0f70*/  ISETP.GE.U32.AND P0, PT, R35, R24, PT ;  /* 0x000000182300720c */ /* 0x000fe40003f06070 */
[-C--:B------:R-:W-:Y:S02]  /*0f80*/  ISETP.GE.AND.EX P1, PT, R40, R25.reuse, PT, P1 ;  /* 0x000000192800720c */ /* 0x080fe40003f26310 */
[----:B------:R-:W-:-:S05]  /*0f90*/  ISETP.GE.AND.EX P0, PT, R26, R25, PT, P0 ;  /* 0x000000191a00720c */ /* 0x000fca0003f06300 */
[----:B------:R-:W-:Y:S08]  /*0fa0*/  @P2 BRA `(.L_x_76) ;  /* 0x0000000000242947 */ /* 0x000ff00003800000 */
[----:B------:R-:W-:-:S05]  /*0fb0*/  IMAD.WIDE.U32 R26, R45, -0xff00ff, RZ ;  /* 0xff00ff012d1a7825 */ /* 0x000fca00078e00ff */
[----:B------:R-:W-:Y:S01]  /*0fc0*/  SHF.R.U32.HI R26, RZ, 0x8, R27 ;  /* 0x00000008ff1a7819 */ /* 0x000fe2000001161b */
[----:B------:R-:W-:-:S04]  /*0fd0*/  IMAD R27, R49, UR5, RZ ;  /* 0x00000005311b7c24 */ /* 0x000fc8000f8e02ff */
[----:B------:R-:W-:-:S05]  /*0fe0*/  IMAD R26, R26, -0x101, R45 ;  /* 0xfffffeff1a1a7824 */ /* 0x000fca00078e022d */
[----:B------:R-:W-:Y:S02]  /*0ff0*/  I2FP.F32.U32 R40, R26 ;  /* 0x0000001a00287245 */ /* 0x000fe40000201000 */
[C---:B------:R-:W-:Y:S02]  /*1000*/  IADD3 R26, P2, R27.reuse, UR6, RZ ;  /* 0x000000061b1a7c10 */ /* 0x040fe4000ff5e0ff */
[----:B------:R-:W-:Y:S02]  /*1010*/  F2FP.BF16.F32.PACK_AB R40, RZ, R40 ;  /* 0x00000028ff28723e */ /* 0x000fe400000010ff */
[----:B------:R-:W-:-:S05]  /*1020*/  LEA.HI.X.SX32 R27, R27, UR7, 0x1, P2 ;  /* 0x000000071b1b7c11 */ /* 0x000fca00090f0eff */
[----:B------:R0:W-:Y:S04]  /*1030*/  STG.E.U16 desc[UR8][R26.64], R40 ;  /* 0x000000281a007986 */ /* 0x0001e8000c101508 */
.L_x_76:
[----:B------:R-:W-:Y:S05]  /*1040*/  BSYNC B0 ;  /* 0x0000000000007941 */ /* 0x000fea0003800000 */
.L_x_75:
[----:B------:R-:W-:Y:S04]  /*1050*/  BSSY B0, `(.L_x_77) ;  /* 0x000000b000007945 */ /* 0x000fe80003800000 */
[----:B------:R-:W-:Y:S05]  /*1060*/  @P1 BRA `(.L_x_78) ;  /* 0x0000000000241947 */ /* 0x000fea0003800000 */
[----:B0-----:R-:W-:-:S04]  /*1070*/  IMAD.WIDE.U32 R26, R33, -0xff00ff, RZ ;  /* 0xff00ff01211a7825 */ /* 0x001fc800078e00ff */
[----:B------:R-:W-:Y:S01]  /*1080*/  IMAD R47, R47, UR5, RZ ;  /* 0x000000052f2f7c24 */ /* 0x000fe2000f8e02ff */
[----:B------:R-:W-:-:S05]  /*1090*/  SHF.R.U32.HI R26, RZ, 0x8, R27 ;  /* 0x00000008ff1a7819 */ /* 0x000fca000001161b */
[----:B------:R-:W-:-:S05]  /*10a0*/  IMAD R26, R26, -0x101, R33 ;  /* 0xfffffeff1a1a7824 */ /* 0x000fca00078e0221 */
[----:B------:R-:W-:Y:S02]  /*10b0*/  I2FP.F32.U32 R27, R26 ;  /* 0x0000001a001b7245 */ /* 0x000fe40000201000 */
[C---:B------:R-:W-:Y:S02]  /*10c0*/  IADD3 R26, P1, R47.reuse, UR6, RZ ;  /* 0x000000062f1a7c10 */ /* 0x040fe4000ff3e0ff */
[----:B------:R-:W-:Y:S02]  /*10d0*/  F2FP.BF16.F32.PACK_AB R33, RZ, R27 ;  /* 0x0000001bff21723e */ /* 0x000fe400000010ff */
[----:B------:R-:W-:-:S05]  /*10e0*/  LEA.HI.X.SX32 R27, R47, UR7, 0x1, P1 ;  /* 0x000000072f1b7c11 */ /* 0x000fca00088f0eff */
[----:B------:R1:W-:Y:S04]  /*10f0*/  STG.E.U16 desc[UR8][R26.64], R33 ;  /* 0x000000211a007986 */ /* 0x0003e8000c101508 */
.L_x_78:
[----:B------:R-:W-:Y:S05]  /*1100*/  BSYNC B0 ;  /* 0x0000000000007941 */ /* 0x000fea0003800000 */
.L_x_77:
[----:B------:R-:W-:Y:S05]  /*1110*/  @P0 BRA `(.L_x_79) ;  /* 0x0000000000240947 */ /* 0x000fea0003800000 */
[----:B01----:R-:W-:-:S04]  /*1120*/  IMAD.WIDE.U32 R26, R32, -0xff00ff, RZ ;  /* 0xff00ff01201a7825 */ /* 0x003fc800078e00ff */
        /* <DEDUP_REMOVED lines=8> */
.L_x_79:
[----:B------:R-:W-:Y:S01]  /*11b0*/  LEA R17, P0, R36, R17, 0x2 ;  /* 0x0000001124117211 */ /* 0x000fe200078010ff */
[----:B------:R-:W-:Y:S05]  /*11c0*/  WARPSYNC.ALL ;  /* 0x0000000000007948 */ /* 0x000fea0003800000 */
[----:B------:R-:W-:Y:S01]  /*11d0*/  IADD3.X R18, RZ, R18, RZ, P0, !PT ;  /* 0x00000012ff127210 */ /* 0x000fe200007fe4ff */
[----:B------:R-:W-:Y:S01]  /*11e0*/  BAR.SYNC.DEFER_BLOCKING 0x0 ;  /* 0x0000000000007b1d */ /* 0x000fe20000010000 */
[----:B------:R-:W-:Y:S01]  /*11f0*/  ISETP.GE.U32.AND P0, PT, R17, R38, PT ;  /* 0x000000261100720c */ /* 0x000fe20003f06070 */
[----:B0-----:R-:W-:Y:S01]  /*1200*/  IMAD.MOV.U32 R40, RZ, RZ, R30 ;  /* 0x000000ffff287224 */ /* 0x001fe200078e001e */
[----:B------:R-:W-:Y:S01]  /*1210*/  MOV R35, R29 ;  /* 0x0000001d00237202 */ /* 0x000fe20000000f00 */
[----:B------:R-:W-:Y:S01]  /*1220*/  IMAD.MOV.U32 R36, RZ, RZ, R28 ;  /* 0x000000ffff247224 */ /* 0x000fe200078e001c */
[----:B------:R-:W-:-:S13]  /*1230*/  ISETP.GE.AND.EX P0, PT, R18, R37, PT, P0 ;  /* 0x000000251200720c */ /* 0x000fda0003f06300 */
[----:B------:R-:W-:Y:S05]  /*1240*/  @!P0 BRA `(.L_x_80) ;  /* 0xfffffff400a08947 */ /* 0x000fea000383ffff */
[----:B------:R-:W-:Y:S05]  /*1250*/  EXIT ;  /* 0x000000000000794d */ /* 0x000fea0003800000 */
        .weak           $__internal_5_$__cuda_sm20_div_s64
        .type           $__internal_5_$__cuda_sm20_div_s64,@function
        .size           $__internal_5_$__cuda_sm20_div_s64,(.L_x_1821 - $__internal_5_$__cuda_sm20_div_s64)
$__internal_5_$__cuda_sm20_div_s64:
        /* <DEDUP_REMOVED lines=74> */
[----:B------:R-:W-:Y:S06]  /*1700*/  RET.REL.NODEC R24 `(_ZN2at6native60_GLOBAL__N__fdc43544_27_DistributionRandomKernel_cu_f88cee4443distribution_elementwise_grid_stride_kernelIjLi4EZZZNS0_9templates4cuda13random_kernelIPNS_17CUDAGeneratorImplEEEvRNS_18TensorIteratorBaseET_ENKUlvE_clEvENKUlvE7_clEvEUlP24curandStatePhilox4_32_10E0_ZNS1_27distribution_nullary_kernelIN3c108BFloat16Ej5uint4S7_SF_ZZZS5_IS7_EvS9_SA_ENKSB_clEvENKSC_clEvEUljE_EEvS9_T2_RKT3_T4_EUlijE_EEvlNS_15PhiloxCudaStateET1_SL_) ;  /* 0xffffffe8183c7950 */ /* 0x000fec0003c3ffff */
.L_x_81:
        /* <DEDUP_REMOVED lines=15> */
.L_x_1821:


//--------------------- .text._ZN2at6native60_GLOBAL__N__fdc43544_27_DistributionRandomKernel_cu_f88cee4443distribution_elementwise_grid_stride_kernelImLi2EZZZNS0_9templates4cuda13random_kernelIPNS_17CUDAGeneratorImplEEEvRNS_18TensorIteratorBaseET_ENKUlvE_clEvENKUlvE7_clEvEUlP24curandStatePhilox4_32_10E_ZNS1_27distribution_nullary_kernelIN3c108BFloat16Em10ulonglong2S7_SF_ZZZS5_IS7_EvS9_SA_ENKSB_clEvENKSC_clEvEUlmE_EEvS9_T2_RKT3_T4_EUlimE0_EEvlNS_15PhiloxCudaStateET1_SL_ --------------------------
	.section	.text._ZN2at6native60_GLOBAL__N__fdc43544_27_DistributionRandomKernel_cu_f88cee4443distribution_elementwise_grid_stride_kernelImLi2EZZZNS0_9templates4cuda13random_kernelIPNS_17CUDAGeneratorImplEEEvRNS_18TensorIteratorBaseET_ENKUlvE_clEvENKUlvE7_clEvEUlP24curandStatePhilox4_32_10E_ZNS1_27distribution_nullary_kernelIN3c108BFloat16Em10ulonglong2S7_SF_ZZZS5_IS7_EvS9_SA_ENKSB_clEvENKSC_clEvEUlmE_EEvS9_T2_RKT3_T4_EUlimE0_EEvlNS_15PhiloxCudaStateET1_SL_,"ax",@progbits
	.align	128
.text._ZN2at6native60_GLOBAL__N__fdc43544_27_DistributionRandomKernel_cu_f88cee4443distribution_elementwise_grid_stride_kernelImLi2EZZZNS0_9templates4cuda13random_kernelIPNS_17CUDAGeneratorImplEEEvRNS_18TensorIteratorBaseET_ENKUlvE_clEvENKUlvE7_clEvEUlP24curandStatePhilox4_32_10E_ZNS1_27distribution_nullary_kernelIN3c108BFloat16Em10ulonglong2S7_SF_ZZZS5_IS7_EvS9_SA_ENKSB_clEvENKSC_clEvEUlmE_EEvS9_T2_RKT3_T4_EUlimE0_EEvlNS_15PhiloxCudaStateET1_SL_:
        .type           _ZN2at6native60_GLOBAL__N__fdc43544_27_DistributionRandomKernel_cu_f88cee4443distribution_elementwise_grid_stride_kernelImLi2EZZZNS0_9templates4cuda13random_kernelIPNS_17CUDAGeneratorImplEEEvRNS_18TensorIteratorBaseET_ENKUlvE_clEvENKUlvE7_clEvEUlP24curandStatePhilox4_32_10E_ZNS1_27distribution_nullary_kernelIN3c108BFloat16Em10ulonglong2S7_SF_ZZZS5_IS7_EvS9_SA_ENKSB_clEvENKSC_clEvEUlmE_EEvS9_T2_RKT3_T4_EUlimE0_EEvlNS_15PhiloxCudaStateET1_SL_,@function
        .size           _ZN2at6native60_GLOBAL__N__fdc43544_27_DistributionRandomKernel_cu_f88cee4443distribution_elementwise_grid_stride_kernelImLi2EZZZNS0_9templates4cuda13random_kernelIPNS_17CUDAGeneratorImplEEEvRNS_18TensorIteratorBaseET_ENKUlvE_clEvENKUlvE7_clEvEUlP24curandStatePhilox4_32_10E_ZNS1_27distribution_nullary_kernelIN3c108BFloat16Em10ulonglong2S7_SF_ZZZS5_IS7_EvS9_SA_ENKSB_clEvENKSC_clEvEUlmE_EEvS9_T2_RKT3_T4_EUlimE0_EEvlNS_15PhiloxCudaStateET1_SL_,(.L_x_1823 - _ZN2at6native60_GLOBAL__N__fdc43544_27_DistributionRandomKernel_cu_f88cee4443distribution_elementwise_grid_stride_kernelImLi2EZZZNS0_9templates4cuda13random_kernelIPNS_17CUDAGeneratorImplEEEvRNS_18TensorIteratorBaseET_ENKUlvE_clEvENKUlvE7_clEvEUlP24curandStatePhilox4_32_10E_ZNS1_27distribution_nullary_kernelIN3c108BFloat16Em10ulonglong2S7_SF_ZZZS5_IS7_EvS9_SA_ENKSB_clEvENKSC_clEvEUlmE_EEvS9_T2_RKT3_T4_EUlimE0_EEvlNS_15PhiloxCudaStateET1_SL_)
        .other          _ZN2at6native60_GLOBAL__N__fdc43544_27_DistributionRandomKernel_cu_f88cee4443distribution_elementwise_grid_stride_kernelImLi2EZZZNS0_9templates4cuda13random_kernelIPNS_17CUDAGeneratorImplEEEvRNS_18TensorIteratorBaseET_ENKUlvE_clEvENKUlvE7_clEvEUlP24curandStatePhilox4_32_10E_ZNS1_27distribution_nullary_kernelIN3c108BFloat16Em10ulonglong2S7_SF_ZZZS5_IS7_EvS9_SA_ENKSB_clEvENKSC_clEvEUlmE_EEvS9_T2_RKT3_T4_EUlimE0_EEvlNS_15PhiloxCudaStateET1_SL_,@"STO_CUDA_ENTRY STV_DEFAULT"
_ZN2at6native60_GLOBAL__N__fdc43544_27_DistributionRandomKernel_cu_f88cee4443distribution_elementwise_grid_stride_kernelImLi2EZZZNS0_9templates4cuda13random_kernelIPNS_17CUDAGeneratorImplEEEvRNS_18TensorIteratorBaseET_ENKUlvE_clEvENKUlvE7_clEvEUlP24curandStatePhilox4_32_10E_ZNS1_27distribution_nullary_kernelIN3c108BFloat16Em10ulonglong2S7_SF_ZZZS5_IS7_EvS9_SA_ENKSB_clEvENKSC_clEvEUlmE_EEvS9_T2_RKT3_T4_EUlimE0_EEvlNS_15PhiloxCudaStateET1_SL_:
        /* <DEDUP_REMOVED lines=28> */
[--C-:B------:R-:W-:Y:S02]  /*01c0*/  SHF.R.U64 R2, R32, 0x2, R33.reuse ;  /* 0x0000000220027819 */ /* 0x100fe40000001221 */
[----:B------:R-:W-:-:S03]  /*01d0*/  SHF.R.U32.HI R3, RZ, 0x2, R33 ;  /* 0x00000002ff037819 */ /* 0x000fc60000011621 */
[----:B------:R-:W-:Y:S01]  /*01e0*/  IMAD.WIDE.U32 R6, R2, -0x2daee0ad, RZ ;  /* 0xd2511f5302067825 */ /* 0x000fe200078e00ff */
[----:B------:R-:W-:-:S04]  /*01f0*/  LOP3.LUT R10, R9, R3, R18, 0x96, !PT ;  /* 0x00000003090a7212 */ /* 0x000fc800078e9612 */
[----:B------:R-:W-:Y:S01]  /*0200*/  LOP3.LUT R12, R19, R7, R17, 0x96, !PT ;  /* 0x00000007130c7212 */ /* 0x000fe200078e9611 */
[----:B------:R-:W-:Y:S01]  /*0210*/  IMAD.WIDE.U32 R10, R10, -0x2daee0ad, RZ ;  /* 0xd2511f530a0a7825 */ /* 0x000fe200078e00ff */
[----:B------:R-:W-:-:S03]  /*0220*/  IADD3 R7, R18, 0x3c6ef372, RZ ;  /* 0x3c6ef37212077810 */ /* 0x000fc60007ffe0ff */
[----:B------:R-:W-:Y:S01]  /*0230*/  IMAD.WIDE.U32 R12, R12, -0x326172a9, RZ ;  /* 0xcd9e8d570c0c7825 */ /* 0x000fe200078e00ff */
[----:B------:R-:W-:Y:S02]  /*0240*/  LOP3.LUT R14, R11, R6, R4, 0x96, !PT ;  /* 0x000000060b0e7212 */ /* 0x000fe400078e9604 */
[----:B------:R-:W-:Y:S02]  /*0250*/  IADD3 R6, R19, 0x32370b8f, RZ ;  /* 0x32370b8f13067810 */ /* 0x000fe40007ffe0ff */
[----:B------:R-:W-:Y:S01]  /*0260*/  LOP3.LUT R8, R13, R5, R8, 0x96, !PT ;  /* 0x000000050d087212 */ /* 0x000fe200078e9608 */
[----:B------:R-:W-:-:S04]  /*0270*/  IMAD.WIDE.U32 R14, R14, -0x326172a9, RZ ;  /* 0xcd9e8d570e0e7825 */ /* 0x000fc800078e00ff */
[----:B------:R-:W-:Y:S01]  /*0280*/  IMAD.WIDE.U32 R8, R8, -0x2daee0ad, RZ ;  /* 0xd2511f5308087825 */ /* 0x000fe200078e00ff */
[----:B------:R-:W-:-:S03]  /*0290*/  LOP3.LUT R12, R15, R12, R7, 0x96, !PT ;  /* 0x0000000c0f0c7212 */ /* 0x000fc600078e9607 */
[----:B------:R-:W-:Y:S02]  /*02a0*/  VIADD R5, R19, 0x76cf5d0a ;  /* 0x76cf5d0a13057836 */ /* 0x000fe40000000000 */
[----:B------:R-:W-:-:S03]  /*02b0*/  IMAD.WIDE.U32 R12, R12, -0x2daee0ad, RZ ;  /* 0xd2511f530c0c7825 */ /* 0x000fc600078e00ff */
[----:B------:R-:W-:Y:S01]  /*02c0*/  LOP3.LUT R20, R9, R10, R5, 0x96, !PT ;  /* 0x0000000a09147212 */ /* 0x000fe200078e9605 */
[C---:B------:R-:W-:Y:S01]  /*02d0*/  VIADD R7, R18.reuse, 0xdaa66d2b ;  /* 0xdaa66d2b12077836 */ /* 0x040fe20000000000 */
[----:B------:R-:W-:Y:S02]  /*02e0*/  LOP3.LUT R10, R13, R8, R6, 0x96, !PT ;  /* 0x000000080d0a7212 */ /* 0x000fe400078e9606 */
[----:B------:R-:W-:Y:S01]  /*02f0*/  IADD3 R9, R18, 0x78dde6e4, RZ ;  /* 0x78dde6e412097810 */ /* 0x000fe20007ffe0ff */
[----:B------:R-:W-:Y:S01]  /*0300*/  IMAD.WIDE.U32 R20, R20, -0x326172a9, RZ ;  /* 0xcd9e8d5714147825 */ /* 0x000fe200078e00ff */
[----:B------:R-:W-:-:S03]  /*0310*/  IADD3 R8, R19, -0x56f99767, RZ ;  /* 0xa906689913087810 */ /* 0x000fc60007ffe0ff */
[----:B------:R-:W-:Y:S01]  /*0320*/  IMAD.WIDE.U32 R10, R10, -0x326172a9, RZ ;  /* 0xcd9e8d570a0a7825 */ /* 0x000fe200078e00ff */
[----:B------:R-:W-:-:S03]  /*0330*/  LOP3.LUT R14, R21, R14, R7, 0x96, !PT ;  /* 0x0000000e150e7212 */ /* 0x000fc600078e9607 */
[----:B------:R-:W-:Y:S01]  /*0340*/  VIADD R7, R19, 0xed9eba14 ;  /* 0xed9eba1413077836 */ /* 0x000fe20000000000 */
[----:B------:R-:W-:Y:S01]  /*0350*/  LOP3.LUT R9, R11, R20, R9, 0x96, !PT ;  /* 0x000000140b097212 */ /* 0x000fe200078e9609 */
[----:B------:R-:W-:Y:S01]  /*0360*/  IMAD.WIDE.U32 R14, R14, -0x2daee0ad, RZ ;  /* 0xd2511f530e0e7825 */ /* 0x000fe200078e00ff */
[----:B------:R-:W-:-:S04]  /*0370*/  IADD3 R11, R18, -0x4ab325aa, RZ ;  /* 0xb54cda56120b7810 */ /* 0x000fc80007ffe0ff */
[----:B------:R-:W-:Y:S01]  /*0380*/  LOP3.LUT R22, R15, R12, R7, 0x96, !PT ;  /* 0x0000000c0f167212 */ /* 0x000fe200078e9607 */
[----:B------:R-:W-:-:S04]  /*0390*/  IMAD.WIDE.U32 R12, R9, -0x2daee0ad, RZ ;  /* 0xd2511f53090c7825 */ /* 0x000fc800078e00ff */
[----:B------:R-:W-:Y:S01]  /*03a0*/  IMAD.WIDE.U32 R22, R22, -0x326172a9, RZ ;  /* 0xcd9e8d5716167825 */ /* 0x000fe200078e00ff */
[----:B------:R-:W-:-:S03]  /*03b0*/  LOP3.LUT R14, R13, R14, R8, 0x96, !PT ;  /* 0x0000000e0d0e7212 */ /* 0x000fc600078e9608 */
[----:B------:R-:W-:Y:S02]  /*03c0*/  VIADD R9, R18, 0x1715609d ;  /* 0x1715609d12097836 */ /* 0x000fe40000000000 */
[----:B------:R-:W-:-:S03]  /*03d0*/  IMAD.WIDE.U32 R14, R14, -0x326172a9, RZ ;  /* 0xcd9e8d570e0e7825 */ /* 0x000fc600078e00ff */
[----:B------:R-:W-:Y:S02]  /*03e0*/  LOP3.LUT R9, R23, R10, R9, 0x96, !PT ;  /* 0x0000000a17097212 */ /* 0x000fe400078e9609 */
[----:B------:R-:W-:Y:S02]  /*03f0*/  LOP3.LUT R11, R15, R22, R11, 0x96, !PT ;  /* 0x000000160f0b7212 */ /* 0x000fe400078e960b */
[----:B------:R-:W-:Y:S01]  /*0400*/  IADD3 R10, R19, 0x1fd5c5a3, RZ ;  /* 0x1fd5c5a3130a7810 */ /* 0x000fe20007ffe0ff */
[----:B------:R-:W-:Y:S01]  /*0410*/  IMAD.WIDE.U32 R20, R9, -0x2daee0ad, RZ ;  /* 0xd2511f5309147825 */ /* 0x000fe200078e00ff */
[----:B------:R-:W-:-:S03]  /*0420*/  IADD3 R15, R19, -0x695add53, RZ ;  /* 0x96a522ad130f7810 */ /* 0x000fc60007ffe0ff */
[----:B------:R-:W-:Y:S02]  /*0430*/  VIADD R9, R19, 0x646e171e ;  /* 0x646e171e13097836 */ /* 0x000fe40000000000 */
[----:B------:R-:W-:-:S03]  /*0440*/  IMAD.WIDE.U32 R40, R11, -0x2daee0ad, RZ ;  /* 0xd2511f530b287825 */ /* 0x000fc600078e00ff */
[----:B------:R-:W-:Y:S01]  /*0450*/  LOP3.LUT R12, R21, R12, R9, 0x96, !PT ;  /* 0x0000000c150c7212 */ /* 0x000fe200078e9609 */
[----:B------:R-:W-:Y:S01]  /*0460*/  VIADD R11, R18, 0x5384540f ;  /* 0x5384540f120b7836 */ /* 0x000fe20000000000 */
[----:B------:R-:W-:-:S03]  /*0470*/  LOP3.LUT R20, R41, R20, R10, 0x96, !PT ;  /* 0x0000001429147212 */ /* 0x000fc600078e960a */
[----:B------:R-:W-:-:S04]  /*0480*/  IMAD.WIDE.U32 R12, R12, -0x326172a9, RZ ;  /* 0xcd9e8d570c0c7825 */ /* 0x000fc800078e00ff */
[----:B------:R-:W-:Y:S01]  /*0490*/  IMAD.WIDE.U32 R20, R20, -0x326172a9, RZ ;  /* 0xcd9e8d5714147825 */ /* 0x000fe200078e00ff */
[----:B------:R-:W-:Y:S02]  /*04a0*/  LOP3.LUT R11, R13, R14, R11, 0x96, !PT ;  /* 0x0000000e0d0b7212 */ /* 0x000fe400078e960b */
[----:B------:R-:W-:Y:S01]  /*04b0*/  IADD3 R13, R18, -0xe443238, RZ ;  /* 0xf1bbcdc8120d7810 */ /* 0x000fe20007ffe0ff */
[----:B------:R-:W-:Y:S02]  /*04c0*/  IMAD.MOV.U32 R14, RZ, RZ, R17 ;  /* 0x000000ffff0e7224 */ /* 0x000fe400078e0011 */
[----:B------:R-:W-:Y:S01]  /*04d0*/  IMAD.WIDE.U32 R28, R11, -0x2daee0ad, RZ ;  /* 0xd2511f530b1c7825 */ /* 0x000fe200078e00ff */
[----:B------:R-:W-:Y:S02]  /*04e0*/  LOP3.LUT R12, R21, R12, R13, 0x96, !PT ;  /* 0x0000000c150c7212 */ /* 0x000fe400078e960d */
[----:B------:R-:W-:Y:S01]  /*04f0*/  MOV R13, R16 ;  /* 0x00000010000d7202 */ /* 0x000fe20000000f00 */
[----:B------:R-:W-:-:S02]  /*0500*/  VIADD R11, R19, 0xdb3d7428 ;  /* 0xdb3d7428130b7836 */ /* 0x000fc40000000000 */
[----:B------:R-:W-:-:S03]  /*0510*/  IMAD.HI.U32 R21, R12, -0x2daee0ad, RZ ;  /* 0xd2511f530c157827 */ /* 0x000fc600078e00ff */
[----:B------:R-:W-:Y:S01]  /*0520*/  LOP3.LUT R40, R29, R40, R11, 0x96, !PT ;  /* 0x000000281d287212 */ /* 0x000fe200078e960b */
[----:B------:R-:W-:Y:S01]  /*0530*/  VIADD R29, R18, 0x8ff34781 ;  /* 0x8ff34781121d7836 */ /* 0x000fe20000000000 */
[----:B------:R-:W-:-:S03]  /*0540*/  LOP3.LUT R28, R21, R28, R15, 0x96, !PT ;  /* 0x0000001c151c7212 */ /* 0x000fc600078e960f */
[----:B------:R-:W-:-:S05]  /*0550*/  IMAD.HI.U32 R22, R40, -0x326172a9, RZ ;  /* 0xcd9e8d5728167827 */ /* 0x000fca00078e00ff */
[----:B------:R-:W-:Y:S01]  /*0560*/  LOP3.LUT R29, R22, R20, R29, 0x96, !PT ;  /* 0x00000014161d7212 */ /* 0x000fe200078e961d */
[----:B------:R-:W-:Y:S06]  /*0570*/  @!P0 BRA `(.L_x_82) ;  /* 0x0000000000188947 */ /* 0x000fec0003800000 */
[----:B------:R-:W-:Y:S01]  /*0580*/  ULDC UR6, c[0x0][0xc] ;  /* 0x0000030000067ab9 */ /* 0x000fe20000000800 */
[----:B------:R-:W-:Y:S01]  /*0590*/  MOV R26, 0x5d0 ;  /* 0x000005d0001a7802 */ /* 0x000fe20000000f00 */
[----:B------:R-:W-:-:S05]  /*05a0*/  IMAD R27, R0, UR6, RZ ;  /* 0x00000006001b7c24 */ /* 0x000fca000f8e02ff */
[----:B------:R-:W-:-:S07]  /*05b0*/  SHF.L.U32 R27, R27, 0x1, RZ ;  /* 0x000000011b1b7819 */ /* 0x000fce00000006ff */
[----:B------:R-:W-:Y:S05]  /*05c0*/  CALL.REL.NOINC `($__internal_6_$__cuda_sm20_div_s64) ;  /* 0x0000002c00587944 */ /* 0x000fea0003c00000 */
[----:B------:R-:W-:Y:S05]  /*05d0*/  BRA `(.L_x_83) ;  /* 0x0000000000587947 */ /* 0x000fea0003800000 */
.L_x_82:
        /* <DEDUP_REMOVED lines=22> */
.L_x_83:
        /* <DEDUP_REMOVED lines=68> */
.L_x_93:
[----:B------:R-:W-:Y:S01]  /*0b80*/  VIADD R2, R2, 0x1 ;  /* 0x0000000102027836 */ /* 0x000fe20000000000 */
[----:B------:R-:W-:Y:S03]  /*0b90*/  BSSY B0, `(.L_x_84) ;  /* 0x000000c000007945 */ /* 0x000fe60003800000 */
[C---:B------:R-:W-:Y:S01]  /*0ba0*/  IMAD.HI.U32 R23, R2.reuse, -0x2daee0ad, RZ ;  /* 0xd2511f5302177827 */ /* 0x040fe200078e00ff */
[----:B------:R-:W-:-:S13]  /*0bb0*/  ISETP.NE.AND P0, PT, R2, RZ, PT ;  /* 0x000000ff0200720c */ /* 0x000fda0003f05270 */
[----:B0-----:R-:W-:Y:S05]  /*0bc0*/  @P0 BRA `(.L_x_85) ;  /* 0x0000000000200947 */ /* 0x001fea0003800000 */
        /* <DEDUP_REMOVED lines=8> */
.L_x_85:
[----:B------:R-:W-:Y:S05]  /*0c50*/  BSYNC B0 ;  /* 0x0000000000007941 */ /* 0x000fea0003800000 */
.L_x_84:
[----:B------:R-:W-:Y:S01]  /*0c60*/  IMAD.HI.U32 R22, R16, -0x326172a9, RZ ;  /* 0xcd9e8d5710167827 */ /* 0x000fe200078e00ff */
[----:B------:R-:W-:Y:S02]  /*0c70*/  LOP3.LUT R23, R23, R17, R19, 0x96, !PT ;  /* 0x0000001117177212 */ /* 0x000fe400078e9613 */
[----:B------:R-:W-:Y:S01]  /*0c80*/  IADD3 R24, R18, -0x61c88647, RZ ;  /* 0x9e3779b912187810 */ /* 0x000fe20007ffe0ff */
[----:B------:R-:W-:Y:S01]  /*0c90*/  IMAD R25, R16, -0x326172a9, RZ ;  /* 0xcd9e8d5710197824 */ /* 0x000fe200078e02ff */
[----:B------:R-:W-:Y:S01]  /*0ca0*/  LOP3.LUT R26, R22, R3, R18, 0x96, !PT ;  /* 0x00000003161a7212 */ /* 0x000fe200078e9612 */
[----:B------:R-:W-:Y:S01]  /*0cb0*/  IMAD.WIDE.U32 R22, R23, -0x326172a9, RZ ;  /* 0xcd9e8d5717167825 */ /* 0x000fe200078e00ff */
[----:B------:R-:W-:Y:S02]  /*0cc0*/  ISETP.NE.AND P0, PT, R32, 0x1, PT ;  /* 0x000000012000780c */ /* 0x000fe40003f05270 */
[----:B------:R-:W-:Y:S01]  /*0cd0*/  MOV R36, R28 ;  /* 0x0000001c00247202 */ /* 0x000fe20000000f00 */
[----:B------:R-:W-:Y:S01]  /*0ce0*/  IMAD R35, R2, -0x2daee0ad, RZ ;  /* 0xd2511f5302237824 */ /* 0x000fe200078e02ff */
[----:B------:R-:W-:Y:S01]  /*0cf0*/  LOP3.LUT R25, R23, R25, R24, 0x96, !PT ;  /* 0x0000001917197212 */ /* 0x000fe200078e9618 */
[----:B------:R-:W-:-:S04]  /*0d00*/  IMAD.WIDE.U32 R26, R26, -0x2daee0ad, RZ ;  /* 0xd2511f531a1a7825 */ /* 0x000fc800078e00ff */
[----:B------:R-:W-:Y:S01]  /*0d10*/  IMAD.MOV.U32 R37, RZ, RZ, R40 ;  /* 0x000000ffff257224 */ /* 0x000fe200078e0028 */
[----:B------:R-:W-:Y:S01]  /*0d20*/  LOP3.LUT R24, R27, R35, R4, 0x96, !PT ;  /* 0x000000231b187212 */ /* 0x000fe200078e9604 */
[----:B------:R-:W-:-:S04]  /*0d30*/  IMAD.WIDE.U32 R34, R25, -0x2daee0ad, RZ ;  /* 0xd2511f5319227825 */ /* 0x000fc800078e00ff */
[----:B------:R-:W-:Y:S01]  /*0d40*/  IMAD.WIDE.U32 R24, R24, -0x326172a9, RZ ;  /* 0xcd9e8d5718187825 */ /* 0x000fe200078e00ff */
[----:B------:R-:W-:Y:S02]  /*0d50*/  LOP3.LUT R23, R35, R26, R5, 0x96, !PT ;  /* 0x0000001a23177212 */ /* 0x000fe400078e9605 */
[C---:B------:R-:W-:Y:S01]  /*0d60*/  IADD3 R35, R18.reuse, -0x255992d5, RZ ;  /* 0xdaa66d2b12237810 */ /* 0x040fe20007ffe0ff */
[----:B------:R-:W-:-:S05]  /*0d70*/  VIADD R27, R18, 0x3c6ef372 ;  /* 0x3c6ef372121b7836 */ /* 0x000fca0000000000 */
[----:B------:R-:W-:Y:S01]  /*0d80*/  LOP3.LUT R26, R25, R22, R27, 0x96, !PT ;  /* 0x00000016191a7212 */ /* 0x000fe200078e961b */
[----:B------:R-:W-:-:S04]  /*0d90*/  IMAD.WIDE.U32 R22, R23, -0x326172a9, RZ ;  /* 0xcd9e8d5717167825 */ /* 0x000fc800078e00ff */
[----:B------:R-:W-:Y:S01]  /*0da0*/  IMAD.WIDE.U32 R26, R26, -0x2daee0ad, RZ ;  /* 0xd2511f531a1a7825 */ /* 0x000fe200078e00ff */
[----:B------:R-:W-:-:S04]  /*0db0*/  LOP3.LUT R35, R23, R24, R35, 0x96, !PT ;  /* 0x0000001817237212 */ /* 0x000fc800078e9623 */
[----:B------:R-:W-:Y:S01]  /*0dc0*/  LOP3.LUT R24, R27, R34, R6, 0x96, !PT ;  /* 0x000000221b187212 */ /* 0x000fe200078e9606 */
[----:B------:R-:W-:-:S04]  /*0dd0*/  IMAD.WIDE.U32 R34, R35, -0x2daee0ad, RZ ;  /* 0xd2511f5323227825 */ /* 0x000fc800078e00ff */
[----:B------:R-:W-:Y:S01]  /*0de0*/  IMAD.WIDE.U32 R24, R24, -0x326172a9, RZ ;  /* 0xcd9e8d5718187825 */ /* 0x000fe200078e00ff */
[----:B------:R-:W-:Y:S02]  /*0df0*/  LOP3.LUT R23, R35, R26, R7, 0x96, !PT ;  /* 0x0000001a23177212 */ /* 0x000fe400078e9607 */
[C---:B------:R-:W-:Y:S01]  /*0e00*/  IADD3 R35, R18.reuse, 0x1715609d, RZ ;  /* 0x1715609d12237810 */ /* 0x040fe20007ffe0ff */
        /* <DEDUP_REMOVED lines=9> */
[----:B------:R-:W-:-:S05]  /*0ea0*/  VIADD R27, R18, 0xb54cda56 ;  /* 0xb54cda56121b7836 */ /* 0x000fca0000000000 */
[----:B------:R-:W-:Y:S01]  /*0eb0*/  LOP3.LUT R26, R25, R22, R27, 0x96, !PT ;  /* 0x00000016191a7212 */ /* 0x000fe200078e961b */
[----:B------:R-:W-:Y:S01]  /*0ec0*/  IMAD.WIDE.U32 R22, R23, -0x326172a9, RZ ;  /* 0xcd9e8d5717167825 */ /* 0x000fe200078e00ff */
[----:B------:R-:W-:-:S03]  /*0ed0*/  IADD3 R25, R18, 0x5384540f, RZ ;  /* 0x5384540f12197810 */ /* 0x000fc60007ffe0ff */
[----:B------:R-:W-:Y:S01]  /*0ee0*/  IMAD.WIDE.U32 R26, R26, -0x2daee0ad, RZ ;  /* 0xd2511f531a1a7825 */ /* 0x000fe200078e00ff */
[----:B------:R-:W-:-:S04]  /*0ef0*/  LOP3.LUT R24, R23, R24, R25, 0x96, !PT ;  /* 0x0000001817187212 */ /* 0x000fc800078e9619 */
[----:B------:R-:W-:Y:S01]  /*0f00*/  LOP3.LUT R34, R27, R34, R10, 0x96, !PT ;  /* 0x000000221b227212 */ /* 0x000fe200078e960a */
[----:B------:R-:W-:-:S04]  /*0f10*/  IMAD.WIDE.U32 R24, R24, -0x2daee0ad, RZ ;  /* 0xd2511f5318187825 */ /* 0x000fc800078e00ff */
[----:B------:R-:W-:Y:S01]  /*0f20*/  IMAD.WIDE.U32 R34, R34, -0x326172a9, RZ ;  /* 0xcd9e8d5722227825 */ /* 0x000fe200078e00ff */
[----:B------:R-:W-:-:S03]  /*0f30*/  LOP3.LUT R23, R25, R26, R11, 0x96, !PT ;  /* 0x0000001a19177212 */ /* 0x000fc600078e960b */
[----:B------:R-:W-:Y:S02]  /*0f40*/  VIADD R27, R18, 0xf1bbcdc8 ;  /* 0xf1bbcdc8121b7836 */ /* 0x000fe40000000000 */
[----:B------:R-:W-:-:S03]  /*0f50*/  IMAD R25, R12, -0x2daee0ad, RZ ;  /* 0xd2511f530c197824 */ /* 0x000fc600078e02ff */
[----:B------:R-:W-:Y:S01]  /*0f60*/  LOP3.LUT R12, R35, R22, R27, 0x96, !PT ;  /* 0x00000016230c7212 */ /* 0x000fe200078e961b */
[----:B------:R-:W-:Y:S01]  /*0f70*/  IMAD.WIDE.U32 R22, R23, -0x326172a9, RZ ;  /* 0xcd9e8d5717167825 */ /* 0x000fe200078e00ff */
[----:B------:R-:W-:-:S03]  /*0f80*/  IADD3 R27, R18, -0x700cb87f, RZ ;  /* 0x8ff34781121b7810 */ /* 0x000fc60007ffe0ff */
[----:B------:R-:W-:Y:S01]  /*0f90*/  IMAD.HI.U32 R35, R12, -0x2daee0ad, RZ ;  /* 0xd2511f530c237827 */ /* 0x000fe200078e00ff */
[----:B------:R-:W-:-:S03]  /*0fa0*/  LOP3.LUT R34, R23, R34, R27, 0x96, !PT ;  /* 0x0000002217227212 */ /* 0x000fc600078e961b */
[----:B------:R-:W-:Y:S01]  /*0fb0*/  IMAD.MOV.U32 R39, RZ, RZ, R25 ;  /* 0x000000ffff277224 */ /* 0x000fe200078e0019 */
[----:B------:R-:W-:Y:S02]  /*0fc0*/  LOP3.LUT R35, R35, R24, R15, 0x96, !PT ;  /* 0x0000001823237212 */ /* 0x000fe400078e960f */
        /* <DEDUP_REMOVED lines=14> */
.L_x_87:
[----:B------:R-:W-:Y:S01]  /*10b0*/  IMAD.MOV.U32 R37, RZ, RZ, R28 ;  /* 0x000000ffff257224 */ /* 0x000fe200078e001c */
[----:B------:R-:W-:Y:S01]  /*10c0*/  MOV R36, R25 ;  /* 0x0000001900247202 */ /* 0x000fe20000000f00 */
[----:B------:R-:W-:Y:S01]  /*10d0*/  IMAD.MOV.U32 R39, RZ, RZ, R34 ;  /* 0x000000ffff277224 */ /* 0x000fe200078e0022 */
[----:B------:R-:W-:-:S07]  /*10e0*/  MOV R38, R22 ;  /* 0x0000001600267202 */ /* 0x000fce0000000f00 */
.L_x_86:
        /* <DEDUP_REMOVED lines=248> */
[----:B------:R-:W-:-:S08]  /*2070*/  ULDC.64 UR34, c[0x0][0x360] ;  /* 0x0000d80000227ab9 */ /* 0x000fd00000000a00 */
[----:B------:R-:W-:-:S05]  /*2080*/  IMAD.HI.U32 R24, R27, UR34, R24 ;  /* 0x000000221b187c27 */ /* 0x000fca000f8e0018 */
[----:B------:R-:W-:-:S04]  /*2090*/  SHF.R.U32.HI R24, RZ, UR35, R24 ;  /* 0x00000023ff187c19 */ /* 0x000fc80008011618 */
[----:B------:R-:W-:-:S05]  /*20a0*/  IADD3 R24, -R24, RZ, RZ ;  /* 0x000000ff18187210 */ /* 0x000fca0007ffe1ff */
[----:B------:R-:W-:-:S04]  /*20b0*/  IMAD R25, R24, UR29, R27 ;  /* 0x0000001d18197c24 */ /* 0x000fc8000f8e021b */
[----:B------:R-:W-:-:S07]  /*20c0*/  IMAD R40, R25, UR30, R40 ;  /* 0x0000001e19287c24 */ /* 0x000fce000f8e0228 */
.L_x_90:
[----:B------:R-:W-:Y:S01]  /*20d0*/  IMAD.WIDE.U32 R24, R37, -0xff00ff, RZ ;  /* 0xff00ff0125187825 */ /* 0x000fe200078e00ff */
[----:B------:R-:W-:-:S03]  /*20e0*/  ULDC.64 UR34, c[0x0][0x3d0] ;  /* 0x0000f40000227ab9 */ /* 0x000fc60000000a00 */
[----:B------:R-:W-:-:S04]  /*20f0*/  IMAD.WIDE.U32 R26, R36, -0xff00ff, RZ ;  /* 0xff00ff01241a7825 */ /* 0x000fc800078e00ff */
[----:B------:R-:W-:-:S04]  /*2100*/  IMAD.WIDE.U32 R24, P0, R36, -0xff0100, R24 ;  /* 0xff00ff0024187825 */ /* 0x000fc80007800018 */
[----:B------:R-:W-:Y:S01]  /*2110*/  IMAD.X R29, RZ, RZ, RZ, P0 ;  /* 0x000000ffff1d7224 */ /* 0x000fe200000e06ff */
[----:B------:R-:W-:Y:S02]  /*2120*/  IADD3 RZ, P0, R27, R24, RZ ;  /* 0x000000181bff7210 */ /* 0x000fe40007f1e0ff */
[----:B------:R-:W-:-:S05]  /*2130*/  MOV R28, R25 ;  /* 0x00000019001c7202 */ /* 0x000fca0000000f00 */
[----:B------:R-:W-:Y:S01]  /*2140*/  IMAD.WIDE.U32.X R28, R37, -0xff0100, R28, P0 ;  /* 0xff00ff00251c7825 */ /* 0x000fe200000e041c */
[----:B------:R-:W-:-:S04]  /*2150*/  IADD3 R40, P0, R40, UR34, RZ ;  /* 0x0000002228287c10 */ /* 0x000fc8000ff1e0ff */
[--C-:B------:R-:W-:Y:S01]  /*2160*/  SHF.R.U64 R27, R28, 0x8, R29.reuse ;  /* 0x000000081c1b7819 */ /* 0x100fe2000000121d */
[----:B------:R-:W-:Y:S01]  /*2170*/  IMAD.X R41, RZ, RZ, UR35, P0 ;  /* 0x00000023ff297e24 */ /* 0x000fe200080e06ff */
[----:B------:R-:W-:-:S03]  /*2180*/  SHF.R.U32.HI R28, RZ, 0x8, R29 ;  /* 0x00000008ff1c7819 */ /* 0x000fc6000001161d */
[----:B------:R-:W-:-:S04]  /*2190*/  IMAD.WIDE.U32 R24, R27, -0x101, R36 ;  /* 0xfffffeff1b187825 */ /* 0x000fc800078e0024 */
[----:B------:R-:W-:-:S05]  /*21a0*/  IMAD R28, R28, -0x101, RZ ;  /* 0xfffffeff1c1c7824 */ /* 0x000fca00078e02ff */
[----:B------:R-:W-:-:S04]  /*21b0*/  IADD3 R25, R25, -R27, R28 ;  /* 0x8000001b19197210 */ /* 0x000fc80007ffe01c */
[----:B------:R-:W0:Y:S02]  /*21c0*/  I2F.U64 R24, R24 ;  /* 0x0000001800187312 */ /* 0x000e240000301000 */
[----:B0-----:R-:W-:-:S05]  /*21d0*/  F2FP.BF16.F32.PACK_AB R25, RZ, R24 ;  /* 0x00000018ff19723e */ /* 0x001fca00000010ff */
[----:B------:R0:W-:Y:S02]  /*21e0*/  STG.E.U16 desc[UR58][R40.64], R25 ;  /* 0x0000001928007986 */ /* 0x0001e4000c10153a */
.L_x_89:
[----:B------:R-:W-:Y:S05]  /*21f0*/  BSYNC B0 ;  /* 0x0000000000007941 */ /* 0x000fea0003800000 */
.L_x_88:
[----:B------:R-:W-:Y:S02]  /*2200*/  ULDC UR34, c[0x0][0xc] ;  /* 0x0000030000227ab9 */ /* 0x000fe40000000800 */
        /* <DEDUP_REMOVED lines=245> */
.L_x_92:
[----:B------:R-:W-:Y:S01]  /*3160*/  IMAD.WIDE.U32 R26, R39, -0xff00ff, RZ ;  /* 0xff00ff01271a7825 */ /* 0x000fe200078e00ff */
[----:B------:R-:W-:-:S03]  /*3170*/  ULDC.64 UR34, c[0x0][0x3d0] ;  /* 0x0000f40000227ab9 */ /* 0x000fc60000000a00 */
[----:B------:R-:W-:-:S04]  /*3180*/  IMAD.WIDE.U32 R28, R38, -0xff00ff, RZ ;  /* 0xff00ff01261c7825 */ /* 0x000fc800078e00ff */
[----:B------:R-:W-:-:S04]  /*3190*/  IMAD.WIDE.U32 R26, P0, R38, -0xff0100, R26 ;  /* 0xff00ff00261a7825 */ /* 0x000fc8000780001a */
[----:B------:R-:W-:Y:S01]  /*31a0*/  IMAD.X R25, RZ, RZ, RZ, P0 ;  /* 0x000000ffff197224 */ /* 0x000fe200000e06ff */
[----:B------:R-:W-:Y:S02]  /*31b0*/  IADD3 RZ, P0, R29, R26, RZ ;  /* 0x0000001a1dff7210 */ /* 0x000fe40007f1e0ff */
[----:B------:R-:W-:-:S05]  /*31c0*/  MOV R24, R27 ;  /* 0x0000001b00187202 */ /* 0x000fca0000000f00 */
[----:B------:R-:W-:-:S05]  /*31d0*/  IMAD.WIDE.U32.X R24, R39, -0xff0100, R24, P0 ;  /* 0xff00ff0027187825 */ /* 0x000fca00000e0418 */
[--C-:B------:R-:W-:Y:S02]  /*31e0*/  SHF.R.U64 R27, R24, 0x8, R25.reuse ;  /* 0x00000008181b7819 */ /* 0x100fe40000001219 */
[----:B------:R-:W-:-:S03]  /*31f0*/  SHF.R.U32.HI R26, RZ, 0x8, R25 ;  /* 0x00000008ff1a7819 */ /* 0x000fc60000011619 */
[----:B------:R-:W-:-:S04]  /*3200*/  IMAD.WIDE.U32 R24, R27, -0x101, R38 ;  /* 0xfffffeff1b187825 */ /* 0x000fc800078e0026 */
[----:B------:R-:W-:-:S05]  /*3210*/  IMAD R26, R26, -0x101, RZ ;  /* 0xfffffeff1a1a7824 */ /* 0x000fca00078e02ff */
[----:B------:R-:W-:Y:S02]  /*3220*/  IADD3 R25, R25, -R27, R26 ;  /* 0x8000001b19197210 */ /* 0x000fe40007ffe01a */
[----:B------:R-:W-:Y:S02]  /*3230*/  IADD3 R26, P0, R37, UR34, RZ ;  /* 0x00000022251a7c10 */ /* 0x000fe4000ff1e0ff */
[----:B------:R-:W0:Y:S02]  /*3240*/  I2F.U64 R24, R24 ;  /* 0x0000001800187312 */ /* 0x000e240000301000 */
[----:B------:R-:W-:Y:S02]  /*3250*/  IADD3.X R27, RZ, UR35, RZ, P0, !PT ;  /* 0x00000023ff1b7c10 */ /* 0x000fe400087fe4ff */
[----:B0-----:R-:W-:-:S05]  /*3260*/  F2FP.BF16.F32.PACK_AB R25, RZ, R24 ;  /* 0x00000018ff19723e */ /* 0x001fca00000010ff */
[----:B------:R0:W-:Y:S02]  /*3270*/  STG.E.U16 desc[UR58][R26.64], R25 ;  /* 0x000000191a007986 */ /* 0x0001e4000c10153a */
.L_x_91:
[----:B------:R-:W-:Y:S01]  /*3280*/  LEA R13, P0, R36, R13, 0x1 ;  /* 0x0000000d240d7211 */ /* 0x000fe200078008ff */
[----:B------:R-:W-:Y:S05]  /*3290*/  WARPSYNC.ALL ;  /* 0x0000000000007948 */ /* 0x000fea0003800000 */
[----:B------:R-:W-:Y:S01]  /*32a0*/  IMAD.X R14, RZ, RZ, R14, P0 ;  /* 0x000000ffff0e7224 */ /* 0x000fe200000e060e */
[----:B------:R-:W-:Y:S01]  /*32b0*/  BAR.SYNC.DEFER_BLOCKING 0x0 ;  /* 0x0000000000007b1d */ /* 0x000fe20000010000 */
[----:B------:R-:W-:Y:S01]  /*32c0*/  ISETP.GE.U32.AND P0, PT, R13, R30, PT ;  /* 0x0000001e0d00720c */ /* 0x000fe20003f06070 */
[----:B------:R-:W-:Y:S01]  /*32d0*/  IMAD.MOV.U32 R28, RZ, RZ, R35 ;  /* 0x000000ffff1c7224 */ /* 0x000fe200078e0023 */
[----:B------:R-:W-:-:S02]  /*32e0*/  MOV R40, R22 ;  /* 0x0000001600287202 */ /* 0x000fc40000000f00 */
[----:B------:R-:W-:Y:S02]  /*32f0*/  ISETP.GE.AND.EX P0, PT, R14, R31, PT, P0 ;  /* 0x0000001f0e00720c */ /* 0x000fe40003f06300 */
[----:B------:R-:W-:-:S11]  /*3300*/  MOV R29, R34 ;  /* 0x00000022001d7202 */ /* 0x000fd60000000f00 */
[----:B------:R-:W-:Y:S05]  /*3310*/  @!P0 BRA `(.L_x_93) ;  /* 0xffffffd800188947 */ /* 0x000fea000383ffff */
[----:B------:R-:W-:Y:S05]  /*3320*/  EXIT ;  /* 0x000000000000794d */ /* 0x000fea0003800000 */
        .weak           $__internal_6_$__cuda_sm20_div_s64
        .type           $__internal_6_$__cuda_sm20_div_s64,@function
        .size           $__internal_6_$__cuda_sm20_div_s64,(.L_x_1823 - $__internal_6_$__cuda_sm20_div_s64)
$__internal_6_$__cuda_sm20_div_s64:
        /* <DEDUP_REMOVED lines=15> */
[----:B------:R-:W-:-:S05]  /*3420*/  IMAD.HI.U32 R22, P1, R21, R31, R22 ;  /* 0x0000001f15167227 */ /* 0x000fca0007820016 */
[----:B------:R-:W-:Y:S01]  /*3430*/  IADD3 R23, P2, R25, R22, RZ ;  /* 0x0000001619177210 */ /* 0x000fe20007f5e0ff */
[----:B------:R-:W-:-:S04]  /*3440*/  IMAD.X R22, R33, 0x1, R21, P0 ;  /* 0x0000000121167824 */ /* 0x000fc800000e0615 */
[----:B------:R-:W-:Y:S01]  /*3450*/  IMAD.WIDE.U32 R20, R23, R27, RZ ;  /* 0x0000001b17147225 */ /* 0x000fe200078e00ff */
[----:B------:R-:W-:Y:S02]  /*3460*/  IADD3.X R25, RZ, RZ, R22, P2, P1 ;  /* 0x000000ffff197210 */ /* 0x000fe400017e2416 */
[----:B------:R-:W-:Y:S02]  /*3470*/  ISETP.LE.AND P1, PT, RZ, UR5, PT ;  /* 0x00000005ff007c0c */ /* 0x000fe4000bf23270 */
[----:B------:R-:W-:Y:S01]  /*3480*/  IADD3 R31, P0, RZ, -R20, RZ ;  /* 0x80000014ff1f7210 */ /* 0x000fe20007f1e0ff */
[----:B------:R-:W-:-:S04]  /*3490*/  IMAD R20, R27, R25, R21 ;  /* 0x000000191b147224 */ /* 0x000fc800078e0215 */
[----:B------:R-:W-:Y:S01]  /*34a0*/  IMAD.HI.U32 R22, R23, R31, RZ ;  /* 0x0000001f17167227 */ /* 0x000fe200078e00ff */
[----:B------:R-:W-:Y:S02]  /*34b0*/  IADD3.X R24, RZ, ~R20, RZ, P0, !PT ;  /* 0x80000014ff187210 */ /* 0x000fe400007fe4ff */
[----:B------:R-:W-:-:S03]  /*34c0*/  IADD3 R20, P4, RZ, -UR4, RZ ;  /* 0x80000004ff147c10 */ /* 0x000fc6000ff9e0ff */
[----:B------:R-:W-:Y:S01]  /*34d0*/  IMAD.WIDE.U32 R22, P0, R23, R24, R22 ;  /* 0x0000001817167225 */ /* 0x000fe20007800016 */
[----:B------:R-:W-:-:S03]  /*34e0*/  IADD3.X R34, RZ, ~UR5, RZ, P4, !PT ;  /* 0x80000005ff227c10 */ /* 0x000fc6000a7fe4ff */
[C---:B------:R-:W-:Y:S01]  /*34f0*/  IMAD R21, R25.reuse, R24, RZ ;  /* 0x0000001819157224 */ /* 0x040fe200078e02ff */
[----:B------:R-:W-:Y:S01]  /*3500*/  SEL R34, R34, UR5, !P1 ;  /* 0x0000000522227c07 */ /* 0x000fe2000c800000 */
[----:B------:R-:W-:Y:S01]  /*3510*/  IMAD.HI.U32 R22, P2, R25, R31, R22 ;  /* 0x0000001f19167227 */ /* 0x000fe20007840016 */
[----:B------:R-:W-:-:S03]  /*3520*/  SEL R23, R20, UR4, !P1 ;  /* 0x0000000414177c07 */ /* 0x000fc6000c800000 */
[----:B------:R-:W-:Y:S01]  /*3530*/  IMAD.HI.U32 R24, R25, R24, RZ ;  /* 0x0000001819187227 */ /* 0x000fe200078e00ff */
[----:B------:R-:W-:Y:S01]  /*3540*/  IADD3 R22, P3, R21, R22, RZ ;  /* 0x0000001615167210 */ /* 0x000fe20007f7e0ff */
[----:B------:R-:W-:Y:S02]  /*3550*/  HFMA2.MMA R21, -RZ, RZ, 0, 0 ;  /* 0x00000000ff157435 */ /* 0x000fe400000001ff */
[----:B------:R-:W-:Y:S02]  /*3560*/  IMAD.X R25, R24, 0x1, R25, P0 ;  /* 0x0000000118197824 */ /* 0x000fe400000e0619 */
[----:B------:R-:W-:-:S03]  /*3570*/  IMAD.HI.U32 R20, R22, R23, RZ ;  /* 0x0000001716147227 */ /* 0x000fc600078e00ff */
[----:B------:R-:W-:Y:S01]  /*3580*/  IADD3.X R25, RZ, RZ, R25, P3, P2 ;  /* 0x000000ffff197210 */ /* 0x000fe20001fe4419 */
[----:B------:R-:W-:-:S04]  /*3590*/  IMAD.WIDE.U32 R20, R22, R34, R20 ;  /* 0x0000002216147225 */ /* 0x000fc800078e0014 */
[C---:B------:R-:W-:Y:S02]  /*35a0*/  IMAD R31, R25.reuse, R34, RZ ;  /* 0x00000022191f7224 */ /* 0x040fe400078e02ff */
[----:B------:R-:W-:-:S04]  /*35b0*/  IMAD.HI.U32 R20, P0, R25, R23, R20 ;  /* 0x0000001719147227 */ /* 0x000fc80007800014 */
[----:B------:R-:W-:Y:S01]  /*35c0*/  IMAD.HI.U32 R25, R25, R34, RZ ;  /* 0x0000002219197227 */ /* 0x000fe200078e00ff */
[----:B------:R-:W-:-:S04]  /*35d0*/  IADD3 R22, P2, R31, R20, RZ ;  /* 0x000000141f167210 */ /* 0x000fc80007f5e0ff */
[----:B------:R-:W-:-:S05]  /*35e0*/  IADD3.X R20, R25, RZ, RZ, P0, !PT ;  /* 0x000000ff19147210 */ /* 0x000fca00007fe4ff */
[----:B------:R-:W-:Y:S02]  /*35f0*/  IMAD.X R24, RZ, RZ, R20, P2 ;  /* 0x000000ffff187224 */ /* 0x000fe400010e0614 */
[----:B------:R-:W-:-:S04]  /*3600*/  IMAD.WIDE.U32 R20, R22, R27, RZ ;  /* 0x0000001b16147225 */ /* 0x000fc800078e00ff */
[----:B------:R-:W-:Y:S01]  /*3610*/  IMAD R21, R27, R24, R21 ;  /* 0x000000181b157224 */ /* 0x000fe200078e0215 */
[----:B------:R-:W-:Y:S02]  /*3620*/  IADD3 R30, P0, -R20, R23, RZ ;  /* 0x00000017141e7210 */ /* 0x000fe40007f1e1ff */
[----:B------:R-:W-:Y:S02]  /*3630*/  IADD3 R23, P3, R22, 0x1, RZ ;  /* 0x0000000116177810 */ /* 0x000fe40007f7e0ff */
[----:B------:R-:W-:Y:S02]  /*3640*/  IADD3.X R34, ~R21, R34, RZ, P0, !PT ;  /* 0x0000002215227210 */ /* 0x000fe400007fe5ff */
[----:B------:R-:W-:Y:S02]  /*3650*/  ISETP.GE.U32.AND P0, PT, R30, R27, PT ;  /* 0x0000001b1e00720c */ /* 0x000fe40003f06070 */
[----:B------:R-:W-:Y:S02]  /*3660*/  IADD3 R20, P2, -R27, R30, RZ ;  /* 0x0000001e1b147210 */ /* 0x000fe40007f5e1ff */
[----:B------:R-:W-:-:S02]  /*3670*/  ISETP.GE.U32.AND.EX P0, PT, R34, RZ, PT, P0 ;  /* 0x000000ff2200720c */ /* 0x000fc40003f06100 */
[----:B------:R-:W-:Y:S02]  /*3680*/  IADD3.X R25, R34, -0x1, RZ, P2, !PT ;  /* 0xffffffff22197810 */ /* 0x000fe400017fe4ff */
[----:B------:R-:W-:Y:S02]  /*3690*/  SEL R20, R20, R30, P0 ;  /* 0x0000001e14147207 */ /* 0x000fe40000000000 */
[----:B------:R-:W-:Y:S02]  /*36a0*/  IADD3.X R21, RZ, R24, RZ, P3, !PT ;  /* 0x00000018ff157210 */ /* 0x000fe40001ffe4ff */
[----:B------:R-:W-:Y:S02]  /*36b0*/  SEL R23, R23, R22, P0 ;  /* 0x0000001617177207 */ /* 0x000fe40000000000 */
[----:B------:R-:W-:Y:S02]  /*36c0*/  SEL R25, R25, R34, P0 ;  /* 0x0000002219197207 */ /* 0x000fe40000000000 */
[----:B------:R-:W-:-:S02]  /*36d0*/  ISETP.GE.U32.AND P2, PT, R20, R27, PT ;  /* 0x0000001b1400720c */ /* 0x000fc40003f46070 */
[----:B------:R-:W-:Y:S02]  /*36e0*/  SEL R24, R21, R24, P0 ;  /* 0x0000001815187207 */ /* 0x000fe40000000000 */
[----:B------:R-:W-:Y:S02]  /*36f0*/  IADD3 R20, P3, R23, 0x1, RZ ;  /* 0x0000000117147810 */ /* 0x000fe40007f7e0ff */
        /* <DEDUP_REMOVED lines=13> */
[----:B------:R-:W-:Y:S06]  /*37d0*/  RET.REL.NODEC R26 `(_ZN2at6native60_GLOBAL__N__fdc43544_27_DistributionRandomKernel_cu_f88cee4443distribution_elementwise_grid_stride_kernelImLi2EZZZNS0_9templates4cuda13random_kernelIPNS_17CUDAGeneratorImplEEEvRNS_18TensorIteratorBaseET_ENKUlvE_clEvENKUlvE7_clEvEUlP24curandStatePhilox4_32_10E_ZNS1_27distribution_nullary_kernelIN3c108BFloat16Em10ulonglong2S7_SF_ZZZS5_IS7_EvS9_SA_ENKSB_clEvENKSC_clEvEUlmE_EEvS9_T2_RKT3_T4_EUlimE0_EEvlNS_15PhiloxCudaStateET1_SL_) ;  /* 0xffffffc81a087950 */ /* 0x000fec0003c3ffff */
.L_x_94:
        /* <DEDUP_REMOVED lines=10> */
.L_x_1823:


//--------------------- .text._ZN2at6native60_GLOBAL__N__fdc43544_27_DistributionRandomKernel_cu_f88cee4443distribution_elementwise_grid_stride_kernelImLi2EZZZNS0_9templates4cuda13random_kernelIPNS_17CUDAGeneratorImplEEEvRNS_18TensorIteratorBaseET_ENKUlvE_clEvENKUlvE7_clEvEUlP24curandStatePhilox4_32_10E_ZNS1_27distribution_nullary_kernelIN3c108BFloat16Em10ulonglong2S7_SF_ZZZS5_IS7_EvS9_SA_ENKSB_clEvENKSC_clEvEUlmE_EEvS9_T2_RKT3_T4_EUlimE_EEvlNS_15PhiloxCudaStateET1_SL_ --------------------------
	.section	.text._ZN2at6native60_GLOBAL__N__fdc43544_27_DistributionRandomKernel_cu_f88cee4443distribution_elementwise_grid_stride_kernelImLi2EZZZNS0_9templates4cuda13random_kernelIPNS_17CUDAGeneratorImplEEEvRNS_18TensorIteratorBaseET_ENKUlvE_clEvENKUlvE7_clEvEUlP24curandStatePhilox4_32_10E_ZNS1_27distribution_nullary_kernelIN3c108BFloat16Em10ulonglong2S7_SF_ZZZS5_IS7_EvS9_SA_ENKSB_clEvENKSC_clEvEUlmE_EEvS9_T2_RKT3_T4_EUlimE_EEvlNS_15PhiloxCudaStateET1_SL_,"ax",@progbits
	.align	128
.text._ZN2at6native60_GLOBAL__N__fdc43544_27_DistributionRandomKernel_cu_f88cee4443distribution_elementwise_grid_stride_kernelImLi2EZZZNS0_9templates4cuda13random_kernelIPNS_17CUDAGeneratorImplEEEvRNS_18TensorIteratorBaseET_ENKUlvE_clEvENKUlvE7_clEvEUlP24curandStatePhilox4_32_10E_ZNS1_27distribution_nullary_kernelIN3c108BFloat16Em10ulonglong2S7_SF_ZZZS5_IS7_EvS9_SA_ENKSB_clEvENKSC_clEvEUlmE_EEvS9_T2_RKT3_T4_EUlimE_EEvlNS_15PhiloxCudaStateET1_SL_:
        .type           _ZN2at6native60_GLOBAL__N__fdc43544_27_DistributionRandomKernel_cu_f88cee4443distribution_elementwise_grid_stride_kernelImLi2EZZZNS0_9templates4cuda13random_kernelIPNS_17CUDAGeneratorImplEEEvRNS_18TensorIteratorBaseET_ENKUlvE_clEvENKUlvE7_clEvEUlP24curandStatePhilox4_32_10E_ZNS1_27distribution_nullary_kernelIN3c108BFloat16Em10ulonglong2S7_SF_ZZZS5_IS7_EvS9_SA_ENKSB_clEvENKSC_clEvEUlmE_EEvS9_T2_RKT3_T4_EUlimE_EEvlNS_15PhiloxCudaStateET1_SL_,@function
        .size           _ZN2at6native60_GLOBAL__N__fdc43544_27_DistributionRandomKernel_cu_f88cee4443distribution_elementwise_grid_stride_kernelImLi2EZZZNS0_9templates4cuda13random_kernelIPNS_17CUDAGeneratorImplEEEvRNS_18TensorIteratorBaseET_ENKUlvE_clEvENKUlvE7_clEvEUlP24curandStatePhilox4_32_10E_ZNS1_27distribution_nullary_kernelIN3c108BFloat16Em10ulonglong2S7_SF_ZZZS5_IS7_EvS9_SA_ENKSB_clEvENKSC_clEvEUlmE_EEvS9_T2_RKT3_T4_EUlimE_EEvlNS_15PhiloxCudaStateET1_SL_,(.L_x_1825 - _ZN2at6native60_GLOBAL__N__fdc43544_27_DistributionRandomKernel_cu_f88cee4443distribution_elementwise_grid_stride_kernelImLi2EZZZNS0_9templates4cuda13random_kernelIPNS_17CUDAGeneratorImplEEEvRNS_18TensorIteratorBaseET_ENKUlvE_clEvENKUlvE7_clEvEUlP24curandStatePhilox4_32_10E_ZNS1_27distribution_nullary_kernelIN3c108BFloat16Em10ulonglong2S7_SF_ZZZS5_IS7_EvS9_SA_ENKSB_clEvENKSC_clEvEUlmE_EEvS9_T2_RKT3_T4_EUlimE_EEvlNS_15PhiloxCudaStateET1_SL_)
        .other          _ZN2at6native60_GLOBAL__N__fdc43544_27_DistributionRandomKernel_cu_f88cee4443distribution_elementwise_grid_stride_kernelImLi2EZZZNS0_9templates4cuda13random_kernelIPNS_17CUDAGeneratorImplEEEvRNS_18TensorIteratorBaseET_ENKUlvE_clEvENKUlvE7_clEvEUlP24curandStatePhilox4_32_10E_ZNS1_27distribution_nullary_kernelIN3c108BFloat16Em10ulonglong2S7_SF_ZZZS5_IS7_EvS9_SA_ENKSB_clEvENKSC_clEvEUlmE_EEvS9_T2_RKT3_T4_EUlimE_EEvlNS_15PhiloxCudaStateET1_SL_,@"STO_CUDA_ENTRY STV_DEFAULT"
_ZN2at6native60_GLOBAL__N__fdc43544_27_DistributionRandomKernel_cu_f88cee4443distribution_elementwise_grid_stride_kernelImLi2EZZZNS0_9templates4cuda13random_kernelIPNS_17CUDAGeneratorImplEEEvRNS_18TensorIteratorBaseET_ENKUlvE_clEvENKUlvE7_clEvEUlP24curandStatePhilox4_32_10E_ZNS1_27distribution_nullary_kernelIN3c108BFloat16Em10ulonglong2S7_SF_ZZZS5_IS7_EvS9_SA_ENKSB_clEvENKSC_clEvEUlmE_EEvS9_T2_RKT3_T4_EUlimE_EEvlNS_15PhiloxCudaStateET1_SL_:
        /* <DEDUP_REMOVED lines=8> */
[----:B------:R-:W-:-:S05]  /*0080*/  IMAD.U32 R22, RZ, RZ, UR4 ;  /* 0x00000004ff167e24 */ /* 0x000fca000f8e00ff */
[----:B------:R-:W1:Y:S01]  /*0090*/  LDC R5, c[0x0][RZ] ;  /* 0x00000000ff057b82 */ /* 0x000e620000000800 */
[----:B------:R-:W-:Y:S01]  /*00a0*/  IMAD.U32 R23, RZ, RZ, UR5 ;  /* 0x00000005ff177e24 */ /* 0x000fe2000f8e00ff */
[----:B------:R-:W-:Y:S01]  /*00b0*/  HFMA2.MMA R35, -RZ, RZ, 0, 0 ;  /* 0x00000000ff237435 */ /* 0x000fe200000001ff */
[----:B------:R-:W-:-:S04]  /*00c0*/  ULDC.64 UR6, c[0x0][0x210] ;  /* 0x0000840000067ab9 */ /* 0x000fc80000000a00 */
[----:B------:R-:W2:Y:S01]  /*00d0*/  @P0 LDG.E.64 R22, desc[UR8][R22.64] ;  /* 0x0000000816160981 */ /* 0x000ea2000c1e1b00 */
[----:B------:R-:W3:Y:S03]  /*00e0*/  @P0 LDC R7, c[0x0][0x228] ;  /* 0x00008a00ff070b82 */ /* 0x000ee60000000800 */
[----:B0-----:R-:W3:Y:S05]  /*00f0*/  @P0 LDG.E.64 R2, desc[UR8][R40.64] ;  /* 0x0000000828020981 */ /* 0x001eea000c1e1b00 */
[----:B------:R-:W1:Y:S02]  /*0100*/  S2UR UR4, SR_CTAID.X ;  /* 0x00000000000479c3 */ /* 0x000e640000002500 */
[----:B-1----:R-:W-:Y:S01]  /*0110*/  IMAD.WIDE.U32 R34, R5, UR4, R34 ;  /* 0x0000000405227c25 */ /* 0x002fe2000f8e0022 */
[----:B------:R-:W-:-:S04]  /*0120*/  UIADD3 UR6, UP0, UR6, -0x1, URZ ;  /* 0xffffffff06067890 */ /* 0x000fc8000ff1e03f */
[----:B------:R-:W-:Y:S01]  /*0130*/  UIADD3.X UR7, UR7, -0x1, URZ, UP0, !UPT ;  /* 0xffffffff07077890 */ /* 0x000fe200087fe43f */
[----:B---3--:R-:W-:-:S05]  /*0140*/  @P0 IADD3 R40, P1, R2, R7, RZ ;  /* 0x0000000702280210 */ /* 0x008fca0007f3e0ff */
[----:B------:R-:W-:-:S05]  /*0150*/  @P0 IMAD.X R41, RZ, RZ, R3, P1 ;  /* 0x000000ffff290224 */ /* 0x000fca00008e0603 */
[--C-:B------:R-:W-:Y:S01]  /*0160*/  SHF.R.U64 R4, R40, 0x2, R41.reuse ;  /* 0x0000000228047819 */ /* 0x100fe20000001229 */
[----:B------:R-:W-:Y:S01]  /*0170*/  IMAD.WIDE.U32 R6, R34, -0x326172a9, RZ ;  /* 0xcd9e8d5722067825 */ /* 0x000fe200078e00ff */
[----:B------:R-:W-:-:S03]  /*0180*/  SHF.R.U32.HI R3, RZ, 0x2, R41 ;  /* 0x00000002ff037819 */ /* 0x000fc60000011629 */
[----:B------:R-:W-:Y:S01]  /*0190*/  IMAD.WIDE.U32 R4, R4, -0x2daee0ad, RZ ;  /* 0xd2511f5304047825 */ /* 0x000fe200078e00ff */
[----:B--2---:R-:W-:-:S04]  /*01a0*/  LOP3.LUT R8, R7, R3, R22, 0x96, !PT ;  /* 0x0000000307087212 */ /* 0x004fc800078e9616 */
        /* <DEDUP_REMOVED lines=43> */
[----:B------:R-:W-:Y:S01]  /*0460*/  VIADD R15, R22, 0xf1bbcdc8 ;  /* 0xf1bbcdc8160f7836 */ /* 0x000fe20000000000 */
[----:B------:R-:W-:Y:S01]  /*0470*/  ISETP.NE.U32.AND P0, PT, RZ, UR7, PT ;  /* 0x00000007ff007c0c */ /* 0x000fe2000bf05070 */
[----:B------:R-:W-:-:S04]  /*0480*/  IMAD.WIDE.U32 R24, R24, -0x326172a9, RZ ;  /* 0xcd9e8d5718187825 */ /* 0x000fc800078e00ff */
[----:B------:R-:W-:-:S04]  /*0490*/  IMAD.WIDE.U32 R32, R32, -0x2daee0ad, RZ ;  /* 0xd2511f5320207825 */ /* 0x000fc800078e00ff */
[----:B------:R-:W-:Y:S01]  /*04a0*/  VIADD R16, R23, 0xdb3d7428 ;  /* 0xdb3d742817107836 */ /* 0x000fe20000000000 */
[----:B------:R-:W-:-:S04]  /*04b0*/  LOP3.LUT R17, R25, R18, R15, 0x96, !PT ;  /* 0x0000001219117212 */ /* 0x000fc800078e960f */
[----:B------:R-:W-:Y:S01]  /*04c0*/  LOP3.LUT R44, R33, R44, R16, 0x96, !PT ;  /* 0x0000002c212c7212 */ /* 0x000fe200078e9610 */
[----:B------:R-:W-:Y:S01]  /*04d0*/  VIADD R20, R23, 0x96a522ad ;  /* 0x96a522ad17147836 */ /* 0x000fe20000000000 */
[----:B------:R-:W-:Y:S01]  /*04e0*/  IADD3 R21, R22, -0x700cb87f, RZ ;  /* 0x8ff3478116157810 */ /* 0x000fe20007ffe0ff */
[----:B------:R-:W-:-:S04]  /*04f0*/  IMAD.HI.U32 R25, R17, -0x2daee0ad, RZ ;  /* 0xd2511f5311197827 */ /* 0x000fc800078e00ff */
[----:B------:R-:W-:Y:S01]  /*0500*/  IMAD.HI.U32 R33, R44, -0x326172a9, RZ ;  /* 0xcd9e8d572c217827 */ /* 0x000fe200078e00ff */
[----:B------:R-:W-:Y:S02]  /*0510*/  MOV R18, R34 ;  /* 0x0000002200127202 */ /* 0x000fe40000000f00 */
[----:B------:R-:W-:Y:S01]  /*0520*/  LOP3.LUT R32, R25, R32, R20, 0x96, !PT ;  /* 0x0000002019207212 */ /* 0x000fe200078e9614 */
[----:B------:R-:W-:Y:S01]  /*0530*/  IMAD.MOV.U32 R19, RZ, RZ, R35 ;  /* 0x000000ffff137224 */ /* 0x000fe200078e0023 */
[----:B------:R-:W-:Y:S01]  /*0540*/  LOP3.LUT R33, R33, R24, R21, 0x96, !PT ;  /* 0x0000001821217212 */ /* 0x000fe200078e9615 */
[----:B------:R-:W-:Y:S06]  /*0550*/  @!P0 BRA `(.L_x_95) ;  /* 0x0000000000248947 */ /* 0x000fec0003800000 */
[----:B------:R-:W-:Y:S01]  /*0560*/  ULDC UR4, c[0x0][0x0] ;  /* 0x0000000000047ab9 */ /* 0x000fe20000000800 */
[----:B------:R-:W-:Y:S01]  /*0570*/  ULDC UR5, c[0x0][0xc] ;  /* 0x0000030000057ab9 */ /* 0x000fe20000000800 */
[----:B------:R-:W-:Y:S01]  /*0580*/  MOV R28, 0x5c0 ;  /* 0x000005c0001c7802 */ /* 0x000fe20000000f00 */
[----:B------:R-:W-:-:S04]  /*0590*/  UIMAD UR4, UR4, UR5, URZ ;  /* 0x00000005040472a4 */ /* 0x000fc8000f8e023f */
[----:B------:R-:W-:-:S12]  /*05a0*/  USHF.L.U32 UR4, UR4, 0x1, URZ ;  /* 0x0000000104047899 */ /* 0x000fd8000800063f */
[----:B------:R-:W-:Y:S05]  /*05b0*/  CALL.REL.NOINC `($__internal_7_$__cuda_sm20_div_s64) ;  /* 0x0000000800e87944 */ /* 0x000fea0003c00000 */
[----:B------:R-:W-:Y:S02]  /*05c0*/  IMAD.MOV.U32 R24, RZ, RZ, R26 ;  /* 0x000000ffff187224 */ /* 0x000fe400078e001a */
[----:B------:R-:W-:Y:S01]  /*05d0*/  IMAD.MOV.U32 R25, RZ, RZ, R27 ;  /* 0x000000ffff197224 */ /* 0x000fe200078e001b */
[----:B------:R-:W-:Y:S06]  /*05e0*/  BRA `(.L_x_96) ;  /* 0x00000000005c7947 */ /* 0x000fec0003800000 */
.L_x_95:
[----:B------:R-:W0:Y:S08]  /*05f0*/  LDC R24, c[0x0][RZ] ;  /* 0x00000000ff187b82 */ /* 0x000e300000000800 */
        /* <DEDUP_REMOVED lines=22> */
.L_x_96:
        /* <DEDUP_REMOVED lines=14> */
[----:B------:R-:W0:Y:S01]  /*0840*/  LDC.64 R24, c[0x0][0x210] ;  /* 0x00008400ff187b82 */ /* 0x000e220000000a00 */
[--C-:B------:R-:W-:Y:S01]  /*0850*/  SHF.R.U64 R38, R40, 0x2, R41.reuse ;  /* 0x0000000228267819 */ /* 0x100fe20000001229 */
[----:B------:R-:W-:Y:S01]  /*0860*/  IMAD R44, R44, -0x326172a9, RZ ;  /* 0xcd9e8d572c2c7824 */ /* 0x000fe200078e02ff */
[----:B------:R-:W-:Y:S01]  /*0870*/  SHF.R.U32.HI R39, RZ, 0x2, R41 ;  /* 0x00000002ff277819 */ /* 0x000fe20000011629 */
[----:B------:R-:W-:Y:S01]  /*0880*/  ULDC UR4, c[0x0][0x240] ;  /* 0x0000900000047ab9 */ /* 0x000fe20000000800 */
[----:B------:R-:W-:Y:S01]  /*0890*/  LOP3.LUT R40, R40, 0x3, RZ, 0xc0, !PT ;  /* 0x0000000328287812 */ /* 0x000fe200078ec0ff */
[----:B------:R-:W-:-:S06]  /*08a0*/  ULDC.64 UR10, c[0x0][0x238] ;  /* 0x00008e00000a7ab9 */ /* 0x000fcc0000000a00 */
.L_x_104:
[----:B------:R-:W-:Y:S01]  /*08b0*/  IADD3 R38, R38, 0x1, RZ ;  /* 0x0000000126267810 */ /* 0x000fe20007ffe0ff */
[----:B------:R-:W-:Y:S03]  /*08c0*/  BSSY B0, `(.L_x_97) ;  /* 0x000000c000007945 */ /* 0x000fe60003800000 */
[C---:B------:R-:W-:Y:S01]  /*08d0*/  ISETP.NE.AND P0, PT, R38.reuse, RZ, PT ;  /* 0x000000ff2600720c */ /* 0x040fe20003f05270 */
[----:B------:R-:W-:-:S12]  /*08e0*/  IMAD.HI.U32 R27, R38, -0x2daee0ad, RZ ;  /* 0xd2511f53261b7827 */ /* 0x000fd800078e00ff */
[----:B01----:R-:W-:Y:S05]  /*08f0*/  @P0 BRA `(.L_x_98) ;  /* 0x0000000000200947 */ /* 0x003fea0003800000 */
        /* <DEDUP_REMOVED lines=8> */
.L_x_98:
[----:B------:R-:W-:Y:S05]  /*0980*/  BSYNC B0 ;  /* 0x0000000000007941 */ /* 0x000fea0003800000 */
.L_x_97:
        /* <DEDUP_REMOVED lines=10> */
[----:B------:R-:W-:-:S03]  /*0a30*/  LOP3.LUT R28, R31, R41, R0, 0x96, !PT ;  /* 0x000000291f1c7212 */ /* 0x000fc600078e9600 */
[----:B------:R-:W-:Y:S01]  /*0a40*/  IMAD.MOV.U32 R49, RZ, RZ, R44 ;  /* 0x000000ffff317224 */ /* 0x000fe200078e002c */
        /* <DEDUP_REMOVED lines=44> */
[----:B------:R-:W-:Y:S01]  /*0d10*/  @P0 IMAD.MOV.U32 R48, RZ, RZ, R44 ;  /* 0x000000ffff300224 */ /* 0x000fe200078e002c */
[----:B------:R-:W-:Y:S01]  /*0d20*/  @P0 MOV R46, R31 ;  /* 0x0000001f002e0202 */ /* 0x000fe20000000f00 */
[----:B------:R-:W-:Y:S01]  /*0d30*/  @P0 IMAD.MOV.U32 R47, RZ, RZ, R32 ;  /* 0x000000ffff2f0224 */ /* 0x000fe200078e0020 */
[----:B------:R-:W-:Y:S06]  /*0d40*/  BRA `(.L_x_99) ;  /* 0x0000000000107947 */ /* 0x000fec0003800000 */
.L_x_100:
[----:B------:R-:W-:Y:S01]  /*0d50*/  IMAD.MOV.U32 R49, RZ, RZ, R32 ;  /* 0x000000ffff317224 */ /* 0x000fe200078e0020 */
[----:B------:R-:W-:Y:S01]  /*0d60*/  MOV R47, R41 ;  /* 0x00000029002f7202 */ /* 0x000fe20000000f00 */
[----:B------:R-:W-:Y:S02]  /*0d70*/  IMAD.MOV.U32 R48, RZ, RZ, R31 ;  /* 0x000000ffff307224 */ /* 0x000fe400078e001f */
[----:B------:R-:W-:-:S07]  /*0d80*/  IMAD.MOV.U32 R46, RZ, RZ, R26 ;  /* 0x000000ffff2e7224 */ /* 0x000fce00078e001a */
.L_x_99:
[----:B------:R-:W1:Y:S01]  /*0d90*/  LDC R43, c[0x0][RZ] ;  /* 0x00000000ff2b7b82 */ /* 0x000e620000000800 */
[----:B0-----:R-:W-:Y:S01]  /*0da0*/  ISETP.GE.U32.AND P0, PT, R18, R24, PT ;  /* 0x000000181200720c */ /* 0x001fe20003f06070 */
[----:B------:R-:W-:Y:S03]  /*0db0*/  BSSY B0, `(.L_x_101) ;  /* 0x000001c000007945 */ /* 0x000fe60003800000 */
[----:B------:R-:W-:Y:S01]  /*0dc0*/  ISETP.GE.AND.EX P0, PT, R19, R25, PT, P0 ;  /* 0x000000191300720c */ /* 0x000fe20003f06300 */
[----:B-1----:R-:W-:-:S05]  /*0dd0*/  IMAD R43, R43, UR6, RZ ;  /* 0x000000062b2b7c24 */ /* 0x002fca000f8e02ff */
[----:B------:R-:W-:-:S04]  /*0de0*/  IADD3 R45, P2, R43, R18, RZ ;  /* 0x000000122b2d7210 */ /* 0x000fc80007f5e0ff */
[----:B------:R-:W-:Y:S01]  /*0df0*/  ISETP.GE.U32.AND P1, PT, R45, R24, PT ;  /* 0x000000182d00720c */ /* 0x000fe20003f26070 */
[----:B------:R-:W-:-:S05]  /*0e00*/  IMAD.X R28, RZ, RZ, R19, P2 ;  /* 0x000000ffff1c7224 */ /* 0x000fca00010e0613 */
[----:B------:R-:W-:Y:S01]  /*0e10*/  ISETP.GE.AND.EX P1, PT, R28, R25, PT, P1 ;  /* 0x000000191c00720c */ /* 0x000fe20003f26310 */
[----:B------:R-:W-:-:S12]  /*0e20*/  @P0 BRA `(.L_x_102) ;  /* 0x0000000000500947 */ /* 0x000fd80003800000 */
[----:B------:R-:W-:-:S04]  /*0e30*/  IMAD.WIDE.U32 R28, R49, -0xff00ff, RZ ;  /* 0xff00ff01311c7825 */ /* 0x000fc800078e00ff */
[----:B------:R-:W-:-:S04]  /*0e40*/  IMAD.WIDE.U32 R30, R48, -0xff00ff, RZ ;  /* 0xff00ff01301e7825 */ /* 0x000fc800078e00ff */
[----:B------:R-:W-:-:S04]  /*0e50*/  IMAD.WIDE.U32 R28, P0, R48, -0xff0100, R28 ;  /* 0xff00ff00301c7825 */ /* 0x000fc8000780001c */
[----:B------:R-:W-:Y:S01]  /*0e60*/  IMAD.MOV.U32 R32, RZ, RZ, R29 ;  /* 0x000000ffff207224 */ /* 0x000fe200078e001d */
[----:B------:R-:W-:Y:S02]  /*0e70*/  IADD3.X R33, RZ, RZ, RZ, P0, !PT ;  /* 0x000000ffff217210 */ /* 0x000fe400007fe4ff */
[----:B------:R-:W-:Y:S01]  /*0e80*/  IADD3 RZ, P0, R31, R28, RZ ;  /* 0x0000001c1fff7210 */ /* 0x000fe20007f1e0ff */
[----:B------:R-:W-:Y:S01]  /*0e90*/  IMAD.MOV.U32 R28, RZ, RZ, R48 ;  /* 0x000000ffff1c7224 */ /* 0x000fe200078e0030 */
[----:B------:R-:W-:-:S03]  /*0ea0*/  MOV R29, R49 ;  /* 0x00000031001d7202 */ /* 0x000fc60000000f00 */
[----:B------:R-:W-:-:S05]  /*0eb0*/  IMAD.WIDE.U32.X R32, R49, -0xff0100, R32, P0 ;  /* 0xff00ff0031207825 */ /* 0x000fca00000e0420 */
[--C-:B------:R-:W-:Y:S02]  /*0ec0*/  SHF.R.U64 R51, R32, 0x8, R33.reuse ;  /* 0x0000000820337819 */ /* 0x100fe40000001221 */
[----:B------:R-:W-:-:S03]  /*0ed0*/  SHF.R.U32.HI R32, RZ, 0x8, R33 ;  /* 0x00000008ff207819 */ /* 0x000fc60000011621 */
[----:B------:R-:W-:-:S04]  /*0ee0*/  IMAD.WIDE.U32 R30, R51, -0x101, R28 ;  /* 0xfffffeff331e7825 */ /* 0x000fc800078e001c */
[----:B------:R-:W-:Y:S02]  /*0ef0*/  IMAD R32, R32, -0x101, RZ ;  /* 0xfffffeff20207824 */ /* 0x000fe400078e02ff */
[----:B------:R-:W-:-:S03]  /*0f00*/  IMAD R29, R18, UR4, RZ ;  /* 0x00000004121d7c24 */ /* 0x000fc6000f8e02ff */
[----:B------:R-:W-:Y:S02]  /*0f10*/  IADD3 R31, R31, -R51, R32 ;  /* 0x800000331f1f7210 */ /* 0x000fe40007ffe020 */
[C---:B------:R-:W-:Y:S02]  /*0f20*/  IADD3 R28, P0, R29.reuse, UR10, RZ ;  /* 0x0000000a1d1c7c10 */ /* 0x040fe4000ff1e0ff */
[----:B------:R-:W0:Y:S02]  /*0f30*/  I2F.U64 R30, R30 ;  /* 0x0000001e001e7312 */ /* 0x000e240000301000 */
[----:B------:R-:W-:Y:S02]  /*0f40*/  LEA.HI.X.SX32 R29, R29, UR11, 0x1, P0 ;  /* 0x0000000b1d1d7c11 */ /* 0x000fe400080f0eff */
[----:B0-----:R-:W-:-:S05]  /*0f50*/  F2FP.BF16.F32.PACK_AB R31, RZ, R30 ;  /* 0x0000001eff1f723e */ /* 0x001fca00000010ff */
[----:B------:R0:W-:Y:S02]  /*0f60*/  STG.E.U16 desc[UR8][R28.64], R31 ;  /* 0x0000001f1c007986 */ /* 0x0001e4000c101508 */
.L_x_102:
[----:B------:R-:W-:Y:S05]  /*0f70*/  BSYNC B0 ;  /* 0x0000000000007941 */ /* 0x000fea0003800000 */
.L_x_101:
[----:B------:R-:W-:Y:S05]  /*0f80*/  @P1 BRA `(.L_x_103) ;  /* 0x0000000000481947 */ /* 0x000fea0003800000 */
[----:B0-----:R-:W-:-:S04]  /*0f90*/  IMAD.WIDE.U32 R28, R47, -0xff00ff, RZ ;  /* 0xff00ff012f1c7825 */ /* 0x001fc800078e00ff */
[----:B------:R-:W-:-:S04]  /*0fa0*/  IMAD.WIDE.U32 R30, R46, -0xff00ff, RZ ;  /* 0xff00ff012e1e7825 */ /* 0x000fc800078e00ff */
[----:B------:R-:W-:-:S04]  /*0fb0*/  IMAD.WIDE.U32 R28, P0, R46, -0xff0100, R28 ;  /* 0xff00ff002e1c7825 */ /* 0x000fc8000780001c */
[----:B------:R-:W-:Y:S01]  /*0fc0*/  IMAD.X R33, RZ, RZ, RZ, P0 ;  /* 0x000000ffff217224 */ /* 0x000fe200000e06ff */
[----:B------:R-:W-:Y:S01]  /*0fd0*/  IADD3 RZ, P0, R31, R28, RZ ;  /* 0x0000001c1fff7210 */ /* 0x000fe20007f1e0ff */
[----:B------:R-:W-:Y:S02]  /*0fe0*/  IMAD.MOV.U32 R32, RZ, RZ, R29 ;  /* 0x000000ffff207224 */ /* 0x000fe400078e001d */
[----:B------:R-:W-:Y:S02]  /*0ff0*/  IMAD R45, R45, UR4, RZ ;  /* 0x000000042d2d7c24 */ /* 0x000fe4000f8e02ff */
[----:B------:R-:W-:-:S03]  /*1000*/  IMAD.WIDE.U32.X R32, R47, -0xff0100, R32, P0 ;  /* 0xff00ff002f207825 */ /* 0x000fc600000e0420 */
[----:B------:R-:W-:Y:S02]  /*1010*/  IADD3 R30, P0, R45, UR10, RZ ;  /* 0x0000000a2d1e7c10 */ /* 0x000fe4000ff1e0ff */
[--C-:B------:R-:W-:Y:S02]  /*1020*/  SHF.R.U64 R31, R32, 0x8, R33.reuse ;  /* 0x00000008201f7819 */ /* 0x100fe40000001221 */
[----:B------:R-:W-:-:S03]  /*1030*/  SHF.R.U32.HI R32, RZ, 0x8, R33 ;  /* 0x00000008ff207819 */ /* 0x000fc60000011621 */
[----:B------:R-:W-:-:S04]  /*1040*/  IMAD.WIDE.U32 R28, R31, -0x101, R46 ;  /* 0xfffffeff1f1c7825 */ /* 0x000fc800078e002e */
[----:B------:R-:W-:-:S05]  /*1050*/  IMAD R32, R32, -0x101, RZ ;  /* 0xfffffeff20207824 */ /* 0x000fca00078e02ff */
[----:B------:R-:W-:Y:S02]  /*1060*/  IADD3 R29, R29, -R31, R32 ;  /* 0x8000001f1d1d7210 */ /* 0x000fe40007ffe020 */
[----:B------:R-:W-:Y:S02]  /*1070*/  LEA.HI.X.SX32 R31, R45, UR11, 0x1, P0 ;  /* 0x0000000b2d1f7c11 */ /* 0x000fe400080f0eff */
[----:B------:R-:W0:Y:S02]  /*1080*/  I2F.U64 R28, R28 ;  /* 0x0000001c001c7312 */ /* 0x000e240000301000 */
[----:B0-----:R-:W-:-:S05]  /*1090*/  F2FP.BF16.F32.PACK_AB R29, RZ, R28 ;  /* 0x0000001cff1d723e */ /* 0x001fca00000010ff */
[----:B------:R1:W-:Y:S02]  /*10a0*/  STG.E.U16 desc[UR8][R30.64], R29 ;  /* 0x0000001d1e007986 */ /* 0x0003e4000c101508 */
.L_x_103:
[----:B------:R-:W-:Y:S01]  /*10b0*/  LEA R18, P0, R43, R18, 0x1 ;  /* 0x000000122b127211 */ /* 0x000fe200078008ff */
[----:B------:R-:W-:Y:S05]  /*10c0*/  WARPSYNC.ALL ;  /* 0x0000000000007948 */ /* 0x000fea0003800000 */
[----:B------:R-:W-:Y:S01]  /*10d0*/  IADD3.X R19, RZ, R19, RZ, P0, !PT ;  /* 0x00000013ff137210 */ /* 0x000fe200007fe4ff */
[----:B------:R-:W-:Y:S01]  /*10e0*/  BAR.SYNC.DEFER_BLOCKING 0x0 ;  /* 0x0000000000007b1d */ /* 0x000fe20000010000 */
[----:B------:R-:W-:Y:S01]  /*10f0*/  ISETP.GE.U32.AND P0, PT, R18, R37, PT ;  /* 0x000000251200720c */ /* 0x000fe20003f06070 */
[----:B------:R-:W-:Y:S01]  /*1100*/  IMAD.MOV.U32 R44, RZ, RZ, R26 ;  /* 0x000000ffff2c7224 */ /* 0x000fe200078e001a */
[----:B------:R-:W-:Y:S01]  /*1110*/  MOV R32, R42 ;  /* 0x0000002a00207202 */ /* 0x000fe20000000f00 */
[----:B------:R-:W-:Y:S01]  /*1120*/  IMAD.MOV.U32 R33, RZ, RZ, R41 ;  /* 0x000000ffff217224 */ /* 0x000fe200078e0029 */
[----:B------:R-:W-:-:S13]  /*1130*/  ISETP.GE.AND.EX P0, PT, R19, R36, PT, P0 ;  /* 0x000000241300720c */ /* 0x000fda0003f06300 */
[----:B------:R-:W-:Y:S05]  /*1140*/  @!P0 BRA `(.L_x_104) ;  /* 0xfffffff400d88947 */ /* 0x000fea000383ffff */
[----:B------:R-:W-:Y:S05]  /*1150*/  EXIT ;  /* 0x000000000000794d */ /* 0x000fea0003800000 */
        .weak           $__internal_7_$__cuda_sm20_div_s64
        .type           $__internal_7_$__cuda_sm20_div_s64,@function
        .size           $__internal_7_$__cuda_sm20_div_s64,(.L_x_1825 - $__internal_7_$__cuda_sm20_div_s64)
$__internal_7_$__cuda_sm20_div_s64:
        /* <DEDUP_REMOVED lines=34> */
[----:B------:R-:W-:-:S03]  /*1380*/  HFMA2.MMA R25, -RZ, RZ, 0, 0 ;  /* 0x00000000ff197435 */ /* 0x000fc600000001ff */
[----:B------:R-:W-:Y:S01]  /*1390*/  IADD3.X R29, RZ, RZ, R29, P3, P2 ;  /* 0x000000ffff1d7210 */ /* 0x000fe20001fe441d */
[----:B------:R-:W-:-:S04]  /*13a0*/  IMAD.HI.U32 R24, R26, R27, RZ ;  /* 0x0000001b1a187227 */ /* 0x000fc800078e00ff */
[-C--:B------:R-:W-:Y:S02]  /*13b0*/  IMAD R31, R29, R30.reuse, RZ ;  /* 0x0000001e1d1f7224 */ /* 0x080fe400078e02ff */
[----:B------:R-:W-:-:S04]  /*13c0*/  IMAD.WIDE.U32 R24, R26, R30, R24 ;  /* 0x0000001e1a187225 */ /* 0x000fc800078e0018 */
[----:B------:R-:W-:-:S04]  /*13d0*/  IMAD.HI.U32 R24, P0, R29, R27, R24 ;  /* 0x0000001b1d187227 */ /* 0x000fc80007800018 */
[----:B------:R-:W-:Y:S01]  /*13e0*/  IMAD.HI.U32 R29, R29, R30, RZ ;  /* 0x0000001e1d1d7227 */ /* 0x000fe200078e00ff */
[----:B------:R-:W-:-:S03]  /*13f0*/  IADD3 R26, P2, R31, R24, RZ ;  /* 0x000000181f1a7210 */ /* 0x000fc60007f5e0ff */
[----:B------:R-:W-:-:S05]  /*1400*/  IMAD.X R24, RZ, RZ, R29, P0 ;  /* 0x000000ffff187224 */ /* 0x000fca00000e061d */
[----:B------:R-:W-:Y:S01]  /*1410*/  IADD3.X R29, RZ, R24, RZ, P2, !PT ;  /* 0x00000018ff1d7210 */ /* 0x000fe200017fe4ff */
        /* <DEDUP_REMOVED lines=22> */
[-C--:B------:R-:W-:Y:S02]  /*1580*/  IADD3.X R24, RZ, ~R27.reuse, RZ, P2, !PT ;  /* 0x8000001bff187210 */ /* 0x080fe400017fe4ff */
[----:B------:R-:W-:Y:S02]  /*1590*/  SEL R26, R25, R26, !P1 ;  /* 0x0000001a191a7207 */ /* 0x000fe40004800000 */
[----:B------:R-:W-:Y:S01]  /*15a0*/  SEL R27, R24, R27, !P1 ;  /* 0x0000001b181b7207 */ /* 0x000fe20004800000 */
[----:B------:R-:W-:Y:S01]  /*15b0*/  IMAD.MOV.U32 R24, RZ, RZ, R28 ;  /* 0x000000ffff187224 */ /* 0x000fe200078e001c */
[----:B------:R-:W-:-:S02]  /*15c0*/  MOV R25, 0x0 ;  /* 0x0000000000197802 */ /* 0x000fc40000000f00 */
[----:B------:R-:W-:-:S04]  /*15d0*/  ISETP.NE.AND.EX P0, PT, RZ, RZ, PT, P0 ;  /* 0x000000ffff00720c */ /* 0x000fc80003f05300 */
[----:B------:R-:W-:Y:S02]  /*15e0*/  SEL R26, R26, 0xffffffff, P0 ;  /* 0xffffffff1a1a7807 */ /* 0x000fe40000000000 */
[----:B------:R-:W-:Y:S01]  /*15f0*/  SEL R27, R27, 0xffffffff, P0 ;  /* 0xffffffff1b1b7807 */ /* 0x000fe20000000000 */
[----:B------:R-:W-:Y:S06]  /*1600*/  RET.REL.NODEC R24 `(_ZN2at6native60_GLOBAL__N__fdc43544_27_DistributionRandomKernel_cu_f88cee4443distribution_elementwise_grid_stride_kernelImLi2EZZZNS0_9templates4cuda13random_kernelIPNS_17CUDAGeneratorImplEEEvRNS_18TensorIteratorBaseET_ENKUlvE_clEvENKUlvE7_clEvEUlP24curandStatePhilox4_32_10E_ZNS1_27distribution_nullary_kernelIN3c108BFloat16Em10ulonglong2S7_SF_ZZZS5_IS7_EvS9_SA_ENKSB_clEvENKSC_clEvEUlmE_EEvS9_T2_RKT3_T4_EUlimE_EEvlNS_15PhiloxCudaStateET1_SL_) ;  /* 0xffffffe8187c7950 */ /* 0x000fec0003c3ffff */
.L_x_105:
        /* <DEDUP_REMOVED lines=15> */
.L_x_1825:


//--------------------- .text._ZN2at6native60_GLOBAL__N__fdc43544_27_DistributionRandomKernel_cu_f88cee4443distribution_elementwise_grid_stride_kernelIjLi4EZZZNS0_9templates4cuda13random_kernelIPNS_17CUDAGeneratorImplEEEvRNS_18TensorIteratorBaseET_ENKUlvE_clEvENKUlvE6_clEvEUlP24curandStatePhilox4_32_10E0_ZNS1_27distribution_nullary_kernelIN3c104HalfEj5uint4S7_SF_ZZZS5_IS7_EvS9_SA_ENKSB_clEvENKSC_clEvEUljE_EEvS9_T2_RKT3_T4_EUlijE0_EEvlNS_15PhiloxCudaStateET1_SL_ --------------------------
	.section	.text._ZN2at6native60_GLOBAL__N__fdc43544_27_DistributionRandomKernel_cu_f88cee4443distribution_elementwise_grid_stride_kernelIjLi4EZZZNS0_9templates4cuda13random_kernelIPNS_17CUDAGeneratorImplEEEvRNS_18TensorIteratorBaseET_ENKUlvE_clEvENKUlvE6_clEvEUlP24curandStatePhilox4_32_10E0_ZNS1_27distribution_nullary_kernelIN3c104HalfEj5uint4S7_SF_ZZZS5_IS7_EvS9_SA_ENKSB_clEvENKSC_clEvEUljE_EEvS9_T2_RKT3_T4_EUlijE0_EEvlNS_15PhiloxCudaStateET1_SL_,"ax",@progbits
	.align	128
.text._ZN2at6native60_GLOBAL__N__fdc43544_27_DistributionRandomKernel_cu_f88cee4443distribution_elementwise_grid_stride_kernelIjLi4EZZZNS0_9templates4cuda13random_kernelIPNS_17CUDAGeneratorImplEEEvRNS_18TensorIteratorBaseET_ENKUlvE_clEvENKUlvE6_clEvEUlP24curandStatePhilox4_32_10E0_ZNS1_27distribution_nullary_kernelIN3c104HalfEj5uint4S7_SF_ZZZS5_IS7_EvS9_SA_ENKSB_clEvENKSC_clEvEUljE_EEvS9_T2_RKT3_T4_EUlijE0_EEvlNS_15PhiloxCudaStateET1_SL_:
        .type           _ZN2at6native60_GLOBAL__N__fdc43544_27_DistributionRandomKernel_cu_f88cee4443distribution_elementwise_grid_stride_kernelIjLi4EZZZNS0_9templates4cuda13random_kernelIPNS_17CUDAGeneratorImplEEEvRNS_18TensorIteratorBaseET_ENKUlvE_clEvENKUlvE6_clEvEUlP24curandStatePhilox4_32_10E0_ZNS1_27distribution_nullary_kernelIN3c104HalfEj5uint4S7_SF_ZZZS5_IS7_EvS9_SA_ENKSB_clEvENKSC_clEvEUljE_EEvS9_T2_RKT3_T4_EUlijE0_EEvlNS_15PhiloxCudaStateET1_SL_,@function
        .size           _ZN2at6native60_GLOBAL__N__fdc43544_27_DistributionRandomKernel_cu_f88cee4443distribution_elementwise_grid_stride_kernelIjLi4EZZZNS0_9templates4cuda13random_kernelIPNS_17CUDAGeneratorImplEEEvRNS_18TensorIteratorBaseET_ENKUlvE_clEvENKUlvE6_clEvEUlP24curandStatePhilox4_32_10E0_ZNS1_27distribution_nullary_kernelIN3c104HalfEj5uint4S7_SF_ZZZS5_IS7_EvS9_SA_ENKSB_clEvENKSC_clEvEUljE_EEvS9_T2_RKT3_T4_EUlijE0_EEvlNS_15PhiloxCudaStateET1_SL_,(.L_x_1827 - _ZN2at6native60_GLOBAL__N__fdc43544_27_DistributionRandomKernel_cu_f88cee4443distribution_elementwise_grid_stride_kernelIjLi4EZZZNS0_9templates4cuda13random_kernelIPNS_17CUDAGeneratorImplEEEvRNS_18TensorIteratorBaseET_ENKUlvE_clEvENKUlvE6_clEvEUlP24curandStatePhilox4_32_10E0_ZNS1_27distribution_nullary_kernelIN3c104HalfEj5uint4S7_SF_ZZZS5_IS7_EvS9_SA_ENKSB_clEvENKSC_clEvEUljE_EEvS9_T2_RKT3_T4_EUlijE0_EEvlNS_15PhiloxCudaStateET1_SL_)
        .other          _ZN2at6native60_GLOBAL__N__fdc43544_27_DistributionRandomKernel_cu_f88cee4443distribution_elementwise_grid_stride_kernelIjLi4EZZZNS0_9templates4cuda13random_kernelIPNS_17CUDAGeneratorImplEEEvRNS_18TensorIteratorBaseET_ENKUlvE_clEvENKUlvE6_clEvEUlP24curandStatePhilox4_32_10E0_ZNS1_27distribution_nullary_kernelIN3c104HalfEj5uint4S7_SF_ZZZS5_IS7_EvS9_SA_ENKSB_clEvENKSC_clEvEUljE_EEvS9_T2_RKT3_T4_EUlijE0_EEvlNS_15PhiloxCudaStateET1_SL_,@"STO_CUDA_ENTRY STV_DEFAULT"
_ZN2at6native60_GLOBAL__N__fdc43544_27_DistributionRandomKernel_cu_f88cee4443distribution_elementwise_grid_stride_kernelIjLi4EZZZNS0_9templates4cuda13random_kernelIPNS_17CUDAGeneratorImplEEEvRNS_18TensorIteratorBaseET_ENKUlvE_clEvENKUlvE6_clEvEUlP24curandStatePhilox4_32_10E0_ZNS1_27distribution_nullary_kernelIN3c104HalfEj5uint4S7_SF_ZZZS5_IS7_EvS9_SA_ENKSB_clEvENKSC_clEvEUljE_EEvS9_T2_RKT3_T4_EUlijE0_EEvlNS_15PhiloxCudaStateET1_SL_:
        /* <DEDUP_REMOVED lines=92> */
[----:B------:R-:W-:Y:S05]  /*05c0*/  CALL.REL.NOINC `($__internal_8_$__cuda_sm20_div_s64) ;  /* 0x0000004800d07944 */ /* 0x000fea0003c00000 */
[----:B------:R-:W-:Y:S05]  /*05d0*/  BRA `(.L_x_107) ;  /* 0x0000000000587947 */ /* 0x000fea0003800000 */
.L_x_106:
        /* <DEDUP_REMOVED lines=22> */
.L_x_107:
        /* <DEDUP_REMOVED lines=68> */
.L_x_123:
        /* <DEDUP_REMOVED lines=13> */
.L_x_109:
[----:B------:R-:W-:Y:S05]  /*0c50*/  BSYNC B0 ;  /* 0x0000000000007941 */ /* 0x000fea0003800000 */
.L_x_108:
        /* <DEDUP_REMOVED lines=69> */
.L_x_111:
[----:B------:R-:W-:Y:S01]  /*10b0*/  IMAD.MOV.U32 R2, RZ, RZ, R22 ;  /* 0x000000ffff027224 */ /* 0x000fe200078e0016 */
[----:B------:R-:W-:Y:S01]  /*10c0*/  MOV R3, R0 ;  /* 0x0000000000037202 */ /* 0x000fe20000000f00 */
[----:B------:R-:W-:Y:S01]  /*10d0*/  IMAD.MOV.U32 R6, RZ, RZ, R7 ;  /* 0x000000ffff067224 */ /* 0x000fe200078e0007 */
[----:B------:R-:W-:-:S07]  /*10e0*/  MOV R4, R20 ;  /* 0x0000001400047202 */ /* 0x000fce0000000f00 */
.L_x_110:
        /* <DEDUP_REMOVED lines=242> */
.L_x_114:
[----:B------:R-:W-:Y:S01]  /*2010*/  IMAD.WIDE.U32 R22, R2, 0x3ff801, RZ ;  /* 0x003ff80102167825 */ /* 0x000fe200078e00ff */
[----:B------:R-:W-:Y:S02]  /*2020*/  ULDC.64 UR34, c[0x0][0x3d0] ;  /* 0x0000f40000227ab9 */ /* 0x000fe40000000a00 */
[----:B------:R-:W-:Y:S02]  /*2030*/  IADD3 R22, P0, R0, UR34, RZ ;  /* 0x0000002200167c10 */ /* 0x000fe4000ff1e0ff */
[----:B------:R-:W-:-:S05]  /*2040*/  SHF.R.U32.HI R23, RZ, 0x1, R23 ;  /* 0x00000001ff177819 */ /* 0x000fca0000011617 */
[----:B------:R-:W-:Y:S02]  /*2050*/  IMAD R2, R23, -0x801, R2 ;  /* 0xfffff7ff17027824 */ /* 0x000fe400078e0202 */
[----:B------:R-:W-:-:S03]  /*2060*/  IMAD.X R23, RZ, RZ, UR35, P0 ;  /* 0x00000023ff177e24 */ /* 0x000fc600080e06ff */
[----:B------:R-:W-:-:S04]  /*2070*/  I2FP.F32.U32 R2, R2 ;  /* 0x0000000200027245 */ /* 0x000fc80000201000 */
[----:B------:R-:W-:-:S05]  /*2080*/  F2FP.F16.F32.PACK_AB R2, RZ, R2 ;  /* 0x00000002ff02723e */ /* 0x000fca00000000ff */
[----:B------:R0:W-:Y:S02]  /*2090*/  STG.E.U16 desc[UR58][R22.64], R2 ;  /* 0x0000000216007986 */ /* 0x0001e4000c10153a */
.L_x_113:
[----:B------:R-:W-:Y:S05]  /*20a0*/  BSYNC B0 ;  /* 0x0000000000007941 */ /* 0x000fea0003800000 */
.L_x_112:
        /* <DEDUP_REMOVED lines=247> */
.L_x_117:
[----:B------:R-:W-:Y:S01]  /*3020*/  IMAD.WIDE.U32 R22, R3, 0x3ff801, RZ ;  /* 0x003ff80103167825 */ /* 0x000fe200078e00ff */
[----:B------:R-:W-:-:S04]  /*3030*/  ULDC.64 UR34, c[0x0][0x3d0] ;  /* 0x0000f40000227ab9 */ /* 0x000fc80000000a00 */
[----:B------:R-:W-:-:S05]  /*3040*/  SHF.R.U32.HI R22, RZ, 0x1, R23 ;  /* 0x00000001ff167819 */ /* 0x000fca0000011617 */
[----:B------:R-:W-:Y:S01]  /*3050*/  IMAD R3, R22, -0x801, R3 ;  /* 0xfffff7ff16037824 */ /* 0x000fe200078e0203 */
[----:B------:R-:W-:-:S04]  /*3060*/  IADD3 R22, P0, R0, UR34, RZ ;  /* 0x0000002200167c10 */ /* 0x000fc8000ff1e0ff */
[----:B------:R-:W-:Y:S01]  /*3070*/  I2FP.F32.U32 R3, R3 ;  /* 0x0000000300037245 */ /* 0x000fe20000201000 */
[----:B------:R-:W-:-:S03]  /*3080*/  IMAD.X R23, RZ, RZ, UR35, P0 ;  /* 0x00000023ff177e24 */ /* 0x000fc600080e06ff */
[----:B------:R-:W-:-:S05]  /*3090*/  F2FP.F16.F32.PACK_AB R3, RZ, R3 ;  /* 0x00000003ff03723e */ /* 0x000fca00000000ff */
[----:B------:R0:W-:Y:S02]  /*30a0*/  STG.E.U16 desc[UR58][R22.64], R3 ;  /* 0x0000000316007986 */ /* 0x0001e4000c10153a */
.L_x_116:
[----:B------:R-:W-:Y:S05]  /*30b0*/  BSYNC B0 ;  /* 0x0000000000007941 */ /* 0x000fea0003800000 */
.L_x_115:
        /* <DEDUP_REMOVED lines=243> */
.L_x_120:
[----:B------:R-:W-:Y:S01]  /*3ff0*/  IMAD.WIDE.U32 R22, R6, 0x3ff801, RZ ;  /* 0x003ff80106167825 */ /* 0x000fe200078e00ff */
[----:B------:R-:W-:Y:S02]  /*4000*/  ULDC.64 UR34, c[0x0][0x3d0] ;  /* 0x0000f40000227ab9 */ /* 0x000fe40000000a00 */
[----:B------:R-:W-:Y:S02]  /*4010*/  IADD3 R22, P0, R0, UR34, RZ ;  /* 0x0000002200167c10 */ /* 0x000fe4000ff1e0ff */
[----:B------:R-:W-:Y:S02]  /*4020*/  SHF.R.U32.HI R3, RZ, 0x1, R23 ;  /* 0x00000001ff037819 */ /* 0x000fe40000011617 */
[----:B------:R-:W-:-:S03]  /*4030*/  IADD3.X R23, RZ, UR35, RZ, P0, !PT ;  /* 0x00000023ff177c10 */ /* 0x000fc600087fe4ff */
[----:B------:R-:W-:-:S05]  /*4040*/  IMAD R3, R3, -0x801, R6 ;  /* 0xfffff7ff03037824 */ /* 0x000fca00078e0206 */
[----:B------:R-:W-:-:S04]  /*4050*/  I2FP.F32.U32 R3, R3 ;  /* 0x0000000300037245 */ /* 0x000fc80000201000 */
[----:B------:R-:W-:-:S05]  /*4060*/  F2FP.F16.F32.PACK_AB R3, RZ, R3 ;  /* 0x00000003ff03723e */ /* 0x000fca00000000ff */
[----:B------:R0:W-:Y:S02]  /*4070*/  STG.E.U16 desc[UR58][R22.64], R3 ;  /* 0x0000000316007986 */ /* 0x0001e4000c10153a */
.L_x_119:
[----:B------:R-:W-:Y:S05]  /*4080*/  BSYNC B0 ;  /* 0x0000000000007941 */ /* 0x000fea0003800000 */
.L_x_118:
        /* <DEDUP_REMOVED lines=244> */
.L_x_122:
        /* <DEDUP_REMOVED lines=9> */
.L_x_121:
        /* <DEDUP_REMOVED lines=11> */
        .weak           $__internal_8_$__cuda_sm20_div_s64
        .type           $__internal_8_$__cuda_sm20_div_s64,@function
        .size           $__internal_8_$__cuda_sm20_div_s64,(.L_x_1827 - $__internal_8_$__cuda_sm20_div_s64)
$__internal_8_$__cuda_sm20_div_s64:
        /* <DEDUP_REMOVED lines=74> */
[----:B------:R-:W-:Y:S06]  /*55b0*/  RET.REL.NODEC R6 `(_ZN2at6native60_GLOBAL__N__fdc43544_27_DistributionRandomKernel_cu_f88cee4443distribution_elementwise_grid_stride_kernelIjLi4EZZZNS0_9templates4cuda13random_kernelIPNS_17CUDAGeneratorImplEEEvRNS_18TensorIteratorBaseET_ENKUlvE_clEvENKUlvE6_clEvEUlP24curandStatePhilox4_32_10E0_ZNS1_27distribution_nullary_kernelIN3c104HalfEj5uint4S7_SF_ZZZS5_IS7_EvS9_SA_ENKSB_clEvENKSC_clEvEUljE_EEvS9_T2_RKT3_T4_EUlijE0_EEvlNS_15PhiloxCudaStateET1_SL_) ;  /* 0xffffffa806907950 */ /* 0x000fec0003c3ffff */
.L_x_124:
        /* <DEDUP_REMOVED lines=12> */
.L_x_1827:


//--------------------- .text._ZN2at6native60_GLOBAL__N__fdc43544_27_DistributionRandomKernel_cu_f88cee4443distribution_elementwise_grid_stride_kernelIjLi4EZZZNS0_9templates4cuda13random_kernelIPNS_17CUDAGeneratorImplEEEvRNS_18TensorIteratorBaseET_ENKUlvE_clEvENKUlvE6_clEvEUlP24curandStatePhilox4_32_10E0_ZNS1_27distribution_nullary_kernelIN3c104HalfEj5uint4S7_SF_ZZZS5_IS7_EvS9_SA_ENKSB_clEvENKSC_clEvEUljE_EEvS9_T2_RKT3_T4_EUlijE_EEvlNS_15PhiloxCudaStateET1_SL_ --------------------------
	.section	.text._ZN2at6native60_GLOBAL__N__fdc43544_27_DistributionRandomKernel_cu_f88cee4443distribution_elementwise_grid_stride_kernelIjLi4EZZZNS0_9templates4cuda13random_kernelIPNS_17CUDAGeneratorImplEEEvRNS_18TensorIteratorBaseET_ENKUlvE_clEvENKUlvE6_clEvEUlP24curandStatePhilox4_32_10E0_ZNS1_27distribution_nullary_kernelIN3c104HalfEj5uint4S7_SF_ZZZS5_IS7_EvS9_SA_ENKSB_clEvENKSC_clEvEUljE_EEvS9_T2_RKT3_T4_EUlijE_EEvlNS_15PhiloxCudaStateET1_SL_,"ax",@progbits
	.align	128
.text._ZN2at6native60_GLOBAL__N__fdc43544_27_DistributionRandomKernel_cu_f88cee4443distribution_elementwise_grid_stride_kernelIjLi4EZZZNS0_9templates4cuda13random_kernelIPNS_17CUDAGeneratorImplEEEvRNS_18TensorIteratorBaseET_ENKUlvE_clEvENKUlvE6_clEvEUlP24curandStatePhilox4_32_10E0_ZNS1_27distribution_nullary_kernelIN3c104HalfEj5uint4S7_SF_ZZZS5_IS7_EvS9_SA_ENKSB_clEvENKSC_clEvEUljE_EEvS9_T2_RKT3_T4_EUlijE_EEvlNS_15PhiloxCudaStateET1_SL_:
        .type           _ZN2at6native60_GLOBAL__N__fdc43544_27_DistributionRandomKernel_cu_f88cee4443distribution_elementwise_grid_stride_kernelIjLi4EZZZNS0_9templates4cuda13random_kernelIPNS_17CUDAGeneratorImplEEEvRNS_18TensorIteratorBaseET_ENKUlvE_clEvENKUlvE6_clEvEUlP24curandStatePhilox4_32_10E0_ZNS1_27distribution_nullary_kernelIN3c104HalfEj5uint4S7_SF_ZZZS5_IS7_EvS9_SA_ENKSB_clEvENKSC_clEvEUljE_EEvS9_T2_RKT3_T4_EUlijE_EEvlNS_15PhiloxCudaStateET1_SL_,@function
        .size           _ZN2at6native60_GLOBAL__N__fdc43544_27_DistributionRandomKernel_cu_f88cee4443distribution_elementwise_grid_stride_kernelIjLi4EZZZNS0_9templates4cuda13random_kernelIPNS_17CUDAGeneratorImplEEEvRNS_18TensorIteratorBaseET_ENKUlvE_clEvENKUlvE6_clEvEUlP24curandStatePhilox4_32_10E0_ZNS1_27distribution_nullary_kernelIN3c104HalfEj5uint4S7_SF_ZZZS5_IS7_EvS9_SA_ENKSB_clEvENKSC_clEvEUljE_EEvS9_T2_RKT3_T4_EUlijE_EEvlNS_15PhiloxCudaStateET1_SL_,(.L_x_1829 - _ZN2at6native60_GLOBAL__N__fdc43544_27_DistributionRandomKernel_cu_f88cee4443distribution_elementwise_grid_stride_kernelIjLi4EZZZNS0_9templates4cuda13random_kernelIPNS_17CUDAGeneratorImplEEEvRNS_18TensorIteratorBaseET_ENKUlvE_clEvENKUlvE6_clEvEUlP24curandStatePhilox4_32_10E0_ZNS1_27distribution_nullary_kernelIN3c104HalfEj5uint4S7_SF_ZZZS5_IS7_EvS9_SA_ENKSB_clEvENKSC_clEvEUljE_EEvS9_T2_RKT3_T4_EUlijE_EEvlNS_15PhiloxCudaStateET1_SL_)
        .other          _ZN2at6native60_GLOBAL__N__fdc43544_27_DistributionRandomKernel_cu_f88cee4443distribution_elementwise_grid_stride_kernelIjLi4EZZZNS0_9templates4cuda13random_kernelIPNS_17CUDAGeneratorImplEEEvRNS_18TensorIteratorBaseET_ENKUlvE_clEvENKUlvE6_clEvEUlP24curandStatePhilox4_32_10E0_ZNS1_27distribution_nullary_kernelIN3c104HalfEj5uint4S7_SF_ZZZS5_IS7_EvS9_SA_ENKSB_clEvENKSC_clEvEUljE_EEvS9_T2_RKT3_T4_EUlijE_EEvlNS_15PhiloxCudaStateET1_SL_,@"STO_CUDA_ENTRY STV_DEFAULT"
_ZN2at6native60_GLOBAL__N__fdc43544_27_DistributionRandomKernel_cu_f88cee4443distribution_elementwise_grid_stride_kernelIjLi4EZZZNS0_9templates4cuda13random_kernelIPNS_17CUDAGeneratorImplEEEvRNS_18TensorIteratorBaseET_ENKUlvE_clEvENKUlvE6_clEvEUlP24curandStatePhilox4_32_10E0_ZNS1_27distribution_nullary_kernelIN3c104HalfEj5uint4S7_SF_ZZZS5_IS7_EvS9_SA_ENKSB_clEvENKSC_clEvEUljE_EEvS9_T2_RKT3_T4_EUlijE_EEvlNS_15PhiloxCudaStateET1_SL_:
        /* <DEDUP_REMOVED lines=93> */
[----:B------:R-:W-:Y:S05]  /*05d0*/  CALL.REL.NOINC `($__internal_9_$__cuda_sm20_div_s64) ;  /* 0x0000000c00207944 */ /* 0x000fea0003c00000 */
[----:B------:R-:W-:Y:S01]  /*05e0*/  IMAD.MOV.U32 R24, RZ, RZ, R26 ;  /* 0x000000ffff187224 */ /* 0x000fe200078e001a */
[----:B------:R-:W-:Y:S01]  /*05f0*/  MOV R25, R27 ;  /* 0x0000001b00197202 */ /* 0x000fe20000000f00 */
[----:B------:R-:W-:Y:S06]  /*0600*/  BRA `(.L_x_126) ;  /* 0x00000000005c7947 */ /* 0x000fec0003800000 */
.L_x_125:
        /* <DEDUP_REMOVED lines=23> */
.L_x_126:
        /* <DEDUP_REMOVED lines=21> */
.L_x_138:
        /* <DEDUP_REMOVED lines=13> */
.L_x_128:
[----:B------:R-:W-:Y:S05]  /*09a0*/  BSYNC B0 ;  /* 0x0000000000007941 */ /* 0x000fea0003800000 */
.L_x_127:
        /* <DEDUP_REMOVED lines=60> */
.L_x_130:
[----:B------:R-:W-:Y:S01]  /*0d70*/  MOV R46, R35 ;  /* 0x00000023002e7202 */ /* 0x000fe20000000f00 */
[----:B------:R-:W-:Y:S02]  /*0d80*/  IMAD.MOV.U32 R45, RZ, RZ, R44 ;  /* 0x000000ffff2d7224 */ /* 0x000fe400078e002c */
[----:B------:R-:W-:Y:S02]  /*0d90*/  IMAD.MOV.U32 R33, RZ, RZ, R28 ;  /* 0x000000ffff217224 */ /* 0x000fe400078e001c */
[----:B------:R-:W-:-:S07]  /*0da0*/  IMAD.MOV.U32 R32, RZ, RZ, R30 ;  /* 0x000000ffff207224 */ /* 0x000fce00078e001e */
.L_x_129:
[----:B0-----:R-:W-:Y:S01]  /*0db0*/  ISETP.GE.U32.AND P0, PT, R17, R24, PT ;  /* 0x000000181100720c */ /* 0x001fe20003f06070 */
[----:B------:R-:W-:Y:S03]  /*0dc0*/  BSSY B0, `(.L_x_131) ;  /* 0x000000c000007945 */ /* 0x000fe60003800000 */
[----:B------:R-:W-:-:S13]  /*0dd0*/  ISETP.GE.AND.EX P0, PT, R18, R25, PT, P0 ;  /* 0x000000191200720c */ /* 0x000fda0003f06300 */
[----:B------:R-:W-:Y:S05]  /*0de0*/  @P0 BRA `(.L_x_132) ;  /* 0x0000000000240947 */ /* 0x000fea0003800000 */
[----:B------:R-:W-:-:S05]  /*0df0*/  IMAD.WIDE.U32 R26, R46, 0x3ff801, RZ ;  /* 0x003ff8012e1a7825 */ /* 0x000fca00078e00ff */
[----:B------:R-:W-:-:S05]  /*0e00*/  SHF.R.U32.HI R27, RZ, 0x1, R27 ;  /* 0x00000001ff1b7819 */ /* 0x000fca000001161b */
[----:B------:R-:W-:Y:S02]  /*0e10*/  IMAD R46, R27, -0x801, R46 ;  /* 0xfffff7ff1b2e7824 */ /* 0x000fe400078e022e */
[----:B------:R-:W-:-:S03]  /*0e20*/  IMAD R27, R17, UR5, RZ ;  /* 0x00000005111b7c24 */ /* 0x000fc6000f8e02ff */
[----:B------:R-:W-:Y:S02]  /*0e30*/  I2FP.F32.U32 R46, R46 ;  /* 0x0000002e002e7245 */ /* 0x000fe40000201000 */
[C---:B------:R-:W-:Y:S02]  /*0e40*/  IADD3 R26, P0, R27.reuse, UR6, RZ ;  /* 0x000000061b1a7c10 */ /* 0x040fe4000ff1e0ff */
[----:B------:R-:W-:Y:S02]  /*0e50*/  F2FP.F16.F32.PACK_AB R46, RZ, R46 ;  /* 0x0000002eff2e723e */ /* 0x000fe400000000ff */
[----:B------:R-:W-:-:S05]  /*0e60*/  LEA.HI.X.SX32 R27, R27, UR7, 0x1, P0 ;  /* 0x000000071b1b7c11 */ /* 0x000fca00080f0eff */
[----:B------:R0:W-:Y:S04]  /*0e70*/  STG.E.U16 desc[UR8][R26.64], R46 ;  /* 0x0000002e1a007986 */ /* 0x0001e8000c101508 */
.L_x_132:
[----:B------:R-:W-:Y:S05]  /*0e80*/  BSYNC B0 ;  /* 0x0000000000007941 */ /* 0x000fea0003800000 */
.L_x_131:
        /* <DEDUP_REMOVED lines=18> */
[----:B------:R-:W-:-:S05]  /*0fb0*/  IMAD.WIDE.U32 R26, R45, 0x3ff801, RZ ;  /* 0x003ff8012d1a7825 */ /* 0x000fca00078e00ff */
[----:B------:R-:W-:Y:S01]  /*0fc0*/  SHF.R.U32.HI R26, RZ, 0x1, R27 ;  /* 0x00000001ff1a7819 */ /* 0x000fe2000001161b */
[----:B------:R-:W-:-:S04]  /*0fd0*/  IMAD R27, R49, UR5, RZ ;  /* 0x00000005311b7c24 */ /* 0x000fc8000f8e02ff */
[----:B------:R-:W-:-:S05]  /*0fe0*/  IMAD R26, R26, -0x801, R45 ;  /* 0xfffff7ff1a1a7824 */ /* 0x000fca00078e022d */
[----:B------:R-:W-:Y:S02]  /*0ff0*/  I2FP.F32.U32 R40, R26 ;  /* 0x0000001a00287245 */ /* 0x000fe40000201000 */
[C---:B------:R-:W-:Y:S02]  /*1000*/  IADD3 R26, P2, R27.reuse, UR6, RZ ;  /* 0x000000061b1a7c10 */ /* 0x040fe4000ff5e0ff */
[----:B------:R-:W-:Y:S02]  /*1010*/  F2FP.F16.F32.PACK_AB R40, RZ, R40 ;  /* 0x00000028ff28723e */ /* 0x000fe400000000ff */
[----:B------:R-:W-:-:S05]  /*1020*/  LEA.HI.X.SX32 R27, R27, UR7, 0x1, P2 ;  /* 0x000000071b1b7c11 */ /* 0x000fca00090f0eff */
[----:B------:R0:W-:Y:S04]  /*1030*/  STG.E.U16 desc[UR8][R26.64], R40 ;  /* 0x000000281a007986 */ /* 0x0001e8000c101508 */
.L_x_134:
[----:B------:R-:W-:Y:S05]  /*1040*/  BSYNC B0 ;  /* 0x0000000000007941 */ /* 0x000fea0003800000 */
.L_x_133:
[----:B------:R-:W-:Y:S04]  /*1050*/  BSSY B0, `(.L_x_135) ;  /* 0x000000b000007945 */ /* 0x000fe80003800000 */
[----:B------:R-:W-:Y:S05]  /*1060*/  @P1 BRA `(.L_x_136) ;  /* 0x0000000000241947 */ /* 0x000fea0003800000 */
[----:B0-----:R-:W-:-:S04]  /*1070*/  IMAD.WIDE.U32 R26, R33, 0x3ff801, RZ ;  /* 0x003ff801211a7825 */ /* 0x001fc800078e00ff */
[----:B------:R-:W-:Y:S01]  /*1080*/  IMAD R47, R47, UR5, RZ ;  /* 0x000000052f2f7c24 */ /* 0x000fe2000f8e02ff */
[----:B------:R-:W-:-:S05]  /*1090*/  SHF.R.U32.HI R26, RZ, 0x1, R27 ;  /* 0x00000001ff1a7819 */ /* 0x000fca000001161b */
[----:B------:R-:W-:-:S05]  /*10a0*/  IMAD R26, R26, -0x801, R33 ;  /* 0xfffff7ff1a1a7824 */ /* 0x000fca00078e0221 */
[----:B------:R-:W-:Y:S02]  /*10b0*/  I2FP.F32.U32 R27, R26 ;  /* 0x0000001a001b7245 */ /* 0x000fe40000201000 */
[C---:B------:R-:W-:Y:S02]  /*10c0*/  IADD3 R26, P1, R47.reuse, UR6, RZ ;  /* 0x000000062f1a7c10 */ /* 0x040fe4000ff3e0ff */
[----:B------:R-:W-:Y:S02]  /*10d0*/  F2FP.F16.F32.PACK_AB R33, RZ, R27 ;  /* 0x0000001bff21723e */ /* 0x000fe400000000ff */
[----:B------:R-:W-:-:S05]  /*10e0*/  LEA.HI.X.SX32 R27, R47, UR7, 0x1, P1 ;  /* 0x000000072f1b7c11 */ /* 0x000fca00088f0eff */
[----:B------:R1:W-:Y:S04]  /*10f0*/  STG.E.U16 desc[UR8][R26.64], R33 ;  /* 0x000000211a007986 */ /* 0x0003e8000c101508 */
.L_x_136:
[----:B------:R-:W-:Y:S05]  /*1100*/  BSYNC B0 ;  /* 0x0000000000007941 */ /* 0x000fea0003800000 */
.L_x_135:
[----:B------:R-:W-:Y:S05]  /*1110*/  @P0 BRA `(.L_x_137) ;  /* 0x0000000000240947 */ /* 0x000fea0003800000 */
[----:B01----:R-:W-:-:S04]  /*1120*/  IMAD.WIDE.U32 R26, R32, 0x3ff801, RZ ;  /* 0x003ff801201a7825 */ /* 0x003fc800078e00ff */
        /* <DEDUP_REMOVED lines=8> */
.L_x_137:
        /* <DEDUP_REMOVED lines=11> */
        .weak           $__internal_9_$__cuda_sm20_div_s64
        .type           $__internal_9_$__cuda_sm20_div_s64,@function
        .size           $__internal_9_$__cuda_sm20_div_s64,(.L_x_1829 - $__internal_9_$__cuda_sm20_div_s64)
$__internal_9_$__cuda_sm20_div_s64:
        /* <DEDUP_REMOVED lines=74> */
[----:B------:R-:W-:Y:S06]  /*1700*/  RET.REL.NODEC R24 `(_ZN2at6native60_GLOBAL__N__fdc43544_27_DistributionRandomKernel_cu_f88cee4443distribution_elementwise_grid_stride_kernelIjLi4EZZZNS0_9templates4cuda13random_kernelIPNS_17CUDAGeneratorImplEEEvRNS_18TensorIteratorBaseET_ENKUlvE_clEvENKUlvE6_clEvEUlP24curandStatePhilox4_32_10E0_ZNS1_27distribution_nullary_kernelIN3c104HalfEj5uint4S7_SF_ZZZS5_IS7_EvS9_SA_ENKSB_clEvENKSC_clEvEUljE_EEvS9_T2_RKT3_T4_EUlijE_EEvlNS_15PhiloxCudaStateET1_SL_) ;  /* 0xffffffe8183c7950 */ /* 0x000fec0003c3ffff */
.L_x_139:
        /* <DEDUP_REMOVED lines=15> */
.L_x_1829:


//--------------------- .text._ZN2at6native60_GLOBAL__N__fdc43544_27_DistributionRandomKernel_cu_f88cee4443distribution_elementwise_grid_stride_kernelImLi2EZZZNS0_9templates4cuda13random_kernelIPNS_17CUDAGeneratorImplEEEvRNS_18TensorIteratorBaseET_ENKUlvE_clEvENKUlvE6_clEvEUlP24curandStatePhilox4_32_10E_ZNS1_27distribution_nullary_kernelIN3c104HalfEm10ulonglong2S7_SF_ZZZS5_IS7_EvS9_SA_ENKSB_clEvENKSC_clEvEUlmE_EEvS9_T2_RKT3_T4_EUlimE0_EEvlNS_15PhiloxCudaStateET1_SL_ --------------------------
	.section	.text._ZN2at6native60_GLOBAL__N__fdc43544_27_DistributionRandomKernel_cu_f88cee4443distribution_elementwise_grid_stride_kernelImLi2EZZZNS0_9templates4cuda13random_kernelIPNS_17CUDAGeneratorImplEEEvRNS_18TensorIteratorBaseET_ENKUlvE_clEvENKUlvE6_clEvEUlP24curandStatePhilox4_32_10E_ZNS1_27distribution_nullary_kernelIN3c104HalfEm10ulonglong2S7_SF_ZZZS5_IS7_EvS9_SA_ENKSB_clEvENKSC_clEvEUlmE_EEvS9_T2_RKT3_T4_EUlimE0_EEvlNS_15PhiloxCudaStateET1_SL_,"ax",@progbits
	.align	128
.text._ZN2at6native60_GLOBAL__N__fdc43544_27_DistributionRandomKernel_cu_f88cee4443distribution_elementwise_grid_stride_kernelImLi2EZZZNS0_9templates4cuda13random_kernelIPNS_17CUDAGeneratorImplEEEvRNS_18TensorIteratorBaseET_ENKUlvE_clEvENKUlvE6_clEvEUlP24curandStatePhilox4_32_10E_ZNS1_27distribution_nullary_kernelIN3c104HalfEm10ulonglong2S7_SF_ZZZS5_IS7_EvS9_SA_ENKSB_clEvENKSC_clEvEUlmE_EEvS9_T2_RKT3_T4_EUlimE0_EEvlNS_15PhiloxCudaStateET1_SL_:
        .type           _ZN2at6native60_GLOBAL__N__fdc43544_27_DistributionRandomKernel_cu_f88cee4443distribution_elementwise_grid_stride_kernelImLi2EZZZNS0_9templates4cuda13random_kernelIPNS_17CUDAGeneratorImplEEEvRNS_18TensorIteratorBaseET_ENKUlvE_clEvENKUlvE6_clEvEUlP24curandStatePhilox4_32_10E_ZNS1_27distribution_nullary_kernelIN3c104HalfEm10ulonglong2S7_SF_ZZZS5_IS7_EvS9_SA_ENKSB_clEvENKSC_clEvEUlmE_EEvS9_T2_RKT3_T4_EUlimE0_EEvlNS_15PhiloxCudaStateET1_SL_,@function
        .size           _ZN2at6native60_GLOBAL__N__fdc43544_27_DistributionRandomKernel_cu_f88cee4443distribution_elementwise_grid_stride_kernelImLi2EZZZNS0_9templates4cuda13random_kernelIPNS_17CUDAGeneratorImplEEEvRNS_18TensorIteratorBaseET_ENKUlvE_clEvENKUlvE6_clEvEUlP24curandStatePhilox4_32_10E_ZNS1_27distribution_nullary_kernelIN3c104HalfEm10ulonglong2S7_SF_ZZZS5_IS7_EvS9_SA_ENKSB_clEvENKSC_clEvEUlmE_EEvS9_T2_RKT3_T4_EUlimE0_EEvlNS_15PhiloxCudaStateET1_SL_,(.L_x_1831 - _ZN2at6native60_GLOBAL__N__fdc43544_27_DistributionRandomKernel_cu_f88cee4443distribution_elementwise_grid_stride_kernelImLi2EZZZNS0_9templates4cuda13random_kernelIPNS_17CUDAGeneratorImplEEEvRNS_18TensorIteratorBaseET_ENKUlvE_clEvENKUlvE6_clEvEUlP24curandStatePhilox4_32_10E_ZNS1_27distribution_nullary_kernelIN3c104HalfEm10ulonglong2S7_SF_ZZZS5_IS7_EvS9_SA_ENKSB_clEvENKSC_clEvEUlmE_EEvS9_T2_RKT3_T4_EUlimE0_EEvlNS_15PhiloxCudaStateET1_SL_)
        .other          _ZN2at6native60_GLOBAL__N__fdc43544_27_DistributionRandomKernel_cu_f88cee4443distribution_elementwise_grid_stride_kernelImLi2EZZZNS0_9templates4cuda13random_kernelIPNS_17CUDAGeneratorImplEEEvRNS_18TensorIteratorBaseET_ENKUlvE_clEvENKUlvE6_clEvEUlP24curandStatePhilox4_32_10E_ZNS1_27distribution_nullary_kernelIN3c104HalfEm10ulonglong2S7_SF_ZZZS5_IS7_EvS9_SA_ENKSB_clEvENKSC_clEvEUlmE_EEvS9_T2_RKT3_T4_EUlimE0_EEvlNS_15PhiloxCudaStateET1_SL_,@"STO_CUDA_ENTRY STV_DEFAULT"
_ZN2at6native60_GLOBAL__N__fdc43544_27_DistributionRandomKernel_cu_f88cee4443distribution_elementwise_grid_stride_kernelImLi2EZZZNS0_9templates4cuda13random_kernelIPNS_17CUDAGeneratorImplEEEvRNS_18TensorIteratorBaseET_ENKUlvE_clEvENKUlvE6_clEvEUlP24curandStatePhilox4_32_10E_ZNS1_27distribution_nullary_kernelIN3c104HalfEm10ulonglong2S7_SF_ZZZS5_IS7_EvS9_SA_ENKSB_clEvENKSC_clEvEUlmE_EEvS9_T2_RKT3_T4_EUlimE0_EEvlNS_15PhiloxCudaStateET1_SL_:
        /* <DEDUP_REMOVED lines=92> */
[----:B------:R-:W-:Y:S05]  /*05c0*/  CALL.REL.NOINC `($__internal_10_$__cuda_sm20_div_s64) ;  /* 0x0000002c00587944 */ /* 0x000fea0003c00000 */
[----:B------:R-:W-:Y:S05]  /*05d0*/  BRA `(.L_x_141) ;  /* 0x0000000000587947 */ /* 0x000fea0003800000 */
.L_x_140:
        /* <DEDUP_REMOVED lines=22> */
.L_x_141:
        /* <DEDUP_REMOVED lines=68> */
.L_x_151:
        /* <DEDUP_REMOVED lines=13> */
.L_x_143:
[----:B------:R-:W-:Y:S05]  /*0c50*/  BSYNC B0 ;  /* 0x0000000000007941 */ /* 0x000fea0003800000 */
.L_x_142:
        /* <DEDUP_REMOVED lines=69> */
.L_x_145:
[----:B------:R-:W-:Y:S01]  /*10b0*/  IMAD.MOV.U32 R37, RZ, RZ, R28 ;  /* 0x000000ffff257224 */ /* 0x000fe200078e001c */
[----:B------:R-:W-:Y:S01]  /*10c0*/  MOV R36, R25 ;  /* 0x0000001900247202 */ /* 0x000fe20000000f00 */
[----:B------:R-:W-:Y:S01]  /*10d0*/  IMAD.MOV.U32 R39, RZ, RZ, R34 ;  /* 0x000000ffff277224 */ /* 0x000fe200078e0022 */
[----:B------:R-:W-:-:S07]  /*10e0*/  MOV R38, R22 ;  /* 0x0000001600267202 */ /* 0x000fce0000000f00 */
.L_x_144:
        /* <DEDUP_REMOVED lines=254> */
.L_x_148:
        /* <DEDUP_REMOVED lines=16> */
[----:B0-----:R-:W-:-:S05]  /*21d0*/  F2FP.F16.F32.PACK_AB R25, RZ, R24 ;  /* 0x00000018ff19723e */ /* 0x001fca00000000ff */
[----:B------:R0:W-:Y:S02]  /*21e0*/  STG.E.U16 desc[UR58][R40.64], R25 ;  /* 0x0000001928007986 */ /* 0x0001e4000c10153a */
.L_x_147:
[----:B------:R-:W-:Y:S05]  /*21f0*/  BSYNC B0 ;  /* 0x0000000000007941 */ /* 0x000fea0003800000 */
.L_x_146:
        /* <DEDUP_REMOVED lines=246> */
.L_x_150:
        /* <DEDUP_REMOVED lines=16> */
[----:B0-----:R-:W-:-:S05]  /*3260*/  F2FP.F16.F32.PACK_AB R25, RZ, R24 ;  /* 0x00000018ff19723e */ /* 0x001fca00000000ff */
[----:B------:R0:W-:Y:S02]  /*3270*/  STG.E.U16 desc[UR58][R26.64], R25 ;  /* 0x000000191a007986 */ /* 0x0001e4000c10153a */
.L_x_149:
        /* <DEDUP_REMOVED lines=11> */
        .weak           $__internal_10_$__cuda_sm20_div_s64
        .type           $__internal_10_$__cuda_sm20_div_s64,@function
        .size           $__internal_10_$__cuda_sm20_div_s64,(.L_x_1831 - $__internal_10_$__cuda_sm20_div_s64)
$__internal_10_$__cuda_sm20_div_s64:
        /* <DEDUP_REMOVED lines=74> */
[----:B------:R-:W-:Y:S06]  /*37d0*/  RET.REL.NODEC R26 `(_ZN2at6native60_GLOBAL__N__fdc43544_27_DistributionRandomKernel_cu_f88cee4443distribution_elementwise_grid_stride_kernelImLi2EZZZNS0_9templates4cuda13random_kernelIPNS_17CUDAGeneratorImplEEEvRNS_18TensorIteratorBaseET_ENKUlvE_clEvENKUlvE6_clEvEUlP24curandStatePhilox4_32_10E_ZNS1_27distribution_nullary_kernelIN3c104HalfEm10ulonglong2S7_SF_ZZZS5_IS7_EvS9_SA_ENKSB_clEvENKSC_clEvEUlmE_EEvS9_T2_RKT3_T4_EUlimE0_EEvlNS_15PhiloxCudaStateET1_SL_) ;  /* 0xffffffc81a087950 */ /* 0x000fec0003c3ffff */
.L_x_152:
        /* <DEDUP_REMOVED lines=10> */
.L_x_1831:


//--------------------- .text._ZN2at6native60_GLOBAL__N__fdc43544_27_DistributionRandomKernel_cu_f88cee4443distribution_elementwise_grid_stride_kernelImLi2EZZZNS0_9templates4cuda13random_kernelIPNS_17CUDAGeneratorImplEEEvRNS_18TensorIteratorBaseET_ENKUlvE_clEvENKUlvE6_clEvEUlP24curandStatePhilox4_32_10E_ZNS1_27distribution_nullary_kernelIN3c104HalfEm10ulonglong2S7_SF_ZZZS5_IS7_EvS9_SA_ENKSB_clEvENKSC_clEvEUlmE_EEvS9_T2_RKT3_T4_EUlimE_EEvlNS_15PhiloxCudaStateET1_SL_ --------------------------
	.section	.text._ZN2at6native60_GLOBAL__N__fdc43544_27_DistributionRandomKernel_cu_f88cee4443distribution_elementwise_grid_stride_kernelImLi2EZZZNS0_9templates4cuda13random_kernelIPNS_17CUDAGeneratorImplEEEvRNS_18TensorIteratorBaseET_ENKUlvE_clEvENKUlvE6_clEvEUlP24curandStatePhilox4_32_10E_ZNS1_27distribution_nullary_kernelIN3c104HalfEm10ulonglong2S7_SF_ZZZS5_IS7_EvS9_SA_ENKSB_clEvENKSC_clEvEUlmE_EEvS9_T2_RKT3_T4_EUlimE_EEvlNS_15PhiloxCudaStateET1_SL_,"ax",@progbits
	.align	128
.text._ZN2at6native60_GLOBAL__N__fdc43544_27_DistributionRandomKernel_cu_f88cee4443distribution_elementwise_grid_stride_kernelImLi2EZZZNS0_9templates4cuda13random_kernelIPNS_17CUDAGeneratorImplEEEvRNS_18TensorIteratorBaseET_ENKUlvE_clEvENKUlvE6_clEvEUlP24curandStatePhilox4_32_10E_ZNS1_27distribution_nullary_kernelIN3c104HalfEm10ulonglong2S7_SF_ZZZS5_IS7_EvS9_SA_ENKSB_clEvENKSC_clEvEUlmE_EEvS9_T2_RKT3_T4_EUlimE_EEvlNS_15PhiloxCudaStateET1_SL_:
        .type           _ZN2at6native60_GLOBAL__N__fdc43544_27_DistributionRandomKernel_cu_f88cee4443distribution_elementwise_grid_stride_kernelImLi2EZZZNS0_9templates4cuda13random_kernelIPNS_17CUDAGeneratorImplEEEvRNS_18TensorIteratorBaseET_ENKUlvE_clEvENKUlvE6_clEvEUlP24curandStatePhilox4_32_10E_ZNS1_27distribution_nullary_kernelIN3c104HalfEm10ulonglong2S7_SF_ZZZS5_IS7_EvS9_SA_ENKSB_clEvENKSC_clEvEUlmE_EEvS9_T2_RKT3_T4_EUlimE_EEvlNS_15PhiloxCudaStateET1_SL_,@function
        .size           _ZN2at6native60_GLOBAL__N__fdc43544_27_DistributionRandomKernel_cu_f88cee4443distribution_elementwise_grid_stride_kernelImLi2EZZZNS0_9templates4cuda13random_kernelIPNS_17CUDAGeneratorImplEEEvRNS_18TensorIteratorBaseET_ENKUlvE_clEvENKUlvE6_clEvEUlP24curandStatePhilox4_32_10E_ZNS1_27distribution_nullary_kernelIN3c104HalfEm10ulonglong2S7_SF_ZZZS5_IS7_EvS9_SA_ENKSB_clEvENKSC_clEvEUlmE_EEvS9_T2_RKT3_T4_EUlimE_EEvlNS_15PhiloxCudaStateET1_SL_,(.L_x_1833 - _ZN2at6native60_GLOBAL__N__fdc43544_27_DistributionRandomKernel_cu_f88cee4443distribution_elementwise_grid_stride_kernelImLi2EZZZNS0_9templates4cuda13random_kernelIPNS_17CUDAGeneratorImplEEEvRNS_18TensorIteratorBaseET_ENKUlvE_clEvENKUlvE6_clEvEUlP24curandStatePhilox4_32_10E_ZNS1_27distribution_nullary_kernelIN3c104HalfEm10ulonglong2S7_SF_ZZZS5_IS7_EvS9_SA_ENKSB_clEvENKSC_clEvEUlmE_EEvS9_T2_RKT3_T4_EUlimE_EEvlNS_15PhiloxCudaStateET1_SL_)
        .other          _ZN2at6native60_GLOBAL__N__fdc43544_27_DistributionRandomKernel_cu_f88cee4443distribution_elementwise_grid_stride_kernelImLi2EZZZNS0_9templates4cuda13random_kernelIPNS_17CUDAGeneratorImplEEEvRNS_18TensorIteratorBaseET_ENKUlvE_clEvENKUlvE6_clEvEUlP24curandStatePhilox4_32_10E_ZNS1_27distribution_nullary_kernelIN3c104HalfEm10ulonglong2S7_SF_ZZZS5_IS7_EvS9_SA_ENKSB_clEvENKSC_clEvEUlmE_EEvS9_T2_RKT3_T4_EUlimE_EEvlNS_15PhiloxCudaStateET1_SL_,@"STO_CUDA_ENTRY STV_DEFAULT"
_ZN2at6native60_GLOBAL__N__fdc43544_27_DistributionRandomKernel_cu_f88cee4443distribution_elementwise_grid_stride_kernelImLi2EZZZNS0_9templates4cuda13random_kernelIPNS_17CUDAGeneratorImplEEEvRNS_18TensorIteratorBaseET_ENKUlvE_clEvENKUlvE6_clEvEUlP24curandStatePhilox4_32_10E_ZNS1_27distribution_nullary_kernelIN3c104HalfEm10ulonglong2S7_SF_ZZZS5_IS7_EvS9_SA_ENKSB_clEvENKSC_clEvEUlmE_EEvS9_T2_RKT3_T4_EUlimE_EEvlNS_15PhiloxCudaStateET1_SL_:
        /* <DEDUP_REMOVED lines=91> */
[----:B------:R-:W-:Y:S05]  /*05b0*/  CALL.REL.NOINC `($__internal_11_$__cuda_sm20_div_s64) ;  /* 0x0000000800e87944 */ /* 0x000fea0003c00000 */
[----:B------:R-:W-:Y:S02]  /*05c0*/  IMAD.MOV.U32 R24, RZ, RZ, R26 ;  /* 0x000000ffff187224 */ /* 0x000fe400078e001a */
[----:B------:R-:W-:Y:S01]  /*05d0*/  IMAD.MOV.U32 R25, RZ, RZ, R27 ;  /* 0x000000ffff197224 */ /* 0x000fe200078e001b */
[----:B------:R-:W-:Y:S06]  /*05e0*/  BRA `(.L_x_154) ;  /* 0x00000000005c7947 */ /* 0x000fec0003800000 */
.L_x_153:
        /* <DEDUP_REMOVED lines=23> */
.L_x_154:
        /* <DEDUP_REMOVED lines=21> */
.L_x_162:
        /* <DEDUP_REMOVED lines=13> */
.L_x_156:
[----:B------:R-:W-:Y:S05]  /*0980*/  BSYNC B0 ;  /* 0x0000000000007941 */ /* 0x000fea0003800000 */
.L_x_155:
        /* <DEDUP_REMOVED lines=60> */
.L_x_158:
[----:B------:R-:W-:Y:S01]  /*0d50*/  IMAD.MOV.U32 R49, RZ, RZ, R32 ;  /* 0x000000ffff317224 */ /* 0x000fe200078e0020 */
[----:B------:R-:W-:Y:S01]  /*0d60*/  MOV R47, R41 ;  /* 0x00000029002f7202 */ /* 0x000fe20000000f00 */
[----:B------:R-:W-:Y:S02]  /*0d70*/  IMAD.MOV.U32 R48, RZ, RZ, R31 ;  /* 0x000000ffff307224 */ /* 0x000fe400078e001f */
[----:B------:R-:W-:-:S07]  /*0d80*/  IMAD.MOV.U32 R46, RZ, RZ, R26 ;  /* 0x000000ffff2e7224 */ /* 0x000fce00078e001a */
.L_x_157:
        /* <DEDUP_REMOVED lines=28> */
[----:B0-----:R-:W-:-:S05]  /*0f50*/  F2FP.F16.F32.PACK_AB R31, RZ, R30 ;  /* 0x0000001eff1f723e */ /* 0x001fca00000000ff */
[----:B------:R0:W-:Y:S02]  /*0f60*/  STG.E.U16 desc[UR8][R28.64], R31 ;  /* 0x0000001f1c007986 */ /* 0x0001e4000c101508 */
.L_x_160:
[----:B------:R-:W-:Y:S05]  /*0f70*/  BSYNC B0 ;  /* 0x0000000000007941 */ /* 0x000fea0003800000 */
.L_x_159:
        /* <DEDUP_REMOVED lines=17> */
[----:B0-----:R-:W-:-:S05]  /*1090*/  F2FP.F16.F32.PACK_AB R29, RZ, R28 ;  /* 0x0000001cff1d723e */ /* 0x001fca00000000ff */
[----:B------:R1:W-:Y:S02]  /*10a0*/  STG.E.U16 desc[UR8][R30.64], R29 ;  /* 0x0000001d1e007986 */ /* 0x0003e4000c101508 */
.L_x_161:
        /* <DEDUP_REMOVED lines=11> */
        .weak           $__internal_11_$__cuda_sm20_div_s64
        .type           $__internal_11_$__cuda_sm20_div_s64,@function
        .size           $__internal_11_$__cuda_sm20_div_s64,(.L_x_1833 - $__internal_11_$__cuda_sm20_div_s64)
$__internal_11_$__cuda_sm20_div_s64:
        /* <DEDUP_REMOVED lines=74> */
[----:B------:R-:W-:Y:S06]  /*1600*/  RET.REL.NODEC R24 `(_ZN2at6native60_GLOBAL__N__fdc43544_27_DistributionRandomKernel_cu_f88cee4443distribution_elementwise_grid_stride_kernelImLi2EZZZNS0_9templates4cuda13random_kernelIPNS_17CUDAGeneratorImplEEEvRNS_18TensorIteratorBaseET_ENKUlvE_clEvENKUlvE6_clEvEUlP24curandStatePhilox4_32_10E_ZNS1_27distribution_nullary_kernelIN3c104HalfEm10ulonglong2S7_SF_ZZZS5_IS7_EvS9_SA_ENKSB_clEvENKSC_clEvEUlmE_EEvS9_T2_RKT3_T4_EUlimE_EEvlNS_15PhiloxCudaStateET1_SL_) ;  /* 0xffffffe8187c7950 */ /* 0x000fec0003c3ffff */
.L_x_163:
        /* <DEDUP_REMOVED lines=15> */
.L_x_1833:


//--------------------- .text._ZN2at6native60_GLOBAL__N__fdc43544_27_DistributionRandomKernel_cu_f88cee4443distribution_elementwise_grid_stride_kernelIjLi4EZZZNS0_9templates4cuda13random_kernelIPNS_17CUDAGeneratorImplEEEvRNS_18TensorIteratorBaseET_ENKUlvE_clEvENKUlvE5_clEvEUlP24curandStatePhilox4_32_10E0_ZNS1_27distribution_nullary_kernelIfj5uint4S7_SF_ZZZS5_IS7_EvS9_SA_ENKSB_clEvENKSC_clEvEUljE_EEvS9_T2_RKT3_T4_EUlijE0_EEvlNS_15PhiloxCudaStateET1_SJ_ --------------------------
	.section	.text._ZN2at6native60_GLOBAL__N__fdc43544_27_DistributionRandomKernel_cu_f88cee4443distribution_elementwise_grid_stride_kernelIjLi4EZZZNS0_9templates4cuda13random_kernelIPNS_17CUDAGeneratorImplEEEvRNS_18TensorIteratorBaseET_ENKUlvE_clEvENKUlvE5_clEvEUlP24curandStatePhilox4_32_10E0_ZNS1_27distribution_nullary_kernelIfj5uint4S7_SF_ZZZS5_IS7_EvS9_SA_ENKSB_clEvENKSC_clEvEUljE_EEvS9_T2_RKT3_T4_EUlijE0_EEvlNS_15PhiloxCudaStateET1_SJ_,"ax",@progbits
	.align	128
.text._ZN2at6native60_GLOBAL__N__fdc43544_27_DistributionRandomKernel_cu_f88cee4443distribution_elementwise_grid_stride_kernelIjLi4EZZZNS0_9templates4cuda13random_kernelIPNS_17CUDAGeneratorImplEEEvRNS_18TensorIteratorBaseET_ENKUlvE_clEvENKUlvE5_clEvEUlP24curandStatePhilox4_32_10E0_ZNS1_27distribution_nullary_kernelIfj5uint4S7_SF_ZZZS5_IS7_EvS9_SA_ENKSB_clEvENKSC_clEvEUljE_EEvS9_T2_RKT3_T4_EUlijE0_EEvlNS_15PhiloxCudaStateET1_SJ_:
        .type           _ZN2at6native60_GLOBAL__N__fdc43544_27_DistributionRandomKernel_cu_f88cee4443distribution_elementwise_grid_stride_kernelIjLi4EZZZNS0_9templates4cuda13random_kernelIPNS_17CUDAGeneratorImplEEEvRNS_18TensorIteratorBaseET_ENKUlvE_clEvENKUlvE5_clEvEUlP24curandStatePhilox4_32_10E0_ZNS1_27distribution_nullary_kernelIfj5uint4S7_SF_ZZZS5_IS7_EvS9_SA_ENKSB_clEvENKSC_clEvEUljE_EEvS9_T2_RKT3_T4_EUlijE0_EEvlNS_15PhiloxCudaStateET1_SJ_,@function
        .size           _ZN2at6native60_GLOBAL__N__fdc43544_27_DistributionRandomKernel_cu_f88cee4443distribution_elementwise_grid_stride_kernelIjLi4EZZZNS0_9templates4cuda13random_kernelIPNS_17CUDAGeneratorImplEEEvRNS_18TensorIteratorBaseET_ENKUlvE_clEvENKUlvE5_clEvEUlP24curandStatePhilox4_32_10E0_ZNS1_27distribution_nullary_kernelIfj5uint4S7_SF_ZZZS5_IS7_EvS9_SA_ENKSB_clEvENKSC_clEvEUljE_EEvS9_T2_RKT3_T4_EUlijE0_EEvlNS_15PhiloxCudaStateET1_SJ_,(.L_x_1835 - _ZN2at6native60_GLOBAL__N__fdc43544_27_DistributionRandomKernel_cu_f88cee4443distribution_elementwise_grid_stride_kernelIjLi4EZZZNS0_9templates4cuda13random_kernelIPNS_17CUDAGeneratorImplEEEvRNS_18TensorIteratorBaseET_ENKUlvE_clEvENKUlvE5_clEvEUlP24curandStatePhilox4_32_10E0_ZNS1_27distribution_nullary_kernelIfj5uint4S7_SF_ZZZS5_IS7_EvS9_SA_ENKSB_clEvENKSC_clEvEUljE_EEvS9_T2_RKT3_T4_EUlijE0_EEvlNS_15PhiloxCudaStateET1_SJ_)
        .other          _ZN2at6native60_GLOBAL__N__fdc43544_27_DistributionRandomKernel_cu_f88cee4443distribution_elementwise_grid_stride_kernelIjLi4EZZZNS0_9templates4cuda13random_kernelIPNS_17CUDAGeneratorImplEEEvRNS_18TensorIteratorBaseET_ENKUlvE_clEvENKUlvE5_clEvEUlP24curandStatePhilox4_32_10E0_ZNS1_27distribution_nullary_kernelIfj5uint4S7_SF_ZZZS5_IS7_EvS9_SA_ENKSB_clEvENKSC_clEvEUljE_EEvS9_T2_RKT3_T4_EUlijE0_EEvlNS_15PhiloxCudaStateET1_SJ_,@"STO_CUDA_ENTRY STV_DEFAULT"
_ZN2at6native60_GLOBAL__N__fdc43544_27_DistributionRandomKernel_cu_f88cee4443distribution_elementwise_grid_stride_kernelIjLi4EZZZNS0_9templates4cuda13random_kernelIPNS_17CUDAGeneratorImplEEEvRNS_18TensorIteratorBaseET_ENKUlvE_clEvENKUlvE5_clEvEUlP24curandStatePhilox4_32_10E0_ZNS1_27distribution_nullary_kernelIfj5uint4S7_SF_ZZZS5_IS7_EvS9_SA_ENKSB_clEvENKSC_clEvEUljE_EEvS9_T2_RKT3_T4_EUlijE0_EEvlNS_15PhiloxCudaStateET1_SJ_:
        /* <DEDUP_REMOVED lines=92> */
[----:B------:R-:W-:Y:S05]  /*05c0*/  CALL.REL.NOINC `($__internal_12_$__cuda_sm20_div_s64) ;  /* 0x0000004800c07944 */ /* 0x000fea0003c00000 */
[----:B------:R-:W-:Y:S05]  /*05d0*/  BRA `(.L_x_165) ;  /* 0x0000000000587947 */ /* 0x000fea0003800000 */
.L_x_164:
        /* <DEDUP_REMOVED lines=22> */
.L_x_165:
        /* <DEDUP_REMOVED lines=68> */
.L_x_181:
        /* <DEDUP_REMOVED lines=13> */
.L_x_167:
[----:B------:R-:W-:Y:S05]  /*0c50*/  BSYNC B0 ;  /* 0x0000000000007941 */ /* 0x000fea0003800000 */
.L_x_166:
        /* <DEDUP_REMOVED lines=69> */
.L_x_169:
[----:B------:R-:W-:Y:S01]  /*10b0*/  IMAD.MOV.U32 R2, RZ, RZ, R22 ;  /* 0x000000ffff027224 */ /* 0x000fe200078e0016 */
[----:B------:R-:W-:Y:S01]  /*10c0*/  MOV R3, R0 ;  /* 0x0000000000037202 */ /* 0x000fe20000000f00 */
[----:B------:R-:W-:Y:S01]  /*10d0*/  IMAD.MOV.U32 R6, RZ, RZ, R7 ;  /* 0x000000ffff067224 */ /* 0x000fe200078e0007 */
[----:B------:R-:W-:-:S07]  /*10e0*/  MOV R4, R20 ;  /* 0x0000001400047202 */ /* 0x000fce0000000f00 */
.L_x_168:
        /* <DEDUP_REMOVED lines=242> */
.L_x_172:
[----:B------:R-:W-:Y:S01]  /*2010*/  IMAD.WIDE.U32 R22, R2, -0xff, RZ ;  /* 0xffffff0102167825 */ /* 0x000fe200078e00ff */
[----:B------:R-:W-:Y:S02]  /*2020*/  ULDC.64 UR34, c[0x0][0x3d0] ;  /* 0x0000f40000227ab9 */ /* 0x000fe40000000a00 */
[----:B------:R-:W-:Y:S02]  /*2030*/  IADD3 R22, P0, R0, UR34, RZ ;  /* 0x0000002200167c10 */ /* 0x000fe4000ff1e0ff */
[----:B------:R-:W-:-:S05]  /*2040*/  SHF.R.U32.HI R23, RZ, 0x18, R23 ;  /* 0x00000018ff177819 */ /* 0x000fca0000011617 */
[----:B------:R-:W-:Y:S02]  /*2050*/  IMAD R2, R23, -0x1000001, R2 ;  /* 0xfeffffff17027824 */ /* 0x000fe400078e0202 */
[----:B------:R-:W-:-:S03]  /*2060*/  IMAD.X R23, RZ, RZ, UR35, P0 ;  /* 0x00000023ff177e24 */ /* 0x000fc600080e06ff */
[----:B------:R-:W-:-:S05]  /*2070*/  I2FP.F32.U32 R37, R2 ;  /* 0x0000000200257245 */ /* 0x000fca0000201000 */
[----:B------:R0:W-:Y:S02]  /*2080*/  STG.E desc[UR58][R22.64], R37 ;  /* 0x0000002516007986 */ /* 0x0001e4000c10193a */
.L_x_171:
[----:B------:R-:W-:Y:S05]  /*2090*/  BSYNC B0 ;  /* 0x0000000000007941 */ /* 0x000fea0003800000 */
.L_x_170:
        /* <DEDUP_REMOVED lines=247> */
.L_x_175:
        /* <DEDUP_REMOVED lines=8> */
.L_x_174:
[----:B------:R-:W-:Y:S05]  /*3090*/  BSYNC B0 ;  /* 0x0000000000007941 */ /* 0x000fea0003800000 */
.L_x_173:
        /* <DEDUP_REMOVED lines=243> */
.L_x_178:
[----:B------:R-:W-:Y:S01]  /*3fd0*/  IMAD.WIDE.U32 R22, R6, -0xff, RZ ;  /* 0xffffff0106167825 */ /* 0x000fe200078e00ff */
[----:B------:R-:W-:Y:S02]  /*3fe0*/  ULDC.64 UR34, c[0x0][0x3d0] ;  /* 0x0000f40000227ab9 */ /* 0x000fe40000000a00 */
[----:B------:R-:W-:Y:S02]  /*3ff0*/  IADD3 R22, P0, R0, UR34, RZ ;  /* 0x0000002200167c10 */ /* 0x000fe4000ff1e0ff */
[----:B------:R-:W-:-:S05]  /*4000*/  SHF.R.U32.HI R23, RZ, 0x18, R23 ;  /* 0x00000018ff177819 */ /* 0x000fca0000011617 */
[----:B------:R-:W-:Y:S01]  /*4010*/  IMAD R0, R23, -0x1000001, R6 ;  /* 0xfeffffff17007824 */ /* 0x000fe200078e0206 */
[----:B------:R-:W-:-:S04]  /*4020*/  IADD3.X R23, RZ, UR35, RZ, P0, !PT ;  /* 0x00000023ff177c10 */ /* 0x000fc800087fe4ff */
[----:B------:R-:W-:-:S05]  /*4030*/  I2FP.F32.U32 R3, R0 ;  /* 0x0000000000037245 */ /* 0x000fca0000201000 */
[----:B------:R0:W-:Y:S02]  /*4040*/  STG.E desc[UR58][R22.64], R3 ;  /* 0x0000000316007986 */ /* 0x0001e4000c10193a */
.L_x_177:
[----:B------:R-:W-:Y:S05]  /*4050*/  BSYNC B0 ;  /* 0x0000000000007941 */ /* 0x000fea0003800000 */
.L_x_176:
        /* <DEDUP_REMOVED lines=244> */
.L_x_180:
        /* <DEDUP_REMOVED lines=8> */
.L_x_179:
        /* <DEDUP_REMOVED lines=11> */
        .weak           $__internal_12_$__cuda_sm20_div_s64
        .type           $__internal_12_$__cuda_sm20_div_s64,@function
        .size           $__internal_12_$__cuda_sm20_div_s64,(.L_x_1835 - $__internal_12_$__cuda_sm20_div_s64)
$__internal_12_$__cuda_sm20_div_s64:
        /* <DEDUP_REMOVED lines=74> */
[----:B------:R-:W-:Y:S06]  /*5570*/  RET.REL.NODEC R6 `(_ZN2at6native60_GLOBAL__N__fdc43544_27_DistributionRandomKernel_cu_f88cee4443distribution_elementwise_grid_stride_kernelIjLi4EZZZNS0_9templates4cuda13random_kernelIPNS_17CUDAGeneratorImplEEEvRNS_18TensorIteratorBaseET_ENKUlvE_clEvENKUlvE5_clEvEUlP24curandStatePhilox4_32_10E0_ZNS1_27distribution_nullary_kernelIfj5uint4S7_SF_ZZZS5_IS7_EvS9_SA_ENKSB_clEvENKSC_clEvEUljE_EEvS9_T2_RKT3_T4_EUlijE0_EEvlNS_15PhiloxCudaStateET1_SJ_) ;  /* 0xffffffa806a07950 */ /* 0x000fec0003c3ffff */
.L_x_182:
        /* <DEDUP_REMOVED lines=16> */
.L_x_1835:


//--------------------- .text._ZN2at6native60_GLOBAL__N__fdc43544_27_DistributionRandomKernel_cu_f88cee4443distribution_elementwise_grid_stride_kernelIjLi4EZZZNS0_9templates4cuda13random_kernelIPNS_17CUDAGeneratorImplEEEvRNS_18TensorIteratorBaseET_ENKUlvE_clEvENKUlvE5_clEvEUlP24curandStatePhilox4_32_10E0_ZNS1_27distribution_nullary_kernelIfj5uint4S7_SF_ZZZS5_IS7_EvS9_SA_ENKSB_clEvENKSC_clEvEUljE_EEvS9_T2_RKT3_T4_EUlijE_EEvlNS_15PhiloxCudaStateET1_SJ_ --------------------------
	.section	.text._ZN2at6native60_GLOBAL__N__fdc43544_27_DistributionRandomKernel_cu_f88cee4443distribution_elementwise_grid_stride_kernelIjLi4EZZZNS0_9templates4cuda13random_kernelIPNS_17CUDAGeneratorImplEEEvRNS_18TensorIteratorBaseET_ENKUlvE_clEvENKUlvE5_clEvEUlP24curandStatePhilox4_32_10E0_ZNS1_27distribution_nullary_kernelIfj5uint4S7_SF_ZZZS5_IS7_EvS9_SA_ENKSB_clEvENKSC_clEvEUljE_EEvS9_T2_RKT3_T4_EUlijE_EEvlNS_15PhiloxCudaStateET1_SJ_,"ax",@progbits
	.align	128
.text._ZN2at6native60_GLOBAL__N__fdc43544_27_DistributionRandomKernel_cu_f88cee4443distribution_elementwise_grid_stride_kernelIjLi4EZZZNS0_9templates4cuda13random_kernelIPNS_17CUDAGeneratorImplEEEvRNS_18TensorIteratorBaseET_ENKUlvE_clEvENKUlvE5_clEvEUlP24curandStatePhilox4_32_10E0_ZNS1_27distribution_nullary_kernelIfj5uint4S7_SF_ZZZS5_IS7_EvS9_SA_ENKSB_clEvENKSC_clEvEUljE_EEvS9_T2_RKT3_T4_EUlijE_EEvlNS_15PhiloxCudaStateET1_SJ_:
        .type           _ZN2at6native60_GLOBAL__N__fdc43544_27_DistributionRandomKernel_cu_f88cee4443distribution_elementwise_grid_stride_kernelIjLi4EZZZNS0_9templates4cuda13random_kernelIPNS_17CUDAGeneratorImplEEEvRNS_18TensorIteratorBaseET_ENKUlvE_clEvENKUlvE5_clEvEUlP24curandStatePhilox4_32_10E0_ZNS1_27distribution_nullary_kernelIfj5uint4S7_SF_ZZZS5_IS7_EvS9_SA_ENKSB_clEvENKSC_clEvEUljE_EEvS9_T2_RKT3_T4_EUlijE_EEvlNS_15PhiloxCudaStateET1_SJ_,@function
        .size           _ZN2at6native60_GLOBAL__N__fdc43544_27_DistributionRandomKernel_cu_f88cee4443distribution_elementwise_grid_stride_kernelIjLi4EZZZNS0_9templates4cuda13random_kernelIPNS_17CUDAGeneratorImplEEEvRNS_18TensorIteratorBaseET_ENKUlvE_clEvENKUlvE5_clEvEUlP24curandStatePhilox4_32_10E0_ZNS1_27distribution_nullary_kernelIfj5uint4S7_SF_ZZZS5_IS7_EvS9_SA_ENKSB_clEvENKSC_clEvEUljE_EEvS9_T2_RKT3_T4_EUlijE_EEvlNS_15PhiloxCudaStateET1_SJ_,(.L_x_1837 - _ZN2at6native60_GLOBAL__N__fdc43544_27_DistributionRandomKernel_cu_f88cee4443distribution_elementwise_grid_stride_kernelIjLi4EZZZNS0_9templates4cuda13random_kernelIPNS_17CUDAGeneratorImplEEEvRNS_18TensorIteratorBaseET_ENKUlvE_clEvENKUlvE5_clEvEUlP24curandStatePhilox4_32_10E0_ZNS1_27distribution_nullary_kernelIfj5uint4S7_SF_ZZZS5_IS7_EvS9_SA_ENKSB_clEvENKSC_clEvEUljE_EEvS9_T2_RKT3_T4_EUlijE_EEvlNS_15PhiloxCudaStateET1_SJ_)
        .other          _ZN2at6native60_GLOBAL__N__fdc43544_27_DistributionRandomKernel_cu_f88cee4443distribution_elementwise_grid_stride_kernelIjLi4EZZZNS0_9templates4cuda13random_kernelIPNS_17CUDAGeneratorImplEEEvRNS_18TensorIteratorBaseET_ENKUlvE_clEvENKUlvE5_clEvEUlP24curandStatePhilox4_32_10E0_ZNS1_27distribution_nullary_kernelIfj5uint4S7_SF_ZZZS5_IS7_EvS9_SA_ENKSB_clEvENKSC_clEvEUljE_EEvS9_T2_RKT3_T4_EUlijE_EEvlNS_15PhiloxCudaStateET1_SJ_,@"STO_CUDA_ENTRY STV_DEFAULT"
_ZN2at6native60_GLOBAL__N__fdc43544_27_DistributionRandomKernel_cu_f88cee4443distribution_elementwise_grid_stride_kernelIjLi4EZZZNS0_9templates4cuda13random_kernelIPNS_17CUDAGeneratorImplEEEvRNS_18TensorIteratorBaseET_ENKUlvE_clEvENKUlvE5_clEvEUlP24curandStatePhilox4_32_10E0_ZNS1_27distribution_nullary_kernelIfj5uint4S7_SF_ZZZS5_IS7_EvS9_SA_ENKSB_clEvENKSC_clEvEUljE_EEvS9_T2_RKT3_T4_EUlijE_EEvlNS_15PhiloxCudaStateET1_SJ_:
        /* <DEDUP_REMOVED lines=93> */
[----:B------:R-:W-:Y:S05]  /*05d0*/  CALL.REL.NOINC `($__internal_13_$__cuda_sm20_div_s64) ;  /* 0x0000000c00107944 */ /* 0x000fea0003c00000 */
[----:B------:R-:W-:Y:S01]  /*05e0*/  IMAD.MOV.U32 R24, RZ, RZ, R26 ;  /* 0x000000ffff187224 */ /* 0x000fe200078e001a */
[----:B------:R-:W-:Y:S01]  /*05f0*/  MOV R25, R27 ;  /* 0x0000001b00197202 */ /* 0x000fe20000000f00 */
[----:B------:R-:W-:Y:S06]  /*0600*/  BRA `(.L_x_184) ;  /* 0x00000000005c7947 */ /* 0x000fec0003800000 */
.L_x_183:
        /* <DEDUP_REMOVED lines=23> */
.L_x_184:
        /* <DEDUP_REMOVED lines=21> */
.L_x_196:
[----:B------:R-:W-:Y:S01]  /*08d0*/  VIADD R41, R41, 0x1 ;  /* 0x0000000129297836 */ /* 0x000fe20000000000 */
[----:B------:R-:W-:Y:S03]  /*08e0*/  BSSY B0, `(.L_x_185) ;  /* 0x000000c000007945 */ /* 0x000fe60003800000 */
[C---:B012---:R-:W-:Y:S01]  /*08f0*/  IMAD.HI.U32 R27, R41.reuse, -0x2daee0ad, RZ ;  /* 0xd2511f53291b7827 */ /* 0x047fe200078e00ff */
[----:B------:R-:W-:-:S13]  /*0900*/  ISETP.NE.AND P0, PT, R41, RZ, PT ;  /* 0x000000ff2900720c */ /* 0x000fda0003f05270 */
[----:B------:R-:W-:Y:S05]  /*0910*/  @P0 BRA `(.L_x_186) ;  /* 0x0000000000200947 */ /* 0x000fea0003800000 */
[----:B------:R-:W-:-:S05]  /*0920*/  VIADD R39, R39, 0x1 ;  /* 0x0000000127277836 */ /* 0x000fca0000000000 */
[----:B------:R-:W-:-:S13]  /*0930*/  ISETP.NE.AND P0, PT, R39, RZ, PT ;  /* 0x000000ff2700720c */ /* 0x000fda0003f05270 */
[----:B------:R-:W-:Y:S01]  /*0940*/  @!P0 IADD3 R34, R34, 0x1, RZ ;  /* 0x0000000122228810 */ /* 0x000fe20007ffe0ff */
[----:B------:R-:W-:Y:S01]  /*0950*/  @!P0 VIADD R26, R21, 0x1 ;  /* 0x00000001151a8836 */ /* 0x000fe20000000000 */
[----:B------:R-:W-:Y:S02]  /*0960*/  @!P0 MOV R39, RZ ;  /* 0x000000ff00278202 */ /* 0x000fe40000000f00 */
[----:B------:R-:W-:-:S13]  /*0970*/  ISETP.NE.AND P1, PT, R34, RZ, !P0 ;  /* 0x000000ff2200720c */ /* 0x000fda0004725270 */
[----:B------:R-:W-:-:S04]  /*0980*/  @P1 IMAD.MOV R26, RZ, RZ, R21 ;  /* 0x000000ffff1a1224 */ /* 0x000fc800078e0215 */
[----:B------:R-:W-:-:S07]  /*0990*/  @!P0 IMAD.MOV.U32 R21, RZ, RZ, R26 ;  /* 0x000000ffff158224 */ /* 0x000fce00078e001a */
.L_x_186:
[----:B------:R-:W-:Y:S05]  /*09a0*/  BSYNC B0 ;  /* 0x0000000000007941 */ /* 0x000fea0003800000 */
.L_x_185:
        /* <DEDUP_REMOVED lines=57> */
[----:B------:R-:W-:Y:S02]  /*0d40*/  @P0 IMAD.MOV.U32 R44, RZ, RZ, R40 ;  /* 0x000000ffff2c0224 */ /* 0x000fe400078e0028 */
[----:B------:R-:W-:Y:S01]  /*0d50*/  @P0 IMAD.MOV.U32 R32, RZ, RZ, R45 ;  /* 0x000000ffff200224 */ /* 0x000fe200078e002d */
[----:B------:R-:W-:Y:S06]  /*0d60*/  BRA `(.L_x_187) ;  /* 0x0000000000107947 */ /* 0x000fec0003800000 */
.L_x_188:
[----:B------:R-:W-:Y:S01]  /*0d70*/  IMAD.MOV.U32 R46, RZ, RZ, R35 ;  /* 0x000000ffff2e7224 */ /* 0x000fe200078e0023 */
[----:B------:R-:W-:Y:S01]  /*0d80*/  MOV R44, R45 ;  /* 0x0000002d002c7202 */ /* 0x000fe20000000f00 */
[----:B------:R-:W-:Y:S02]  /*0d90*/  IMAD.MOV.U32 R33, RZ, RZ, R28 ;  /* 0x000000ffff217224 */ /* 0x000fe400078e001c */
[----:B------:R-:W-:-:S07]  /*0da0*/  IMAD.MOV.U32 R32, RZ, RZ, R30 ;  /* 0x000000ffff207224 */ /* 0x000fce00078e001e */
.L_x_187:
[----:B0-----:R-:W-:Y:S01]  /*0db0*/  ISETP.GE.U32.AND P0, PT, R17, R24, PT ;  /* 0x000000181100720c */ /* 0x001fe20003f06070 */
[----:B------:R-:W-:Y:S03]  /*0dc0*/  BSSY B0, `(.L_x_189) ;  /* 0x000000b000007945 */ /* 0x000fe60003800000 */
[----:B------:R-:W-:-:S13]  /*0dd0*/  ISETP.GE.AND.EX P0, PT, R18, R25, PT, P0 ;  /* 0x000000191200720c */ /* 0x000fda0003f06300 */
[----:B------:R-:W-:Y:S05]  /*0de0*/  @P0 BRA `(.L_x_190) ;  /* 0x0000000000200947 */ /* 0x000fea0003800000 */
[----:B------:R-:W-:-:S04]  /*0df0*/  IMAD.WIDE.U32 R26, R46, -0xff, RZ ;  /* 0xffffff012e1a7825 */ /* 0x000fc800078e00ff */
[----:B------:R-:W-:Y:S01]  /*0e00*/  IMAD R35, R17, UR5, RZ ;  /* 0x0000000511237c24 */ /* 0x000fe2000f8e02ff */
[----:B------:R-:W-:-:S04]  /*0e10*/  SHF.R.U32.HI R27, RZ, 0x18, R27 ;  /* 0x00000018ff1b7819 */ /* 0x000fc8000001161b */
[----:B------:R-:W-:Y:S01]  /*0e20*/  IADD3 R26, P0, R35, UR6, RZ ;  /* 0x00000006231a7c10 */ /* 0x000fe2000ff1e0ff */
[----:B------:R-:W-:-:S03]  /*0e30*/  IMAD R46, R27, -0x1000001, R46 ;  /* 0xfeffffff1b2e7824 */ /* 0x000fc600078e022e */
[----:B------:R-:W-:Y:S02]  /*0e40*/  LEA.HI.X.SX32 R27, R35, UR7, 0x1, P0 ;  /* 0x00000007231b7c11 */ /* 0x000fe400080f0eff */
[----:B------:R-:W-:-:S05]  /*0e50*/  I2FP.F32.U32 R35, R46 ;  /* 0x0000002e00237245 */ /* 0x000fca0000201000 */
[----:B------:R0:W-:Y:S02]  /*0e60*/  STG.E desc[UR8][R26.64], R35 ;  /* 0x000000231a007986 */ /* 0x0001e4000c101908 */
.L_x_190:
[----:B------:R-:W-:Y:S05]  /*0e70*/  BSYNC B0 ;  /* 0x0000000000007941 */ /* 0x000fea0003800000 */
.L_x_189:
        /* <DEDUP_REMOVED lines=26> */
.L_x_192:
[----:B------:R-:W-:Y:S05]  /*1020*/  BSYNC B0 ;  /* 0x0000000000007941 */ /* 0x000fea0003800000 */
.L_x_191:
[----:B------:R-:W-:Y:S04]  /*1030*/  BSSY B0, `(.L_x_193) ;  /* 0x000000a000007945 */ /* 0x000fe80003800000 */
[----:B------:R-:W-:Y:S05]  /*1040*/  @P1 BRA `(.L_x_194) ;  /* 0x0000000000201947 */ /* 0x000fea0003800000 */
[----:B0-----:R-:W-:-:S04]  /*1050*/  IMAD.WIDE.U32 R26, R33, -0xff, RZ ;  /* 0xffffff01211a7825 */ /* 0x001fc800078e00ff */
[----:B------:R-:W-:Y:S01]  /*1060*/  IMAD R45, R45, UR5, RZ ;  /* 0x000000052d2d7c24 */ /* 0x000fe2000f8e02ff */
[----:B------:R-:W-:-:S04]  /*1070*/  SHF.R.U32.HI R40, RZ, 0x18, R27 ;  /* 0x00000018ff287819 */ /* 0x000fc8000001161b */
[----:B------:R-:W-:Y:S01]  /*1080*/  IADD3 R26, P1, R45, UR6, RZ ;  /* 0x000000062d1a7c10 */ /* 0x000fe2000ff3e0ff */
[----:B------:R-:W-:-:S03]  /*1090*/  IMAD R33, R40, -0x1000001, R33 ;  /* 0xfeffffff28217824 */ /* 0x000fc600078e0221 */
[----:B------:R-:W-:Y:S02]  /*10a0*/  LEA.HI.X.SX32 R27, R45, UR7, 0x1, P1 ;  /* 0x000000072d1b7c11 */ /* 0x000fe400088f0eff */
[----:B------:R-:W-:-:S05]  /*10b0*/  I2FP.F32.U32 R33, R33 ;  /* 0x0000002100217245 */ /* 0x000fca0000201000 */
[----:B------:R1:W-:Y:S02]  /*10c0*/  STG.E desc[UR8][R26.64], R33 ;  /* 0x000000211a007986 */ /* 0x0003e4000c101908 */
.L_x_194:
[----:B------:R-:W-:Y:S05]  /*10d0*/  BSYNC B0 ;  /* 0x0000000000007941 */ /* 0x000fea0003800000 */
.L_x_193:
[----:B------:R-:W-:Y:S05]  /*10e0*/  @P0 BRA `(.L_x_195) ;  /* 0x0000000000200947 */ /* 0x000fea0003800000 */
[----:B01----:R-:W-:-:S04]  /*10f0*/  IMAD.WIDE.U32 R26, R32, -0xff, RZ ;  /* 0xffffff01201a7825 */ /* 0x003fc800078e00ff */
[----:B------:R-:W-:Y:S01]  /*1100*/  IMAD R35, R35, UR5, RZ ;  /* 0x0000000523237c24 */ /* 0x000fe2000f8e02ff */
[----:B------:R-:W-:-:S04]  /*1110*/  SHF.R.U32.HI R27, RZ, 0x18, R27 ;  /* 0x00000018ff1b7819 */ /* 0x000fc8000001161b */
[----:B------:R-:W-:Y:S01]  /*1120*/  IADD3 R26, P0, R35, UR6, RZ ;  /* 0x00000006231a7c10 */ /* 0x000fe2000ff1e0ff */
[----:B------:R-:W-:-:S03]  /*1130*/  IMAD R32, R27, -0x1000001, R32 ;  /* 0xfeffffff1b207824 */ /* 0x000fc600078e0220 */
[----:B------:R-:W-:Y:S02]  /*1140*/  LEA.HI.X.SX32 R27, R35, UR7, 0x1, P0 ;  /* 0x00000007231b7c11 */ /* 0x000fe400080f0eff */
[----:B------:R-:W-:-:S05]  /*1150*/  I2FP.F32.U32 R33, R32 ;  /* 0x0000002000217245 */ /* 0x000fca0000201000 */
[----:B------:R2:W-:Y:S02]  /*1160*/  STG.E desc[UR8][R26.64], R33 ;  /* 0x000000211a007986 */ /* 0x0005e4000c101908 */
.L_x_195:
        /* <DEDUP_REMOVED lines=11> */
        .weak           $__internal_13_$__cuda_sm20_div_s64
        .type           $__internal_13_$__cuda_sm20_div_s64,@function
        .size           $__internal_13_$__cuda_sm20_div_s64,(.L_x_1837 - $__internal_13_$__cuda_sm20_div_s64)
$__internal_13_$__cuda_sm20_div_s64:
        /* <DEDUP_REMOVED lines=74> */
[----:B------:R-:W-:Y:S06]  /*16c0*/  RET.REL.NODEC R24 `(_ZN2at6native60_GLOBAL__N__fdc43544_27_DistributionRandomKernel_cu_f88cee4443distribution_elementwise_grid_stride_kernelIjLi4EZZZNS0_9templates4cuda13random_kernelIPNS_17CUDAGeneratorImplEEEvRNS_18TensorIteratorBaseET_ENKUlvE_clEvENKUlvE5_clEvEUlP24curandStatePhilox4_32_10E0_ZNS1_27distribution_nullary_kernelIfj5uint4S7_SF_ZZZS5_IS7_EvS9_SA_ENKSB_clEvENKSC_clEvEUljE_EEvS9_T2_RKT3_T4_EUlijE_EEvlNS_15PhiloxCudaStateET1_SJ_) ;  /* 0xffffffe8184c7950 */ /* 0x000fec0003c3ffff */
.L_x_197:
        /* <DEDUP_REMOVED lines=11> */
.L_x_1837:


//--------------------- .text._ZN2at6native60_GLOBAL__N__fdc43544_27_DistributionRandomKernel_cu_f88cee4443distribution_elementwise_grid_stride_kernelImLi2EZZZNS0_9templates4cuda13random_kernelIPNS_17CUDAGeneratorImplEEEvRNS_18TensorIteratorBaseET_ENKUlvE_clEvENKUlvE5_clEvEUlP24curandStatePhilox4_32_10E_ZNS1_27distribution_nullary_kernelIfm10ulonglong2S7_SF_ZZZS5_IS7_EvS9_SA_ENKSB_clEvENKSC_clEvEUlmE_EEvS9_T2_RKT3_T4_EUlimE0_EEvlNS_15PhiloxCudaStateET1_SJ_ --------------------------
	.section	.text._ZN2at6native60_GLOBAL__N__fdc43544_27_DistributionRandomKernel_cu_f88cee4443distribution_elementwise_grid_stride_kernelImLi2EZZZNS0_9templates4cuda13random_kernelIPNS_17CUDAGeneratorImplEEEvRNS_18TensorIteratorBaseET_ENKUlvE_clEvENKUlvE5_clEvEUlP24curandStatePhilox4_32_10E_ZNS1_27distribution_nullary_kernelIfm10ulonglong2S7_SF_ZZZS5_IS7_EvS9_SA_ENKSB_clEvENKSC_clEvEUlmE_EEvS9_T2_RKT3_T4_EUlimE0_EEvlNS_15PhiloxCudaStateET1_SJ_,"ax",@progbits
	.align	128
.text._ZN2at6native60_GLOBAL__N__fdc43544_27_DistributionRandomKernel_cu_f88cee4443distribution_elementwise_grid_stride_kernelImLi2EZZZNS0_9templates4cuda13random_kernelIPNS_17CUDAGeneratorImplEEEvRNS_18TensorIteratorBaseET_ENKUlvE_clEvENKUlvE5_clEvEUlP24curandStatePhilox4_32_10E_ZNS1_27distribution_nullary_kernelIfm10ulonglong2S7_SF_ZZZS5_IS7_EvS9_SA_ENKSB_clEvENKSC_clEvEUlmE_EEvS9_T2_RKT3_T4_EUlimE0_EEvlNS_15PhiloxCudaStateET1_SJ_:
        .type           _ZN2at6native60_GLOBAL__N__fdc43544_27_DistributionRandomKernel_cu_f88cee4443distribution_elementwise_grid_stride_kernelImLi2EZZZNS0_9templates4cuda13random_kernelIPNS_17CUDAGeneratorImplEEEvRNS_18TensorIteratorBaseET_ENKUlvE_clEvENKUlvE5_clEvEUlP24curandStatePhilox4_32_10E_ZNS1_27distribution_nullary_kernelIfm10ulonglong2S7_SF_ZZZS5_IS7_EvS9_SA_ENKSB_clEvENKSC_clEvEUlmE_EEvS9_T2_RKT3_T4_EUlimE0_EEvlNS_15PhiloxCudaStateET1_SJ_,@function
        .size           _ZN2at6native60_GLOBAL__N__fdc43544_27_DistributionRandomKernel_cu_f88cee4443distribution_elementwise_grid_stride_kernelImLi2EZZZNS0_9templates4cuda13random_kernelIPNS_17CUDAGeneratorImplEEEvRNS_18TensorIteratorBaseET_ENKUlvE_clEvENKUlvE5_clEvEUlP24curandStatePhilox4_32_10E_ZNS1_27distribution_nullary_kernelIfm10ulonglong2S7_SF_ZZZS5_IS7_EvS9_SA_ENKSB_clEvENKSC_clEvEUlmE_EEvS9_T2_RKT3_T4_EUlimE0_EEvlNS_15PhiloxCudaStateET1_SJ_,(.L_x_1839 - _ZN2at6native60_GLOBAL__N__fdc43544_27_DistributionRandomKernel_cu_f88cee4443distribution_elementwise_grid_stride_kernelImLi2EZZZNS0_9templates4cuda13random_kernelIPNS_17CUDAGeneratorImplEEEvRNS_18TensorIteratorBaseET_ENKUlvE_clEvENKUlvE5_clEvEUlP24curandStatePhilox4_32_10E_ZNS1_27distribution_nullary_kernelIfm10ulonglong2S7_SF_ZZZS5_IS7_EvS9_SA_ENKSB_clEvENKSC_clEvEUlmE_EEvS9_T2_RKT3_T4_EUlimE0_EEvlNS_15PhiloxCudaStateET1_SJ_)
        .other          _ZN2at6native60_GLOBAL__N__fdc43544_27_DistributionRandomKernel_cu_f88cee4443distribution_elementwise_grid_stride_kernelImLi2EZZZNS0_9templates4cuda13random_kernelIPNS_17CUDAGeneratorImplEEEvRNS_18TensorIteratorBaseET_ENKUlvE_clEvENKUlvE5_clEvEUlP24curandStatePhilox4_32_10E_ZNS1_27distribution_nullary_kernelIfm10ulonglong2S7_SF_ZZZS5_IS7_EvS9_SA_ENKSB_clEvENKSC_clEvEUlmE_EEvS9_T2_RKT3_T4_EUlimE0_EEvlNS_15PhiloxCudaStateET1_SJ_,@"STO_CUDA_ENTRY STV_DEFAULT"
_ZN2at6native60_GLOBAL__N__fdc43544_27_DistributionRandomKernel_cu_f88cee4443distribution_elementwise_grid_stride_kernelImLi2EZZZNS0_9templates4cuda13random_kernelIPNS_17CUDAGeneratorImplEEEvRNS_18TensorIteratorBaseET_ENKUlvE_clEvENKUlvE5_clEvEUlP24curandStatePhilox4_32_10E_ZNS1_27distribution_nullary_kernelIfm10ulonglong2S7_SF_ZZZS5_IS7_EvS9_SA_ENKSB_clEvENKSC_clEvEUlmE_EEvS9_T2_RKT3_T4_EUlimE0_EEvlNS_15PhiloxCudaStateET1_SJ_:
        /* <DEDUP_REMOVED lines=92> */
[----:B------:R-:W-:Y:S05]  /*05c0*/  CALL.REL.NOINC `($__internal_14_$__cuda_sm20_div_s64) ;  /* 0x0000002c00507944 */ /* 0x000fea0003c00000 */
[----:B------:R-:W-:Y:S05]  /*05d0*/  BRA `(.L_x_199) ;  /* 0x0000000000587947 */ /* 0x000fea0003800000 */
.L_x_198:
        /* <DEDUP_REMOVED lines=22> */
.L_x_199:
        /* <DEDUP_REMOVED lines=68> */
.L_x_209:
        /* <DEDUP_REMOVED lines=13> */
.L_x_201:
[----:B------:R-:W-:Y:S05]  /*0c50*/  BSYNC B0 ;  /* 0x0000000000007941 */ /* 0x000fea0003800000 */
.L_x_200:
        /* <DEDUP_REMOVED lines=69> */
.L_x_203:
[----:B------:R-:W-:Y:S01]  /*10b0*/  IMAD.MOV.U32 R37, RZ, RZ, R28 ;  /* 0x000000ffff257224 */ /* 0x000fe200078e001c */
[----:B------:R-:W-:Y:S01]  /*10c0*/  MOV R36, R25 ;  /* 0x0000001900247202 */ /* 0x000fe20000000f00 */
[----:B------:R-:W-:Y:S01]  /*10d0*/  IMAD.MOV.U32 R39, RZ, RZ, R34 ;  /* 0x000000ffff277224 */ /* 0x000fe200078e0022 */
[----:B------:R-:W-:-:S07]  /*10e0*/  MOV R38, R22 ;  /* 0x0000001600267202 */ /* 0x000fce0000000f00 */
.L_x_202:
        /* <DEDUP_REMOVED lines=254> */
.L_x_206:
[----:B------:R-:W-:Y:S01]  /*20d0*/  IMAD.WIDE.U32 R24, R37, -0xffffff, RZ ;  /* 0xff00000125187825 */ /* 0x000fe200078e00ff */
[----:B------:R-:W-:-:S03]  /*20e0*/  ULDC.64 UR34, c[0x0][0x3d0] ;  /* 0x0000f40000227ab9 */ /* 0x000fc60000000a00 */
[----:B------:R-:W-:-:S04]  /*20f0*/  IMAD.WIDE.U32 R26, R36, -0xffffff, RZ ;  /* 0xff000001241a7825 */ /* 0x000fc800078e00ff */
[----:B------:R-:W-:-:S04]  /*2100*/  IMAD.WIDE.U32 R24, P0, R36, 0xffff, R24 ;  /* 0x0000ffff24187825 */ /* 0x000fc80007800018 */
[----:B------:R-:W-:Y:S01]  /*2110*/  IMAD.X R29, RZ, RZ, RZ, P0 ;  /* 0x000000ffff1d7224 */ /* 0x000fe200000e06ff */
[----:B------:R-:W-:Y:S02]  /*2120*/  IADD3 RZ, P0, R27, R24, RZ ;  /* 0x000000181bff7210 */ /* 0x000fe40007f1e0ff */
[----:B------:R-:W-:-:S05]  /*2130*/  MOV R28, R25 ;  /* 0x00000019001c7202 */ /* 0x000fca0000000f00 */
[----:B------:R-:W-:Y:S01]  /*2140*/  IMAD.WIDE.U32.X R28, R37, 0xffff, R28, P0 ;  /* 0x0000ffff251c7825 */ /* 0x000fe200000e041c */
[----:B------:R-:W-:-:S04]  /*2150*/  IADD3 R40, P0, R40, UR34, RZ ;  /* 0x0000002228287c10 */ /* 0x000fc8000ff1e0ff */
[--C-:B------:R-:W-:Y:S01]  /*2160*/  SHF.R.U64 R27, R28, 0x8, R29.reuse ;  /* 0x000000081c1b7819 */ /* 0x100fe2000000121d */
[----:B------:R-:W-:Y:S01]  /*2170*/  IMAD.X R41, RZ, RZ, UR35, P0 ;  /* 0x00000023ff297e24 */ /* 0x000fe200080e06ff */
[----:B------:R-:W-:-:S03]  /*2180*/  SHF.R.U32.HI R28, RZ, 0x8, R29 ;  /* 0x00000008ff1c7819 */ /* 0x000fc6000001161d */
[----:B------:R-:W-:-:S04]  /*2190*/  IMAD.WIDE.U32 R24, R27, -0x1000001, R36 ;  /* 0xfeffffff1b187825 */ /* 0x000fc800078e0024 */
[----:B------:R-:W-:-:S05]  /*21a0*/  IMAD R28, R28, -0x1000001, RZ ;  /* 0xfeffffff1c1c7824 */ /* 0x000fca00078e02ff */
[----:B------:R-:W-:-:S06]  /*21b0*/  IADD3 R25, R25, -R27, R28 ;  /* 0x8000001b19197210 */ /* 0x000fcc0007ffe01c */
[----:B------:R-:W0:Y:S02]  /*21c0*/  I2F.U64 R25, R24 ;  /* 0x0000001800197312 */ /* 0x000e240000301000 */
[----:B0-----:R0:W-:Y:S02]  /*21d0*/  STG.E desc[UR58][R40.64], R25 ;  /* 0x0000001928007986 */ /* 0x0011e4000c10193a */
.L_x_205:
[----:B------:R-:W-:Y:S05]  /*21e0*/  BSYNC B0 ;  /* 0x0000000000007941 */ /* 0x000fea0003800000 */
.L_x_204:
        /* <DEDUP_REMOVED lines=246> */
.L_x_208:
[----:B------:R-:W-:Y:S01]  /*3150*/  IMAD.WIDE.U32 R26, R39, -0xffffff, RZ ;  /* 0xff000001271a7825 */ /* 0x000fe200078e00ff */
[----:B------:R-:W-:-:S03]  /*3160*/  ULDC.64 UR34, c[0x0][0x3d0] ;  /* 0x0000f40000227ab9 */ /* 0x000fc60000000a00 */
[----:B------:R-:W-:-:S04]  /*3170*/  IMAD.WIDE.U32 R28, R38, -0xffffff, RZ ;  /* 0xff000001261c7825 */ /* 0x000fc800078e00ff */
[----:B------:R-:W-:-:S04]  /*3180*/  IMAD.WIDE.U32 R26, P0, R38, 0xffff, R26 ;  /* 0x0000ffff261a7825 */ /* 0x000fc8000780001a */
[----:B------:R-:W-:Y:S01]  /*3190*/  IMAD.X R25, RZ, RZ, RZ, P0 ;  /* 0x000000ffff197224 */ /* 0x000fe200000e06ff */
[----:B------:R-:W-:Y:S02]  /*31a0*/  IADD3 RZ, P0, R29, R26, RZ ;  /* 0x0000001a1dff7210 */ /* 0x000fe40007f1e0ff */
[----:B------:R-:W-:-:S05]  /*31b0*/  MOV R24, R27 ;  /* 0x0000001b00187202 */ /* 0x000fca0000000f00 */
[----:B------:R-:W-:-:S05]  /*31c0*/  IMAD.WIDE.U32.X R24, R39, 0xffff, R24, P0 ;  /* 0x0000ffff27187825 */ /* 0x000fca00000e0418 */
[--C-:B------:R-:W-:Y:S02]  /*31d0*/  SHF.R.U64 R27, R24, 0x8, R25.reuse ;  /* 0x00000008181b7819 */ /* 0x100fe40000001219 */
[----:B------:R-:W-:-:S03]  /*31e0*/  SHF.R.U32.HI R26, RZ, 0x8, R25 ;  /* 0x00000008ff1a7819 */ /* 0x000fc60000011619 */
[----:B------:R-:W-:-:S04]  /*31f0*/  IMAD.WIDE.U32 R24, R27, -0x1000001, R38 ;  /* 0xfeffffff1b187825 */ /* 0x000fc800078e0026 */
[----:B------:R-:W-:-:S05]  /*3200*/  IMAD R26, R26, -0x1000001, RZ ;  /* 0xfeffffff1a1a7824 */ /* 0x000fca00078e02ff */
[----:B------:R-:W-:Y:S02]  /*3210*/  IADD3 R25, R25, -R27, R26 ;  /* 0x8000001b19197210 */ /* 0x000fe40007ffe01a */
[----:B------:R-:W-:-:S04]  /*3220*/  IADD3 R26, P0, R37, UR34, RZ ;  /* 0x00000022251a7c10 */ /* 0x000fc8000ff1e0ff */
[----:B------:R-:W0:Y:S01]  /*3230*/  I2F.U64 R25, R24 ;  /* 0x0000001800197312 */ /* 0x000e220000301000 */
[----:B------:R-:W-:-:S05]  /*3240*/  IADD3.X R27, RZ, UR35, RZ, P0, !PT ;  /* 0x00000023ff1b7c10 */ /* 0x000fca00087fe4ff */
[----:B0-----:R0:W-:Y:S03]  /*3250*/  STG.E desc[UR58][R26.64], R25 ;  /* 0x000000191a007986 */ /* 0x0011e6000c10193a */
.L_x_207:
        /* <DEDUP_REMOVED lines=11> */
        .weak           $__internal_14_$__cuda_sm20_div_s64
        .type           $__internal_14_$__cuda_sm20_div_s64,@function
        .size           $__internal_14_$__cuda_sm20_div_s64,(.L_x_1839 - $__internal_14_$__cuda_sm20_div_s64)
$__internal_14_$__cuda_sm20_div_s64:
        /* <DEDUP_REMOVED lines=74> */
[----:B------:R-:W-:Y:S06]  /*37b0*/  RET.REL.NODEC R26 `(_ZN2at6native60_GLOBAL__N__fdc43544_27_DistributionRandomKernel_cu_f88cee4443distribution_elementwise_grid_stride_kernelImLi2EZZZNS0_9templates4cuda13random_kernelIPNS_17CUDAGeneratorImplEEEvRNS_18TensorIteratorBaseET_ENKUlvE_clEvENKUlvE5_clEvEUlP24curandStatePhilox4_32_10E_ZNS1_27distribution_nullary_kernelIfm10ulonglong2S7_SF_ZZZS5_IS7_EvS9_SA_ENKSB_clEvENKSC_clEvEUlmE_EEvS9_T2_RKT3_T4_EUlimE0_EEvlNS_15PhiloxCudaStateET1_SJ_) ;  /* 0xffffffc81a107950 */ /* 0x000fec0003c3ffff */
.L_x_210:
        /* <DEDUP_REMOVED lines=12> */
.L_x_1839:


//--------------------- .text._ZN2at6native60_GLOBAL__N__fdc43544_27_DistributionRandomKernel_cu_f88cee4443distribution_elementwise_grid_stride_kernelImLi2EZZZNS0_9templates4cuda13random_kernelIPNS_17CUDAGeneratorImplEEEvRNS_18TensorIteratorBaseET_ENKUlvE_clEvENKUlvE5_clEvEUlP24curandStatePhilox4_32_10E_ZNS1_27distribution_nullary_kernelIfm10ulonglong2S7_SF_ZZZS5_IS7_EvS9_SA_ENKSB_clEvENKSC_clEvEUlmE_EEvS9_T2_RKT3_T4_EUlimE_EEvlNS_15PhiloxCudaStateET1_SJ_ --------------------------
	.section	.text._ZN2at6native60_GLOBAL__N__fdc43544_27_DistributionRandomKernel_cu_f88cee4443distribution_elementwise_grid_stride_kernelImLi2EZZZNS0_9templates4cuda13random_kernelIPNS_17CUDAGeneratorImplEEEvRNS_18TensorIteratorBaseET_ENKUlvE_clEvENKUlvE5_clEvEUlP24curandStatePhilox4_32_10E_ZNS1_27distribution_nullary_kernelIfm10ulonglong2S7_SF_ZZZS5_IS7_EvS9_SA_ENKSB_clEvENKSC_clEvEUlmE_EEvS9_T2_RKT3_T4_EUlimE_EEvlNS_15PhiloxCudaStateET1_SJ_,"ax",@progbits
	.align	128
.text._ZN2at6native60_GLOBAL__N__fdc43544_27_DistributionRandomKernel_cu_f88cee4443distribution_elementwise_grid_stride_kernelImLi2EZZZNS0_9templates4cuda13random_kernelIPNS_17CUDAGeneratorImplEEEvRNS_18TensorIteratorBaseET_ENKUlvE_clEvENKUlvE5_clEvEUlP24curandStatePhilox4_32_10E_ZNS1_27distribution_nullary_kernelIfm10ulonglong2S7_SF_ZZZS5_IS7_EvS9_SA_ENKSB_clEvENKSC_clEvEUlmE_EEvS9_T2_RKT3_T4_EUlimE_EEvlNS_15PhiloxCudaStateET1_SJ_:
        .type           _ZN2at6native60_GLOBAL__N__fdc43544_27_DistributionRandomKernel_cu_f88cee4443distribution_elementwise_grid_stride_kernelImLi2EZZZNS0_9templates4cuda13random_kernelIPNS_17CUDAGeneratorImplEEEvRNS_18TensorIteratorBaseET_ENKUlvE_clEvENKUlvE5_clEvEUlP24curandStatePhilox4_32_10E_ZNS1_27distribution_nullary_kernelIfm10ulonglong2S7_SF_ZZZS5_IS7_EvS9_SA_ENKSB_clEvENKSC_clEvEUlmE_EEvS9_T2_RKT3_T4_EUlimE_EEvlNS_15PhiloxCudaStateET1_SJ_,@function
        .size           _ZN2at6native60_GLOBAL__N__fdc43544_27_DistributionRandomKernel_cu_f88cee4443distribution_elementwise_grid_stride_kernelImLi2EZZZNS0_9templates4cuda13random_kernelIPNS_17CUDAGeneratorImplEEEvRNS_18TensorIteratorBaseET_ENKUlvE_clEvENKUlvE5_clEvEUlP24curandStatePhilox4_32_10E_ZNS1_27distribution_nullary_kernelIfm10ulonglong2S7_SF_ZZZS5_IS7_EvS9_SA_ENKSB_clEvENKSC_clEvEUlmE_EEvS9_T2_RKT3_T4_EUlimE_EEvlNS_15PhiloxCudaStateET1_SJ_,(.L_x_1841 - _ZN2at6native60_GLOBAL__N__fdc43544_27_DistributionRandomKernel_cu_f88cee4443distribution_elementwise_grid_stride_kernelImLi2EZZZNS0_9templates4cuda13random_kernelIPNS_17CUDAGeneratorImplEEEvRNS_18TensorIteratorBaseET_ENKUlvE_clEvENKUlvE5_clEvEUlP24curandStatePhilox4_32_10E_ZNS1_27distribution_nullary_kernelIfm10ulonglong2S7_SF_ZZZS5_IS7_EvS9_SA_ENKSB_clEvENKSC_clEvEUlmE_EEvS9_T2_RKT3_T4_EUlimE_EEvlNS_15PhiloxCudaStateET1_SJ_)
        .other          _ZN2at6native60_GLOBAL__N__fdc43544_27_DistributionRandomKernel_cu_f88cee4443distribution_elementwise_grid_stride_kernelImLi2EZZZNS0_9templates4cuda13random_kernelIPNS_17CUDAGeneratorImplEEEvRNS_18TensorIteratorBaseET_ENKUlvE_clEvENKUlvE5_clEvEUlP24curandStatePhilox4_32_10E_ZNS1_27distribution_nullary_kernelIfm10ulonglong2S7_SF_ZZZS5_IS7_EvS9_SA_ENKSB_clEvENKSC_clEvEUlmE_EEvS9_T2_RKT3_T4_EUlimE_EEvlNS_15PhiloxCudaStateET1_SJ_,@"STO_CUDA_ENTRY STV_DEFAULT"
_ZN2at6native60_GLOBAL__N__fdc43544_27_DistributionRandomKernel_cu_f88cee4443distribution_elementwise_grid_stride_kernelImLi2EZZZNS0_9templates4cuda13random_kernelIPNS_17CUDAGeneratorImplEEEvRNS_18TensorIteratorBaseET_ENKUlvE_clEvENKUlvE5_clEvEUlP24curandStatePhilox4_32_10E_ZNS1_27distribution_nullary_kernelIfm10ulonglong2S7_SF_ZZZS5_IS7_EvS9_SA_ENKSB_clEvENKSC_clEvEUlmE_EEvS9_T2_RKT3_T4_EUlimE_EEvlNS_15PhiloxCudaStateET1_SJ_:
        /* <DEDUP_REMOVED lines=91> */
[----:B------:R-:W-:Y:S05]  /*05b0*/  CALL.REL.NOINC `($__internal_15_$__cuda_sm20_div_s64) ;  /* 0x0000000800e07944 */ /* 0x000fea0003c00000 */
[----:B------:R-:W-:Y:S02]  /*05c0*/  IMAD.MOV.U32 R24, RZ, RZ, R26 ;  /* 0x000000ffff187224 */ /* 0x000fe400078e001a */
[----:B------:R-:W-:Y:S01]  /*05d0*/  IMAD.MOV.U32 R25, RZ, RZ, R27 ;  /* 0x000000ffff197224 */ /* 0x000fe200078e001b */
[----:B------:R-:W-:Y:S06]  /*05e0*/  BRA `(.L_x_212) ;  /* 0x00000000005c7947 */ /* 0x000fec0003800000 */
.L_x_211:
        /* <DEDUP_REMOVED lines=23> */
.L_x_212:
        /* <DEDUP_REMOVED lines=21> */
.L_x_220:
        /* <DEDUP_REMOVED lines=13> */
.L_x_214:
[----:B------:R-:W-:Y:S05]  /*0980*/  BSYNC B0 ;  /* 0x0000000000007941 */ /* 0x000fea0003800000 */
.L_x_213:
        /* <DEDUP_REMOVED lines=60> */
.L_x_216:
[----:B------:R-:W-:Y:S01]  /*0d50*/  IMAD.MOV.U32 R49, RZ, RZ, R32 ;  /* 0x000000ffff317224 */ /* 0x000fe200078e0020 */
[----:B------:R-:W-:Y:S01]  /*0d60*/  MOV R47, R41 ;  /* 0x00000029002f7202 */ /* 0x000fe20000000f00 */
[----:B------:R-:W-:Y:S02]  /*0d70*/  IMAD.MOV.U32 R48, RZ, RZ, R31 ;  /* 0x000000ffff307224 */ /* 0x000fe400078e001f */
[----:B------:R-:W-:-:S07]  /*0d80*/  IMAD.MOV.U32 R46, RZ, RZ, R26 ;  /* 0x000000ffff2e7224 */ /* 0x000fce00078e001a */
.L_x_215:
        /* <DEDUP_REMOVED lines=12> */
[----:B------:R-:W-:-:S04]  /*0e50*/  IMAD.WIDE.U32 R28, P0, R48, 0xffff, R28 ;  /* 0x0000ffff301c7825 */ /* 0x000fc8000780001c */
[----:B------:R-:W-:Y:S01]  /*0e60*/  IMAD.MOV.U32 R32, RZ, RZ, R29 ;  /* 0x000000ffff207224 */ /* 0x000fe200078e001d */
[----:B------:R-:W-:Y:S02]  /*0e70*/  IADD3.X R33, RZ, RZ, RZ, P0, !PT ;  /* 0x000000ffff217210 */ /* 0x000fe400007fe4ff */
[----:B------:R-:W-:Y:S01]  /*0e80*/  IADD3 RZ, P0, R31, R28, RZ ;  /* 0x0000001c1fff7210 */ /* 0x000fe20007f1e0ff */
[----:B------:R-:W-:Y:S01]  /*0e90*/  IMAD.MOV.U32 R28, RZ, RZ, R48 ;  /* 0x000000ffff1c7224 */ /* 0x000fe200078e0030 */
[----:B------:R-:W-:-:S03]  /*0ea0*/  MOV R29, R49 ;  /* 0x00000031001d7202 */ /* 0x000fc60000000f00 */
[----:B------:R-:W-:-:S05]  /*0eb0*/  IMAD.WIDE.U32.X R32, R49, 0xffff, R32, P0 ;  /* 0x0000ffff31207825 */ /* 0x000fca00000e0420 */
[--C-:B------:R-:W-:Y:S02]  /*0ec0*/  SHF.R.U64 R51, R32, 0x8, R33.reuse ;  /* 0x0000000820337819 */ /* 0x100fe40000001221 */
[----:B------:R-:W-:-:S03]  /*0ed0*/  SHF.R.U32.HI R32, RZ, 0x8, R33 ;  /* 0x00000008ff207819 */ /* 0x000fc60000011621 */
[----:B------:R-:W-:-:S04]  /*0ee0*/  IMAD.WIDE.U32 R30, R51, -0x1000001, R28 ;  /* 0xfeffffff331e7825 */ /* 0x000fc800078e001c */
[----:B------:R-:W-:Y:S02]  /*0ef0*/  IMAD R32, R32, -0x1000001, RZ ;  /* 0xfeffffff20207824 */ /* 0x000fe400078e02ff */
[----:B------:R-:W-:-:S03]  /*0f00*/  IMAD R29, R18, UR4, RZ ;  /* 0x00000004121d7c24 */ /* 0x000fc6000f8e02ff */
[----:B------:R-:W-:Y:S02]  /*0f10*/  IADD3 R31, R31, -R51, R32 ;  /* 0x800000331f1f7210 */ /* 0x000fe40007ffe020 */
[----:B------:R-:W-:-:S04]  /*0f20*/  IADD3 R28, P0, R29, UR10, RZ ;  /* 0x0000000a1d1c7c10 */ /* 0x000fc8000ff1e0ff */
[----:B------:R-:W0:Y:S01]  /*0f30*/  I2F.U64 R31, R30 ;  /* 0x0000001e001f7312 */ /* 0x000e220000301000 */
[----:B------:R-:W-:-:S05]  /*0f40*/  LEA.HI.X.SX32 R29, R29, UR11, 0x1, P0 ;  /* 0x0000000b1d1d7c11 */ /* 0x000fca00080f0eff */
[----:B0-----:R0:W-:Y:S03]  /*0f50*/  STG.E desc[UR8][R28.64], R31 ;  /* 0x0000001f1c007986 */ /* 0x0011e6000c101908 */
.L_x_218:
[----:B------:R-:W-:Y:S05]  /*0f60*/  BSYNC B0 ;  /* 0x0000000000007941 */ /* 0x000fea0003800000 */
.L_x_217:
[----:B------:R-:W-:Y:S05]  /*0f70*/  @P1 BRA `(.L_x_219) ;  /* 0x0000000000441947 */ /* 0x000fea0003800000 */
[----:B0-----:R-:W-:-:S04]  /*0f80*/  IMAD.WIDE.U32 R28, R47, -0xffffff, RZ ;  /* 0xff0000012f1c7825 */ /* 0x001fc800078e00ff */
[----:B------:R-:W-:-:S04]  /*0f90*/  IMAD.WIDE.U32 R30, R46, -0xffffff, RZ ;  /* 0xff0000012e1e7825 */ /* 0x000fc800078e00ff */
[----:B------:R-:W-:-:S04]  /*0fa0*/  IMAD.WIDE.U32 R28, P0, R46, 0xffff, R28 ;  /* 0x0000ffff2e1c7825 */ /* 0x000fc8000780001c */
[----:B------:R-:W-:Y:S01]  /*0fb0*/  IMAD.X R33, RZ, RZ, RZ, P0 ;  /* 0x000000ffff217224 */ /* 0x000fe200000e06ff */
[----:B------:R-:W-:Y:S01]  /*0fc0*/  IADD3 RZ, P0, R31, R28, RZ ;  /* 0x0000001c1fff7210 */ /* 0x000fe20007f1e0ff */
[----:B------:R-:W-:Y:S02]  /*0fd0*/  IMAD.MOV.U32 R32, RZ, RZ, R29 ;  /* 0x000000ffff207224 */ /* 0x000fe400078e001d */
[----:B------:R-:W-:Y:S02]  /*0fe0*/  IMAD R45, R45, UR4, RZ ;  /* 0x000000042d2d7c24 */ /* 0x000fe4000f8e02ff */
[----:B------:R-:W-:-:S03]  /*0ff0*/  IMAD.WIDE.U32.X R32, R47, 0xffff, R32, P0 ;  /* 0x0000ffff2f207825 */ /* 0x000fc600000e0420 */
[----:B------:R-:W-:Y:S02]  /*1000*/  IADD3 R30, P0, R45, UR10, RZ ;  /* 0x0000000a2d1e7c10 */ /* 0x000fe4000ff1e0ff */
[--C-:B------:R-:W-:Y:S02]  /*1010*/  SHF.R.U64 R31, R32, 0x8, R33.reuse ;  /* 0x00000008201f7819 */ /* 0x100fe40000001221 */
[----:B------:R-:W-:-:S03]  /*1020*/  SHF.R.U32.HI R32, RZ, 0x8, R33 ;  /* 0x00000008ff207819 */ /* 0x000fc60000011621 */
[----:B------:R-:W-:-:S04]  /*1030*/  IMAD.WIDE.U32 R28, R31, -0x1000001, R46 ;  /* 0xfeffffff1f1c7825 */ /* 0x000fc800078e002e */
[----:B------:R-:W-:-:S05]  /*1040*/  IMAD R32, R32, -0x1000001, RZ ;  /* 0xfeffffff20207824 */ /* 0x000fca00078e02ff */
[----:B------:R-:W-:Y:S02]  /*1050*/  IADD3 R29, R29, -R31, R32 ;  /* 0x8000001f1d1d7210 */ /* 0x000fe40007ffe020 */
[----:B------:R-:W-:-:S04]  /*1060*/  LEA.HI.X.SX32 R31, R45, UR11, 0x1, P0 ;  /* 0x0000000b2d1f7c11 */ /* 0x000fc800080f0eff */
[----:B------:R-:W0:Y:S02]  /*1070*/  I2F.U64 R29, R28 ;  /* 0x0000001c001d7312 */ /* 0x000e240000301000 */
[----:B0-----:R1:W-:Y:S02]  /*1080*/  STG.E desc[UR8][R30.64], R29 ;  /* 0x0000001d1e007986 */ /* 0x0013e4000c101908 */
.L_x_219:
        /* <DEDUP_REMOVED lines=11> */
        .weak           $__internal_15_$__cuda_sm20_div_s64
        .type           $__internal_15_$__cuda_sm20_div_s64,@function
        .size           $__internal_15_$__cuda_sm20_div_s64,(.L_x_1841 - $__internal_15_$__cuda_sm20_div_s64)
$__internal_15_$__cuda_sm20_div_s64:
[----:B------:R-:W-:Y:S02]  /*1140*/  UMOV UR5, URZ ;  /* 0x0000003f00057c82 */ /* 0x000fe40008000000 */
[----:B------:R-:W0:Y:S08]  /*1150*/  I2F.U64.RP R29, UR4 ;  /* 0x00000004001d7d12 */ /* 0x000e300008309000 */
[----:B0-----:R-:W0:Y:S02]  /*1160*/  MUFU.RCP R29, R29 ;  /* 0x0000001d001d7308 */ /* 0x001e240000001000 */
[----:B0-----:R-:W-:-:S06]  /*1170*/  VIADD R26, R29, 0x1ffffffe ;  /* 0x1ffffffe1d1a7836 */ /* 0x001fcc0000000000 */
[----:B------:R-:W0:Y:S02]  /*1180*/  F2I.U64.TRUNC R26, R26 ;  /* 0x0000001a001a7311 */ /* 0x000e24000020d800 */
[----:B0-----:R-:W-:-:S04]  /*1190*/  IMAD.WIDE.U32 R24, R26, UR4, RZ ;  /* 0x000000041a187c25 */ /* 0x001fc8000f8e00ff */
[----:B------:R-:W-:Y:S01]  /*11a0*/  IMAD R25, R27, UR4, R25 ;  /* 0x000000041b197c24 */ /* 0x000fe2000f8e0219 */
[----:B------:R-:W-:-:S04]  /*11b0*/  IADD3 R31, P0, RZ, -R24, RZ ;  /* 0x80000018ff1f7210 */ /* 0x000fc80007f1e0ff */
[----:B------:R-:W-:Y:S01]  /*11c0*/  IADD3.X R37, RZ, ~R25, RZ, P0, !PT ;  /* 0x80000019ff257210 */ /* 0x000fe200007fe4ff */
[----:B------:R-:W-:-:S04]  /*11d0*/  IMAD.HI.U32 R24, R26, R31, RZ ;  /* 0x0000001f1a187227 */ /* 0x000fc800078e00ff */
[----:B------:R-:W-:Y:S02]  /*11e0*/  IMAD.MOV.U32 R25, RZ, RZ, R26 ;  /* 0x000000ffff197224 */ /* 0x000fe400078e001a */
[-C--:B------:R-:W-:Y:S02]  /*11f0*/  IMAD R39, R27, R37.reuse, RZ ;  /* 0x000000251b277224 */ /* 0x080fe400078e02ff */
[----:B------:R-:W-:-:S04]  /*1200*/  IMAD.WIDE.U32 R24, P0, R26, R37, R24 ;  /* 0x000000251a187225 */ /* 0x000fc80007800018 */
[----:B------:R-:W-:-:S04]  /*1210*/  IMAD.HI.U32 R37, R27, R37, RZ ;  /* 0x000000251b257227 */ /* 0x000fc800078e00ff */
[----:B------:R-:W-:-:S05]  /*1220*/  IMAD.HI.U32 R24, P1, R27, R31, R24 ;  /* 0x0000001f1b187227 */ /* 0x000fca0007820018 */
[----:B------:R-:W-:Y:S02]  /*1230*/  IADD3 R25, P2, R39, R24, RZ ;  /* 0x0000001827197210 */ /* 0x000fe40007f5e0ff */
[----:B------:R-:W-:-:S03]  /*1240*/  IADD3.X R24, R37, R27, RZ, P0, !PT ;  /* 0x0000001b25187210 */ /* 0x000fc600007fe4ff */
        /* <DEDUP_REMOVED lines=57> */
[----:B------:R-:W-:Y:S06]  /*15e0*/  RET.REL.NODEC R24 `(_ZN2at6native60_GLOBAL__N__fdc43544_27_DistributionRandomKernel_cu_f88cee4443distribution_elementwise_grid_stride_kernelImLi2EZZZNS0_9templates4cuda13random_kernelIPNS_17CUDAGeneratorImplEEEvRNS_18TensorIteratorBaseET_ENKUlvE_clEvENKUlvE5_clEvEUlP24curandStatePhilox4_32_10E_ZNS1_27distribution_nullary_kernelIfm10ulonglong2S7_SF_ZZZS5_IS7_EvS9_SA_ENKSB_clEvENKSC_clEvEUlmE_EEvS9_T2_RKT3_T4_EUlimE_EEvlNS_15PhiloxCudaStateET1_SJ_) ;  /* 0xffffffe818847950 */ /* 0x000fec0003c3ffff */
.L_x_221:
        /* <DEDUP_REMOVED lines=9> */
.L_x_1841:


//--------------------- .text._ZN2at6native60_GLOBAL__N__fdc43544_27_DistributionRandomKernel_cu_f88cee4443distribution_elementwise_grid_stride_kernelIjLi4EZZZNS0_9templates4cuda13random_kernelIPNS_17CUDAGeneratorImplEEEvRNS_18TensorIteratorBaseET_ENKUlvE_clEvENKUlvE4_clEvEUlP24curandStatePhilox4_32_10E0_ZNS1_27distribution_nullary_kernelIdj5uint4S7_SF_ZZZS5_IS7_EvS9_SA_ENKSB_clEvENKSC_clEvEUljE_EEvS9_T2_RKT3_T4_EUlijE0_EEvlNS_15PhiloxCudaStateET1_SJ_ --------------------------
	.section	.text._ZN2at6native60_GLOBAL__N__fdc43544_27_DistributionRandomKernel_cu_f88cee4443distribution_elementwise_grid_stride_kernelIjLi4EZZZNS0_9templates4cuda13random_kernelIPNS_17CUDAGeneratorImplEEEvRNS_18TensorIteratorBaseET_ENKUlvE_clEvENKUlvE4_clEvEUlP24curandStatePhilox4_32_10E0_ZNS1_27distribution_nullary_kernelIdj5uint4S7_SF_ZZZS5_IS7_EvS9_SA_ENKSB_clEvENKSC_clEvEUljE_EEvS9_T2_RKT3_T4_EUlijE0_EEvlNS_15PhiloxCudaStateET1_SJ_,"ax",@progbits
	.align	128
.text._ZN2at6native60_GLOBAL__N__fdc43544_27_DistributionRandomKernel_cu_f88cee4443distribution_elementwise_grid_stride_kernelIjLi4EZZZNS0_9templates4cuda13random_kernelIPNS_17CUDAGeneratorImplEEEvRNS_18TensorIteratorBaseET_ENKUlvE_clEvENKUlvE4_clEvEUlP24curandStatePhilox4_32_10E0_ZNS1_27distribution_nullary_kernelIdj5uint4S7_SF_ZZZS5_IS7_EvS9_SA_ENKSB_clEvENKSC_clEvEUljE_EEvS9_T2_RKT3_T4_EUlijE0_EEvlNS_15PhiloxCudaStateET1_SJ_:
        .type           _ZN2at6native60_GLOBAL__N__fdc43544_27_DistributionRandomKernel_cu_f88cee4443distribution_elementwise_grid_stride_kernelIjLi4EZZZNS0_9templates4cuda13random_kernelIPNS_17CUDAGeneratorImplEEEvRNS_18TensorIteratorBaseET_ENKUlvE_clEvENKUlvE4_clEvEUlP24curandStatePhilox4_32_10E0_ZNS1_27distribution_nullary_kernelIdj5uint4S7_SF_ZZZS5_IS7_EvS9_SA_ENKSB_clEvENKSC_clEvEUljE_EEvS9_T2_RKT3_T4_EUlijE0_EEvlNS_15PhiloxCudaStateET1_SJ_,@function
        .size           _ZN2at6native60_GLOBAL__N__fdc43544_27_DistributionRandomKernel_cu_f88cee4443distribution_elementwise_grid_stride_kernelIjLi4EZZZNS0_9templates4cuda13random_kernelIPNS_17CUDAGeneratorImplEEEvRNS_18TensorIteratorBaseET_ENKUlvE_clEvENKUlvE4_clEvEUlP24curandStatePhilox4_32_10E0_ZNS1_27distribution_nullary_kernelIdj5uint4S7_SF_ZZZS5_IS7_EvS9_SA_ENKSB_clEvENKSC_clEvEUljE_EEvS9_T2_RKT3_T4_EUlijE0_EEvlNS_15PhiloxCudaStateET1_SJ_,(.L_x_1843 - _ZN2at6native60_GLOBAL__N__fdc43544_27_DistributionRandomKernel_cu_f88cee4443distribution_elementwise_grid_stride_kernelIjLi4EZZZNS0_9templates4cuda13random_kernelIPNS_17CUDAGeneratorImplEEEvRNS_18TensorIteratorBaseET_ENKUlvE_clEvENKUlvE4_clEvEUlP24curandStatePhilox4_32_10E0_ZNS1_27distribution_nullary_kernelIdj5uint4S7_SF_ZZZS5_IS7_EvS9_SA_ENKSB_clEvENKSC_clEvEUljE_EEvS9_T2_RKT3_T4_EUlijE0_EEvlNS_15PhiloxCudaStateET1_SJ_)
        .other          _ZN2at6native60_GLOBAL__N__fdc43544_27_DistributionRandomKernel_cu_f88cee4443distribution_elementwise_grid_stride_kernelIjLi4EZZZNS0_9templates4cuda13random_kernelIPNS_17CUDAGeneratorImplEEEvRNS_18TensorIteratorBaseET_ENKUlvE_clEvENKUlvE4_clEvEUlP24curandStatePhilox4_32_10E0_ZNS1_27distribution_nullary_kernelIdj5uint4S7_SF_ZZZS5_IS7_EvS9_SA_ENKSB_clEvENKSC_clEvEUljE_EEvS9_T2_RKT3_T4_EUlijE0_EEvlNS_15PhiloxCudaStateET1_SJ_,@"STO_CUDA_ENTRY STV_DEFAULT"
_ZN2at6native60_GLOBAL__N__fdc43544_27_DistributionRandomKernel_cu_f88cee4443distribution_elementwise_grid_stride_kernelIjLi4EZZZNS0_9templates4cuda13random_kernelIPNS_17CUDAGeneratorImplEEEvRNS_18TensorIteratorBaseET_ENKUlvE_clEvENKUlvE4_clEvEUlP24curandStatePhilox4_32_10E0_ZNS1_27distribution_nullary_kernelIdj5uint4S7_SF_ZZZS5_IS7_EvS9_SA_ENKSB_clEvENKSC_clEvEUljE_EEvS9_T2_RKT3_T4_EUlijE0_EEvlNS_15PhiloxCudaStateET1_SJ_:
        /* <DEDUP_REMOVED lines=15> */
[----:B------:R-:W2:Y:S08]  /*00f0*/  S2UR UR4, SR_CTAID.X ;  /* 0x00000000000479c3 */ /* 0x000eb00000002500 */
[----:B------:R-:W2:Y:S01]  /*0100*/  LDC R36, c[0x0][RZ] ;  /* 0x00000000ff247b82 */ /* 0x000ea20000000800 */
[----:B---3--:R-:W-:Y:S01]  /*0110*/  @P0 IADD3 R9, P1, R2, R5, RZ ;  /* 0x0000000502090210 */ /* 0x008fe20007f3e0ff */
[----:B------:R-:W-:-:S04]  /*0120*/  HFMA2.MMA R5, -RZ, RZ, 0, 0 ;  /* 0x00000000ff057435 */ /* 0x000fc800000001ff */
[----:B------:R-:W-:Y:S01]  /*0130*/  @P0 IMAD.X R34, RZ, RZ, R3, P1 ;  /* 0x000000ffff220224 */ /* 0x000fe200008e0603 */
[C---:B----4-:R-:W-:Y:S01]  /*0140*/  IADD3 R33, R17.reuse, -0x4498517b, RZ ;  /* 0xbb67ae8511217810 */ /* 0x050fe20007ffe0ff */
[----:B------:R-:W-:-:S03]  /*0150*/  VIADD R32, R17, 0x76cf5d0a ;  /* 0x76cf5d0a11207836 */ /* 0x000fc60000000000 */
[----:B------:R-:W-:Y:S01]  /*0160*/  SHF.R.U64 R35, R9, 0x2, R34 ;  /* 0x0000000209237819 */ /* 0x000fe20000001222 */
[----:B--2---:R-:W-:Y:S01]  /*0170*/  IMAD.WIDE.U32 R4, R36, UR4, R4 ;  /* 0x0000000424047c25 */ /* 0x004fe2000f8e0004 */
[----:B------:R-:W-:Y:S01]  /*0180*/  SHF.R.U32.HI R34, RZ, 0x2, R34 ;  /* 0x00000002ff227819 */ /* 0x000fe20000011622 */
[----:B------:R-:W-:Y:S01]  /*0190*/  ULDC.64 UR4, c[0x0][0x210] ;  /* 0x0000840000047ab9 */ /* 0x000fe20000000a00 */
[----:B------:R-:W-:Y:S01]  /*01a0*/  IADD3 R31, R17, 0x32370b8f, RZ ;  /* 0x32370b8f111f7810 */ /* 0x000fe20007ffe0ff */
[----:B------:R-:W-:Y:S01]  /*01b0*/  IMAD.WIDE.U32 R6, R35, -0x2daee0ad, RZ ;  /* 0xd2511f5323067825 */ /* 0x000fe200078e00ff */
[C---:B------:R-:W-:Y:S01]  /*01c0*/  IADD3 R29, R17.reuse, -0x56f99767, RZ ;  /* 0xa9066899111d7810 */ /* 0x040fe20007ffe0ff */
[----:B------:R-:W-:Y:S01]  /*01d0*/  UIADD3 UR4, UP0, UR4, -0x1, URZ ;  /* 0xffffffff04047890 */ /* 0x000fe2000ff1e03f */
[C---:B------:R-:W-:Y:S01]  /*01e0*/  IADD3 R27, R17.reuse, 0x1fd5c5a3, RZ ;  /* 0x1fd5c5a3111b7810 */ /* 0x040fe20007ffe0ff */
[----:B------:R-:W-:Y:S01]  /*01f0*/  IMAD.WIDE.U32 R10, R4, -0x326172a9, RZ ;  /* 0xcd9e8d57040a7825 */ /* 0x000fe200078e00ff */
[----:B------:R-:W-:Y:S01]  /*0200*/  LOP3.LUT R12, R17, R7, R5, 0x96, !PT ;  /* 0x00000007110c7212 */ /* 0x000fe200078e9605 */
[----:B------:R-:W-:Y:S01]  /*0210*/  UIADD3.X UR5, UR5, -0x1, URZ, UP0, !UPT ;  /* 0xffffffff05057890 */ /* 0x000fe200087fe43f */
[C---:B------:R-:W-:Y:S01]  /*0220*/  IADD3 R25, R16.reuse, -0xe443238, RZ ;  /* 0xf1bbcdc810197810 */ /* 0x040fe20007ffe0ff */
[----:B------:R-:W-:Y:S01]  /*0230*/  VIADD R7, R16, 0x9e3779b9 ;  /* 0x9e3779b910077836 */ /* 0x000fe20000000000 */
[----:B------:R-:W-:Y:S01]  /*0240*/  LOP3.LUT R2, R11, R34, R16, 0x96, !PT ;  /* 0x000000220b027212 */ /* 0x000fe200078e9610 */
[----:B------:R-:W-:Y:S01]  /*0250*/  IMAD.WIDE.U32 R12, R12, -0x326172a9, RZ ;  /* 0xcd9e8d570c0c7825 */ /* 0x000fe200078e00ff */
[----:B------:R-:W-:-:S02]  /*0260*/  MOV R24, R4 ;  /* 0x0000000400187202 */ /* 0x000fc40000000f00 */
[----:B------:R-:W-:Y:S01]  /*0270*/  ISETP.NE.U32.AND P0, PT, RZ, UR5, PT ;  /* 0x00000005ff007c0c */ /* 0x000fe2000bf05070 */
[----:B------:R-:W-:Y:S01]  /*0280*/  IMAD.WIDE.U32 R2, R2, -0x2daee0ad, RZ ;  /* 0xd2511f5302027825 */ /* 0x000fe200078e00ff */
[----:B------:R-:W-:-:S03]  /*0290*/  LOP3.LUT R10, R13, R7, R10, 0x96, !PT ;  /* 0x000000070d0a7212 */ /* 0x000fc600078e960a */
[----:B------:R-:W-:Y:S01]  /*02a0*/  VIADD R30, R17, 0xed9eba14 ;  /* 0xed9eba14111e7836 */ /* 0x000fe20000000000 */
[----:B------:R-:W-:Y:S01]  /*02b0*/  LOP3.LUT R6, R3, R6, R33, 0x96, !PT ;  /* 0x0000000603067212 */ /* 0x000fe200078e9621 */
[----:B------:R-:W-:Y:S01]  /*02c0*/  IMAD.WIDE.U32 R10, R10, -0x2daee0ad, RZ ;  /* 0xd2511f530a0a7825 */ /* 0x000fe200078e00ff */
[----:B------:R-:W-:-:S03]  /*02d0*/  IADD3 R3, R16, 0x3c6ef372, RZ ;  /* 0x3c6ef37210037810 */ /* 0x000fc60007ffe0ff */
[----:B------:R-:W-:-:S04]  /*02e0*/  IMAD.WIDE.U32 R6, R6, -0x326172a9, RZ ;  /* 0xcd9e8d5706067825 */ /* 0x000fc800078e00ff */
[----:B------:R-:W-:Y:S01]  /*02f0*/  VIADD R28, R17, 0x646e171e ;  /* 0x646e171e111c7836 */ /* 0x000fe20000000000 */
[----:B------:R-:W-:Y:S01]  /*0300*/  LOP3.LUT R3, R7, R12, R3, 0x96, !PT ;  /* 0x0000000c07037212 */ /* 0x000fe200078e9603 */
[----:B------:R-:W-:Y:S01]  /*0310*/  VIADD R7, R16, 0xdaa66d2b ;  /* 0xdaa66d2b10077836 */ /* 0x000fe20000000000 */
[----:B------:R-:W-:Y:S01]  /*0320*/  LOP3.LUT R12, R11, R2, R32, 0x96, !PT ;  /* 0x000000020b0c7212 */ /* 0x000fe200078e9620 */
[----:B------:R-:W-:Y:S02]  /*0330*/  VIADD R26, R17, 0xdb3d7428 ;  /* 0xdb3d7428111a7836 */ /* 0x000fe40000000000 */
        /* <DEDUP_REMOVED lines=14> */
[----:B------:R-:W-:-:S03]  /*0420*/  IMAD.MOV.U32 R15, RZ, RZ, R5 ;  /* 0x000000ffff0f7224 */ /* 0x000fc600078e0005 */
[----:B------:R-:W-:Y:S01]  /*0430*/  LOP3.LUT R12, R19, R6, R3, 0x96, !PT ;  /* 0x00000006130c7212 */ /* 0x000fe200078e9603 */
[----:B------:R-:W-:-:S04]  /*0440*/  IMAD.WIDE.U32 R2, R2, -0x326172a9, RZ ;  /* 0xcd9e8d5702027825 */ /* 0x000fc800078e00ff */
[----:B------:R-:W-:Y:S01]  /*0450*/  IMAD.WIDE.U32 R12, R12, -0x2daee0ad, RZ ;  /* 0xd2511f530c0c7825 */ /* 0x000fe200078e00ff */
[----:B------:R-:W-:-:S03]  /*0460*/  LOP3.LUT R7, R3, R18, R7, 0x96, !PT ;  /* 0x0000001203077212 */ /* 0x000fc600078e9607 */
[----:B------:R-:W-:Y:S01]  /*0470*/  VIADD R3, R16, 0x5384540f ;  /* 0x5384540f10037836 */ /* 0x000fe20000000000 */
[----:B------:R-:W-:Y:S01]  /*0480*/  LOP3.LUT R10, R13, R14, R28, 0x96, !PT ;  /* 0x0000000e0d0a7212 */ /* 0x000fe200078e961c */
[----:B------:R-:W-:Y:S01]  /*0490*/  IMAD.WIDE.U32 R6, R7, -0x2daee0ad, RZ ;  /* 0xd2511f5307067825 */ /* 0x000fe200078e00ff */
[----:B------:R-:W-:Y:S02]  /*04a0*/  IADD3 R14, R17, -0x695add53, RZ ;  /* 0x96a522ad110e7810 */ /* 0x000fe40007ffe0ff */
[----:B------:R-:W-:Y:S01]  /*04b0*/  MOV R13, R4 ;  /* 0x00000004000d7202 */ /* 0x000fe20000000f00 */
        /* <DEDUP_REMOVED lines=18> */
[----:B------:R-:W-:Y:S05]  /*05e0*/  CALL.REL.NOINC `($__internal_16_$__cuda_sm20_div_s64) ;  /* 0x0000004800907944 */ /* 0x000fea0003c00000 */
[----:B------:R-:W-:Y:S05]  /*05f0*/  BRA `(.L_x_223) ;  /* 0x0000000000587947 */ /* 0x000fea0003800000 */
.L_x_222:
        /* <DEDUP_REMOVED lines=22> */
.L_x_223:
        /* <DEDUP_REMOVED lines=68> */
.L_x_239:
        /* <DEDUP_REMOVED lines=13> */
.L_x_225:
[----:B------:R-:W-:Y:S05]  /*0c70*/  BSYNC B0 ;  /* 0x0000000000007941 */ /* 0x000fea0003800000 */
.L_x_224:
        /* <DEDUP_REMOVED lines=69> */
.L_x_227:
[----:B------:R-:W-:Y:S01]  /*10d0*/  IMAD.MOV.U32 R2, RZ, RZ, R22 ;  /* 0x000000ffff027224 */ /* 0x000fe200078e0016 */
[----:B------:R-:W-:Y:S01]  /*10e0*/  MOV R5, R0 ;  /* 0x0000000000057202 */ /* 0x000fe20000000f00 */
[----:B------:R-:W-:Y:S01]  /*10f0*/  IMAD.MOV.U32 R4, RZ, RZ, R7 ;  /* 0x000000ffff047224 */ /* 0x000fe200078e0007 */
[----:B------:R-:W-:-:S07]  /*1100*/  MOV R3, R20 ;  /* 0x0000001400037202 */ /* 0x000fce0000000f00 */
.L_x_226:
        /* <DEDUP_REMOVED lines=242> */
.L_x_230:
[----:B------:R-:W0:Y:S01]  /*2030*/  I2F.F64.U32 R22, R2 ;  /* 0x0000000200167312 */ /* 0x000e220000201800 */
[----:B------:R-:W-:Y:S02]  /*2040*/  ULDC.64 UR34, c[0x0][0x3d0] ;  /* 0x0000f40000227ab9 */ /* 0x000fe40000000a00 */
[----:B------:R-:W-:-:S05]  /*2050*/  IADD3 R38, P0, R0, UR34, RZ ;  /* 0x0000002200267c10 */ /* 0x000fca000ff1e0ff */
[----:B------:R-:W-:-:S05]  /*2060*/  IMAD.X R39, RZ, RZ, UR35, P0 ;  /* 0x00000023ff277e24 */ /* 0x000fca00080e06ff */
[----:B0-----:R0:W-:Y:S03]  /*2070*/  STG.E.64 desc[UR58][R38.64], R22 ;  /* 0x0000001626007986 */ /* 0x0011e6000c101b3a */
.L_x_229:
[----:B------:R-:W-:Y:S05]  /*2080*/  BSYNC B0 ;  /* 0x0000000000007941 */ /* 0x000fea0003800000 */
.L_x_228:
        /* <DEDUP_REMOVED lines=247> */
.L_x_233:
[----:B------:R-:W0:Y:S01]  /*3000*/  I2F.F64.U32 R22, R5 ;  /* 0x0000000500167312 */ /* 0x000e220000201800 */
[----:B------:R-:W-:Y:S02]  /*3010*/  ULDC.64 UR34, c[0x0][0x3d0] ;  /* 0x0000f40000227ab9 */ /* 0x000fe40000000a00 */
[----:B------:R-:W-:-:S05]  /*3020*/  IADD3 R38, P0, R0, UR34, RZ ;  /* 0x0000002200267c10 */ /* 0x000fca000ff1e0ff */
[----:B------:R-:W-:-:S05]  /*3030*/  IMAD.X R39, RZ, RZ, UR35, P0 ;  /* 0x00000023ff277e24 */ /* 0x000fca00080e06ff */
[----:B0-----:R0:W-:Y:S03]  /*3040*/  STG.E.64 desc[UR58][R38.64], R22 ;  /* 0x0000001626007986 */ /* 0x0011e6000c101b3a */
.L_x_232:
[----:B------:R-:W-:Y:S05]  /*3050*/  BSYNC B0 ;  /* 0x0000000000007941 */ /* 0x000fea0003800000 */
.L_x_231:
        /* <DEDUP_REMOVED lines=243> */
.L_x_236:
[----:B------:R-:W0:Y:S01]  /*3f90*/  I2F.F64.U32 R4, R4 ;  /* 0x0000000400047312 */ /* 0x000e220000201800 */
[----:B------:R-:W-:Y:S02]  /*3fa0*/  ULDC.64 UR34, c[0x0][0x3d0] ;  /* 0x0000f40000227ab9 */ /* 0x000fe40000000a00 */
[----:B------:R-:W-:-:S04]  /*3fb0*/  IADD3 R22, P0, R0, UR34, RZ ;  /* 0x0000002200167c10 */ /* 0x000fc8000ff1e0ff */
[----:B------:R-:W-:-:S05]  /*3fc0*/  IADD3.X R23, RZ, UR35, RZ, P0, !PT ;  /* 0x00000023ff177c10 */ /* 0x000fca00087fe4ff */
[----:B0-----:R0:W-:Y:S04]  /*3fd0*/  STG.E.64 desc[UR58][R22.64], R4 ;  /* 0x0000000416007986 */ /* 0x0011e8000c101b3a */
.L_x_235:
[----:B------:R-:W-:Y:S05]  /*3fe0*/  BSYNC B0 ;  /* 0x0000000000007941 */ /* 0x000fea0003800000 */
.L_x_234:
[----:B0-----:R-:W-:-:S05]  /*3ff0*/  IMAD R23, R2, 0x3, RZ ;  /* 0x0000000302177824 */ /* 0x001fca00078e02ff */
[----:B------:R-:W-:-:S04]  /*4000*/  IADD3 R23, P1, R23, R24, RZ ;  /* 0x0000001817177210 */ /* 0x000fc80007f3e0ff */
        /* <DEDUP_REMOVED lines=242> */
.L_x_238:
[----:B------:R-:W0:Y:S01]  /*4f30*/  I2F.F64.U32 R4, R3 ;  /* 0x0000000300047312 */ /* 0x000e220000201800 */
[----:B------:R-:W-:Y:S02]  /*4f40*/  ULDC.64 UR34, c[0x0][0x3d0] ;  /* 0x0000f40000227ab9 */ /* 0x000fe40000000a00 */
[----:B------:R-:W-:-:S04]  /*4f50*/  IADD3 R22, P0, R0, UR34, RZ ;  /* 0x0000002200167c10 */ /* 0x000fc8000ff1e0ff */
[----:B------:R-:W-:-:S05]  /*4f60*/  IADD3.X R23, RZ, UR35, RZ, P0, !PT ;  /* 0x00000023ff177c10 */ /* 0x000fca00087fe4ff */
[----:B0-----:R0:W-:Y:S04]  /*4f70*/  STG.E.64 desc[UR58][R22.64], R4 ;  /* 0x0000000416007986 */ /* 0x0011e8000c101b3a */
.L_x_237:
        /* <DEDUP_REMOVED lines=11> */
        .weak           $__internal_16_$__cuda_sm20_div_s64
        .type           $__internal_16_$__cuda_sm20_div_s64,@function
        .size           $__internal_16_$__cuda_sm20_div_s64,(.L_x_1843 - $__internal_16_$__cuda_sm20_div_s64)
$__internal_16_$__cuda_sm20_div_s64:
[----:B------:R-:W-:Y:S01]  /*5030*/  HFMA2.MMA R3, -RZ, RZ, 0, 0 ;  /* 0x00000000ff037435 */ /* 0x000fe200000001ff */
[----:B------:R-:W-:-:S05]  /*5040*/  MOV R2, R0 ;  /* 0x0000000000027202 */ /* 0x000fca0000000f00 */
[----:B------:R-:W0:Y:S08]  /*5050*/  I2F.U64.RP R7, R2 ;  /* 0x0000000200077312 */ /* 0x000e300000309000 */
[----:B0-----:R-:W0:Y:S02]  /*5060*/  MUFU.RCP R7, R7 ;  /* 0x0000000700077308 */ /* 0x001e240000001000 */
[----:B0-----:R-:W-:-:S06]  /*5070*/  VIADD R4, R7, 0x1ffffffe ;  /* 0x1ffffffe07047836 */ /* 0x001fcc0000000000 */
[----:B------:R-:W0:Y:S02]  /*5080*/  F2I.U64.TRUNC R4, R4 ;  /* 0x0000000400047311 */ /* 0x000e24000020d800 */
[----:B0-----:R-:W-:-:S04]  /*5090*/  IMAD.WIDE.U32 R2, R4, R0, RZ ;  /* 0x0000000004027225 */ /* 0x001fc800078e00ff */
[----:B------:R-:W-:Y:S01]  /*50a0*/  IMAD R8, R0, R5, R3 ;  /* 0x0000000500087224 */ /* 0x000fe200078e0203 */
[----:B------:R-:W-:Y:S02]  /*50b0*/  IADD3 R11, P0, RZ, -R2, RZ ;  /* 0x80000002ff0b7210 */ /* 0x000fe40007f1e0ff */
[----:B------:R-:W-:Y:S02]  /*50c0*/  MOV R3, R4 ;  /* 0x0000000400037202 */ /* 0x000fe40000000f00 */
[----:B------:R-:W-:Y:S01]  /*50d0*/  IADD3.X R19, RZ, ~R8, RZ, P0, !PT ;  /* 0x80000008ff137210 */ /* 0x000fe200007fe4ff */
[----:B------:R-:W-:-:S04]  /*50e0*/  IMAD.HI.U32 R2, R4, R11, RZ ;  /* 0x0000000b04027227 */ /* 0x000fc800078e00ff */
        /* <DEDUP_REMOVED lines=26> */
[CC--:B------:R-:W-:Y:S02]  /*5290*/  IMAD R11, R8.reuse, R7.reuse, RZ ;  /* 0x00000007080b7224 */ /* 0x0c0fe400078e02ff */
[----:B------:R-:W-:-:S04]  /*52a0*/  IMAD.HI.U32 R19, R8, R7, RZ ;  /* 0x0000000708137227 */ /* 0x000fc800078e00ff */
[----:B------:R-:W-:-:S04]  /*52b0*/  IMAD.WIDE.U32 R2, R4, R7, R2 ;  /* 0x0000000704027225 */ /* 0x000fc800078e0002 */
[----:B------:R-:W-:-:S05]  /*52c0*/  IMAD.HI.U32 R2, P0, R8, R5, R2 ;  /* 0x0000000508027227 */ /* 0x000fca0007800002 */
[----:B------:R-:W-:Y:S02]  /*52d0*/  IADD3 R11, P2, R11, R2, RZ ;  /* 0x000000020b0b7210 */ /* 0x000fe40007f5e0ff */
[----:B------:R-:W-:-:S03]  /*52e0*/  IADD3.X R19, R19, RZ, RZ, P0, !PT ;  /* 0x000000ff13137210 */ /* 0x000fc600007fe4ff */
[----:B------:R-:W-:-:S04]  /*52f0*/  IMAD.WIDE.U32 R2, R11, R0, RZ ;  /* 0x000000000b027225 */ /* 0x000fc800078e00ff */
[----:B------:R-:W-:Y:S01]  /*5300*/  IMAD.X R19, RZ, RZ, R19, P2 ;  /* 0x000000ffff137224 */ /* 0x000fe200010e0613 */
[----:B------:R-:W-:Y:S02]  /*5310*/  IADD3 R21, P0, -R2, R5, RZ ;  /* 0x0000000502157210 */ /* 0x000fe40007f1e1ff */
[----:B------:R-:W-:Y:S01]  /*5320*/  IADD3 R2, P3, R11, 0x1, RZ ;  /* 0x000000010b027810 */ /* 0x000fe20007f7e0ff */
[C---:B------:R-:W-:Y:S01]  /*5330*/  IMAD R4, R0.reuse, R19, R3 ;  /* 0x0000001300047224 */ /* 0x040fe200078e0203 */
[----:B------:R-:W-:-:S04]  /*5340*/  IADD3 R3, P2, -R0, R21, RZ ;  /* 0x0000001500037210 */ /* 0x000fc80007f5e1ff */
[----:B------:R-:W-:Y:S02]  /*5350*/  IADD3.X R8, ~R4, R7, RZ, P0, !PT ;  /* 0x0000000704087210 */ /* 0x000fe400007fe5ff */
[----:B------:R-:W-:Y:S02]  /*5360*/  ISETP.GE.U32.AND P0, PT, R21, R0, PT ;  /* 0x000000001500720c */ /* 0x000fe40003f06070 */
[C---:B------:R-:W-:Y:S02]  /*5370*/  IADD3.X R5, R8.reuse, -0x1, RZ, P2, !PT ;  /* 0xffffffff08057810 */ /* 0x040fe400017fe4ff */
[----:B------:R-:W-:Y:S02]  /*5380*/  ISETP.GE.U32.AND.EX P0, PT, R8, RZ, PT, P0 ;  /* 0x000000ff0800720c */ /* 0x000fe40003f06100 */
[----:B------:R-:W-:Y:S02]  /*5390*/  IADD3.X R4, RZ, R19, RZ, P3, !PT ;  /* 0x00000013ff047210 */ /* 0x000fe40001ffe4ff */
[----:B------:R-:W-:-:S02]  /*53a0*/  SEL R3, R3, R21, P0 ;  /* 0x0000001503037207 */ /* 0x000fc40000000000 */
[----:B------:R-:W-:Y:S02]  /*53b0*/  SEL R11, R2, R11, P0 ;  /* 0x0000000b020b7207 */ /* 0x000fe40000000000 */
[----:B------:R-:W-:Y:S02]  /*53c0*/  SEL R5, R5, R8, P0 ;  /* 0x0000000805057207 */ /* 0x000fe40000000000 */
[----:B------:R-:W-:Y:S02]  /*53d0*/  ISETP.GE.U32.AND P2, PT, R3, R0, PT ;  /* 0x000000000300720c */ /* 0x000fe40003f46070 */
[----:B------:R-:W-:Y:S02]  /*53e0*/  SEL R4, R4, R19, P0 ;  /* 0x0000001304047207 */ /* 0x000fe40000000000 */
[----:B------:R-:W-:Y:S02]  /*53f0*/  IADD3 R2, P3, R11, 0x1, RZ ;  /* 0x000000010b027810 */ /* 0x000fe40007f7e0ff */
[----:B------:R-:W-:-:S02]  /*5400*/  ISETP.GE.U32.AND.EX P0, PT, R5, RZ, PT, P2 ;  /* 0x000000ff0500720c */ /* 0x000fc40003f06120 */
[----:B------:R-:W-:Y:S01]  /*5410*/  MOV R7, 0x0 ;  /* 0x0000000000077802 */ /* 0x000fe20000000f00 */
[----:B------:R-:W-:Y:S01]  /*5420*/  IMAD.X R3, RZ, RZ, R4, P3 ;  /* 0x000000ffff037224 */ /* 0x000fe200018e0604 */
[----:B------:R-:W-:-:S04]  /*5430*/  SEL R2, R2, R11, P0 ;  /* 0x0000000b02027207 */ /* 0x000fc80000000000 */
[----:B------:R-:W-:Y:S02]  /*5440*/  SEL R3, R3, R4, P0 ;  /* 0x0000000403037207 */ /* 0x000fe40000000000 */
[-C--:B------:R-:W-:Y:S02]  /*5450*/  IADD3 R5, P2, RZ, -R2.reuse, RZ ;  /* 0x80000002ff057210 */ /* 0x080fe40007f5e0ff */
[----:B------:R-:W-:Y:S02]  /*5460*/  ISETP.NE.U32.AND P0, PT, R0, RZ, PT ;  /* 0x000000ff0000720c */ /* 0x000fe40003f05070 */
[----:B------:R-:W-:Y:S02]  /*5470*/  IADD3.X R0, RZ, ~R3, RZ, P2, !PT ;  /* 0x80000003ff007210 */ /* 0x000fe400017fe4ff */
[----:B------:R-:W-:Y:S02]  /*5480*/  ISETP.NE.AND.EX P0, PT, RZ, RZ, PT, P0 ;  /* 0x000000ffff00720c */ /* 0x000fe40003f05300 */
[----:B------:R-:W-:-:S02]  /*5490*/  SEL R2, R5, R2, !P1 ;  /* 0x0000000205027207 */ /* 0x000fc40004800000 */
[----:B------:R-:W-:Y:S02]  /*54a0*/  SEL R3, R0, R3, !P1 ;  /* 0x0000000300037207 */ /* 0x000fe40004800000 */
[----:B------:R-:W-:Y:S02]  /*54b0*/  SEL R2, R2, 0xffffffff, P0 ;  /* 0xffffffff02027807 */ /* 0x000fe40000000000 */
[----:B------:R-:W-:Y:S01]  /*54c0*/  SEL R3, R3, 0xffffffff, P0 ;  /* 0xffffffff03037807 */ /* 0x000fe20000000000 */
[----:B------:R-:W-:Y:S06]  /*54d0*/  RET.REL.NODEC R6 `(_ZN2at6native60_GLOBAL__N__fdc43544_27_DistributionRandomKernel_cu_f88cee4443distribution_elementwise_grid_stride_kernelIjLi4EZZZNS0_9templates4cuda13random_kernelIPNS_17CUDAGeneratorImplEEEvRNS_18TensorIteratorBaseET_ENKUlvE_clEvENKUlvE4_clEvEUlP24curandStatePhilox4_32_10E0_ZNS1_27distribution_nullary_kernelIdj5uint4S7_SF_ZZZS5_IS7_EvS9_SA_ENKSB_clEvENKSC_clEvEUljE_EEvS9_T2_RKT3_T4_EUlijE0_EEvlNS_15PhiloxCudaStateET1_SJ_) ;  /* 0xffffffa806c87950 */ /* 0x000fec0003c3ffff */
.L_x_240:
        /* <DEDUP_REMOVED lines=10> */
.L_x_1843:


//--------------------- .text._ZN2at6native60_GLOBAL__N__fdc43544_27_DistributionRandomKernel_cu_f88cee4443distribution_elementwise_grid_stride_kernelIjLi4EZZZNS0_9templates4cuda13random_kernelIPNS_17CUDAGeneratorImplEEEvRNS_18TensorIteratorBaseET_ENKUlvE_clEvENKUlvE4_clEvEUlP24curandStatePhilox4_32_10E0_ZNS1_27distribution_nullary_kernelIdj5uint4S7_SF_ZZZS5_IS7_EvS9_SA_ENKSB_clEvENKSC_clEvEUljE_EEvS9_T2_RKT3_T4_EUlijE_EEvlNS_15PhiloxCudaStateET1_SJ_ --------------------------
	.section	.text._ZN2at6native60_GLOBAL__N__fdc43544_27_DistributionRandomKernel_cu_f88cee4443distribution_elementwise_grid_stride_kernelIjLi4EZZZNS0_9templates4cuda13random_kernelIPNS_17CUDAGeneratorImplEEEvRNS_18TensorIteratorBaseET_ENKUlvE_clEvENKUlvE4_clEvEUlP24curandStatePhilox4_32_10E0_ZNS1_27distribution_nullary_kernelIdj5uint4S7_SF_ZZZS5_IS7_EvS9_SA_ENKSB_clEvENKSC_clEvEUljE_EEvS9_T2_RKT3_T4_EUlijE_EEvlNS_15PhiloxCudaStateET1_SJ_,"ax",@progbits
	.align	128
.text._ZN2at6native60_GLOBAL__N__fdc43544_27_DistributionRandomKernel_cu_f88cee4443distribution_elementwise_grid_stride_kernelIjLi4EZZZNS0_9templates4cuda13random_kernelIPNS_17CUDAGeneratorImplEEEvRNS_18TensorIteratorBaseET_ENKUlvE_clEvENKUlvE4_clEvEUlP24curandStatePhilox4_32_10E0_ZNS1_27distribution_nullary_kernelIdj5uint4S7_SF_ZZZS5_IS7_EvS9_SA_ENKSB_clEvENKSC_clEvEUljE_EEvS9_T2_RKT3_T4_EUlijE_EEvlNS_15PhiloxCudaStateET1_SJ_:
        .type           _ZN2at6native60_GLOBAL__N__fdc43544_27_DistributionRandomKernel_cu_f88cee4443distribution_elementwise_grid_stride_kernelIjLi4EZZZNS0_9templates4cuda13random_kernelIPNS_17CUDAGeneratorImplEEEvRNS_18TensorIteratorBaseET_ENKUlvE_clEvENKUlvE4_clEvEUlP24curandStatePhilox4_32_10E0_ZNS1_27distribution_nullary_kernelIdj5uint4S7_SF_ZZZS5_IS7_EvS9_SA_ENKSB_clEvENKSC_clEvEUljE_EEvS9_T2_RKT3_T4_EUlijE_EEvlNS_15PhiloxCudaStateET1_SJ_,@function
        .size           _ZN2at6native60_GLOBAL__N__fdc43544_27_DistributionRandomKernel_cu_f88cee4443distribution_elementwise_grid_stride_kernelIjLi4EZZZNS0_9templates4cuda13random_kernelIPNS_17CUDAGeneratorImplEEEvRNS_18TensorIteratorBaseET_ENKUlvE_clEvENKUlvE4_clEvEUlP24curandStatePhilox4_32_10E0_ZNS1_27distribution_nullary_kernelIdj5uint4S7_SF_ZZZS5_IS7_EvS9_SA_ENKSB_clEvENKSC_clEvEUljE_EEvS9_T2_RKT3_T4_EUlijE_EEvlNS_15PhiloxCudaStateET1_SJ_,(.L_x_1845 - _ZN2at6native60_GLOBAL__N__fdc43544_27_DistributionRandomKernel_cu_f88cee4443distribution_elementwise_grid_stride_kernelIjLi4EZZZNS0_9templates4cuda13random_kernelIPNS_17CUDAGeneratorImplEEEvRNS_18TensorIteratorBaseET_ENKUlvE_clEvENKUlvE4_clEvEUlP24curandStatePhilox4_32_10E0_ZNS1_27distribution_nullary_kernelIdj5uint4S7_SF_ZZZS5_IS7_EvS9_SA_ENKSB_clEvENKSC_clEvEUljE_EEvS9_T2_RKT3_T4_EUlijE_EEvlNS_15PhiloxCudaStateET1_SJ_)
        .other          _ZN2at6native60_GLOBAL__N__fdc43544_27_DistributionRandomKernel_cu_f88cee4443distribution_elementwise_grid_stride_kernelIjLi4EZZZNS0_9templates4cuda13random_kernelIPNS_17CUDAGeneratorImplEEEvRNS_18TensorIteratorBaseET_ENKUlvE_clEvENKUlvE4_clEvEUlP24curandStatePhilox4_32_10E0_ZNS1_27distribution_nullary_kernelIdj5uint4S7_SF_ZZZS5_IS7_EvS9_SA_ENKSB_clEvENKSC_clEvEUljE_EEvS9_T2_RKT3_T4_EUlijE_EEvlNS_15PhiloxCudaStateET1_SJ_,@"STO_CUDA_ENTRY STV_DEFAULT"
_ZN2at6native60_GLOBAL__N__fdc43544_27_DistributionRandomKernel_cu_f88cee4443distribution_elementwise_grid_stride_kernelIjLi4EZZZNS0_9templates4cuda13random_kernelIPNS_17CUDAGeneratorImplEEEvRNS_18TensorIteratorBaseET_ENKUlvE_clEvENKUlvE4_clEvEUlP24curandStatePhilox4_32_10E0_ZNS1_27distribution_nullary_kernelIdj5uint4S7_SF_ZZZS5_IS7_EvS9_SA_ENKSB_clEvENKSC_clEvEUljE_EEvS9_T2_RKT3_T4_EUlijE_EEvlNS_15PhiloxCudaStateET1_SJ_:
        /* <DEDUP_REMOVED lines=20> */
[----:B--2---:R-:W-:-:S04]  /*0140*/  IMAD.WIDE.U32 R42, R5, UR4, R42 ;  /* 0x00000004052a7c25 */ /* 0x004fc8000f8e002a */
[----:B------:R-:W-:Y:S01]  /*0150*/  IMAD.MOV.U32 R40, RZ, RZ, R42 ;  /* 0x000000ffff287224 */ /* 0x000fe200078e002a */
[----:B0-----:R-:W-:Y:S01]  /*0160*/  @P0 IADD3 R46, P1, R2, R7, RZ ;  /* 0x00000007022e0210 */ /* 0x001fe20007f3e0ff */
[----:B------:R-:W-:-:S04]  /*0170*/  IMAD.WIDE.U32 R6, R42, -0x326172a9, RZ ;  /* 0xcd9e8d572a067825 */ /* 0x000fc800078e00ff */
[----:B------:R-:W-:Y:S01]  /*0180*/  @P0 IMAD.X R27, RZ, RZ, R3, P1 ;  /* 0x000000ffff1b0224 */ /* 0x000fe200008e0603 */
[----:B------:R-:W-:Y:S01]  /*0190*/  ISETP.NE.U32.AND P0, PT, RZ, UR7, PT ;  /* 0x00000007ff007c0c */ /* 0x000fe2000bf05070 */
[----:B---3--:R-:W-:-:S03]  /*01a0*/  VIADD R0, R21, 0xbb67ae85 ;  /* 0xbb67ae8515007836 */ /* 0x008fc60000000000 */
[--C-:B------:R-:W-:Y:S01]  /*01b0*/  SHF.R.U64 R4, R46, 0x2, R27.reuse ;  /* 0x000000022e047819 */ /* 0x100fe2000000121b */
[C---:B------:R-:W-:Y:S01]  /*01c0*/  VIADD R2, R20.reuse, 0x9e3779b9 ;  /* 0x9e3779b914027836 */ /* 0x040fe20000000000 */
[----:B------:R-:W-:Y:S01]  /*01d0*/  SHF.R.U32.HI R3, RZ, 0x2, R27 ;  /* 0x00000002ff037819 */ /* 0x000fe2000001161b */
[----:B------:R-:W-:Y:S02]  /*01e0*/  VIADD R41, R20, 0x8ff34781 ;  /* 0x8ff3478114297836 */ /* 0x000fe40000000000 */
        /* <DEDUP_REMOVED lines=36> */
[C---:B------:R-:W-:Y:S01]  /*0430*/  VIADD R13, R21.reuse, 0x1fd5c5a3 ;  /* 0x1fd5c5a3150d7836 */ /* 0x040fe20000000000 */
[----:B------:R-:W-:Y:S01]  /*0440*/  IADD3 R19, R21, -0x695add53, RZ ;  /* 0x96a522ad15137810 */ /* 0x000fe20007ffe0ff */
[----:B------:R-:W-:-:S04]  /*0450*/  IMAD.WIDE.U32 R22, R22, -0x2daee0ad, RZ ;  /* 0xd2511f5316167825 */ /* 0x000fc800078e00ff */
        /* <DEDUP_REMOVED lines=10> */
[----:B------:R-:W-:Y:S01]  /*0500*/  IMAD.HI.U32 R23, R48, -0x2daee0ad, RZ ;  /* 0xd2511f5330177827 */ /* 0x000fe200078e00ff */
[----:B------:R-:W-:-:S03]  /*0510*/  LOP3.LUT R34, R31, R34, R16, 0x96, !PT ;  /* 0x000000221f227212 */ /* 0x000fc600078e9610 */
[----:B------:R-:W-:Y:S01]  /*0520*/  IMAD.MOV.U32 R18, RZ, RZ, R42 ;  /* 0x000000ffff127224 */ /* 0x000fe200078e002a */
[----:B------:R-:W-:Y:S01]  /*0530*/  LOP3.LUT R30, R23, R30, R19, 0x96, !PT ;  /* 0x0000001e171e7212 */ /* 0x000fe200078e9613 */
[----:B------:R-:W-:-:S04]  /*0540*/  IMAD.HI.U32 R31, R34, -0x326172a9, RZ ;  /* 0xcd9e8d57221f7827 */ /* 0x000fc800078e00ff */
        /* <DEDUP_REMOVED lines=8> */
[----:B------:R-:W-:Y:S05]  /*05d0*/  CALL.REL.NOINC `($__internal_17_$__cuda_sm20_div_s64) ;  /* 0x0000000800d07944 */ /* 0x000fea0003c00000 */
[----:B------:R-:W-:Y:S01]  /*05e0*/  IMAD.MOV.U32 R22, RZ, RZ, R24 ;  /* 0x000000ffff167224 */ /* 0x000fe200078e0018 */
[----:B------:R-:W-:Y:S01]  /*05f0*/  MOV R23, R25 ;  /* 0x0000001900177202 */ /* 0x000fe20000000f00 */
[----:B------:R-:W-:Y:S06]  /*0600*/  BRA `(.L_x_242) ;  /* 0x00000000005c7947 */ /* 0x000fec0003800000 */
.L_x_241:
        /* <DEDUP_REMOVED lines=23> */
.L_x_242:
        /* <DEDUP_REMOVED lines=14> */
[--C-:B------:R-:W-:Y:S01]  /*0860*/  SHF.R.U64 R44, R46, 0x2, R27.reuse ;  /* 0x000000022e2c7819 */ /* 0x100fe2000000121b */
[----:B------:R-:W-:Y:S01]  /*0870*/  IMAD R34, R34, -0x326172a9, RZ ;  /* 0xcd9e8d5722227824 */ /* 0x000fe200078e02ff */
[----:B------:R-:W-:Y:S01]  /*0880*/  SHF.R.U32.HI R47, RZ, 0x2, R27 ;  /* 0x00000002ff2f7819 */ /* 0x000fe2000001161b */
[----:B------:R-:W-:Y:S01]  /*0890*/  ULDC.64 UR6, c[0x0][0x210] ;  /* 0x0000840000067ab9 */ /* 0x000fe20000000a00 */
[----:B------:R-:W-:-:S07]  /*08a0*/  LOP3.LUT R46, R46, 0x3, RZ, 0xc0, !PT ;  /* 0x000000032e2e7812 */ /* 0x000fce00078ec0ff */
.L_x_247:
[----:B------:R-:W-:Y:S01]  /*08b0*/  VIADD R44, R44, 0x1 ;  /* 0x000000012c2c7836 */ /* 0x000fe20000000000 */
[----:B------:R-:W-:Y:S03]  /*08c0*/  BSSY B0, `(.L_x_243) ;  /* 0x000000c000007945 */ /* 0x000fe60003800000 */
[C---:B------:R-:W-:Y:S01]  /*08d0*/  IMAD.HI.U32 R23, R44.reuse, -0x2daee0ad, RZ ;  /* 0xd2511f532c177827 */ /* 0x040fe200078e00ff */
[----:B------:R-:W-:-:S13]  /*08e0*/  ISETP.NE.AND P0, PT, R44, RZ, PT ;  /* 0x000000ff2c00720c */ /* 0x000fda0003f05270 */
[----:B-1----:R-:W-:Y:S05]  /*08f0*/  @P0 BRA `(.L_x_244) ;  /* 0x0000000000200947 */ /* 0x002fea0003800000 */
        /* <DEDUP_REMOVED lines=8> */
.L_x_244:
[----:B------:R-:W-:Y:S05]  /*0980*/  BSYNC B0 ;  /* 0x0000000000007941 */ /* 0x000fea0003800000 */
.L_x_243:
        /* <DEDUP_REMOVED lines=41> */
[----:B------:R-:W-:-:S04]  /*0c20*/  IMAD.WIDE.U32 R22, R23, -0x326172a9, RZ ;  /* 0xcd9e8d5717167825 */ /* 0x000fc800078e00ff */
        /* <DEDUP_REMOVED lines=18> */
.L_x_246:
[----:B------:R-:W-:Y:S01]  /*0d50*/  IMAD.MOV.U32 R35, RZ, RZ, R30 ;  /* 0x000000ffff237224 */ /* 0x000fe200078e001e */
[----:B------:R-:W-:Y:S01]  /*0d60*/  MOV R54, R29 ;  /* 0x0000001d00367202 */ /* 0x000fe20000000f00 */
[----:B------:R-:W-:Y:S02]  /*0d70*/  IMAD.MOV.U32 R26, RZ, RZ, R49 ;  /* 0x000000ffff1a7224 */ /* 0x000fe400078e0031 */
[----:B------:R-:W-:-:S07]  /*0d80*/  IMAD.MOV.U32 R38, RZ, RZ, R22 ;  /* 0x000000ffff267224 */ /* 0x000fce00078e0016 */
.L_x_245:
[----:B------:R-:W-:Y:S01]  /*0d90*/  ULDC UR4, c[0x0][0xc] ;  /* 0x0000030000047ab9 */ /* 0x000fe20000000800 */
[----:B------:R-:W0:Y:S01]  /*0da0*/  LDC R23, c[0x0][RZ] ;  /* 0x00000000ff177b82 */ /* 0x000e220000000800 */
[----:B------:R-:W-:-:S04]  /*0db0*/  ISETP.GE.U32.AND P0, PT, R18, UR6, PT ;  /* 0x0000000612007c0c */ /* 0x000fc8000bf06070 */
[----:B------:R-:W-:-:S13]  /*0dc0*/  ISETP.GE.AND.EX P0, PT, R17, UR7, PT, P0 ;  /* 0x0000000711007c0c */ /* 0x000fda000bf06300 */
[----:B------:R-:W1:Y:S01]  /*0dd0*/  @!P0 LDC R27, c[0x0][0x240] ;  /* 0x00009000ff1b8b82 */ /* 0x000e620000000800 */
[----:B------:R-:W2:Y:S01]  /*0de0*/  @!P0 I2F.F64.U32 R34, R35 ;  /* 0x0000002300228312 */ /* 0x000ea20000201800 */
[----:B0-----:R-:W-:Y:S01]  /*0df0*/  IMAD R23, R23, UR4, RZ ;  /* 0x0000000417177c24 */ /* 0x001fe2000f8e02ff */
[----:B------:R-:W-:Y:S05]  /*0e00*/  WARPSYNC.ALL ;  /* 0x0000000000007948 */ /* 0x000fea0003800000 */
[CC--:B------:R-:W-:Y:S01]  /*0e10*/  IADD3 R51, P2, R23.reuse, R18.reuse, RZ ;  /* 0x0000001217337210 */ /* 0x0c0fe20007f5e0ff */
[C---:B------:R-:W-:Y:S01]  /*0e20*/  IMAD R39, R23.reuse, 0x3, RZ ;  /* 0x0000000317277824 */ /* 0x040fe200078e02ff */
[----:B------:R-:W-:-:S02]  /*0e30*/  LEA R53, P3, R23, R18, 0x1 ;  /* 0x0000001217357211 */ /* 0x000fc400078608ff */
[----:B------:R-:W-:Y:S02]  /*0e40*/  ISETP.GE.U32.AND P1, PT, R51, UR6, PT ;  /* 0x0000000633007c0c */ /* 0x000fe4000bf26070 */
[----:B------:R-:W-:Y:S02]  /*0e50*/  IADD3.X R24, RZ, R17, RZ, P2, !PT ;  /* 0x00000011ff187210 */ /* 0x000fe400017fe4ff */
[----:B------:R-:W-:Y:S02]  /*0e60*/  ISETP.GE.U32.AND P2, PT, R53, UR6, PT ;  /* 0x0000000635007c0c */ /* 0x000fe4000bf46070 */
[----:B------:R-:W-:Y:S01]  /*0e70*/  ISETP.GE.AND.EX P1, PT, R24, UR7, PT, P1 ;  /* 0x0000000718007c0c */ /* 0x000fe2000bf26310 */
[----:B------:R-:W-:Y:S01]  /*0e80*/  IMAD.X R24, RZ, RZ, R17, P3 ;  /* 0x000000ffff187224 */ /* 0x000fe200018e0611 */
[----:B------:R-:W-:Y:S01]  /*0e90*/  IADD3 R39, P4, R39, R18, RZ ;  /* 0x0000001227277210 */ /* 0x000fe20007f9e0ff */
[----:B-1----:R-:W-:-:S03]  /*0ea0*/  @!P0 IMAD R27, R18, R27, RZ ;  /* 0x0000001b121b8224 */ /* 0x002fc600078e02ff */
[----:B------:R-:W-:Y:S01]  /*0eb0*/  ISETP.GE.AND.EX P2, PT, R24, UR7, PT, P2 ;  /* 0x0000000718007c0c */ /* 0x000fe2000bf46320 */
[----:B------:R-:W-:Y:S01]  /*0ec0*/  IMAD.X R24, RZ, RZ, R17, P4 ;  /* 0x000000ffff187224 */ /* 0x000fe200020e0611 */
[----:B------:R-:W-:-:S04]  /*0ed0*/  ISETP.GE.U32.AND P3, PT, R39, UR6, PT ;  /* 0x0000000627007c0c */ /* 0x000fc8000bf66070 */
[----:B------:R-:W-:Y:S01]  /*0ee0*/  ISETP.GE.AND.EX P3, PT, R24, UR7, PT, P3 ;  /* 0x0000000718007c0c */ /* 0x000fe2000bf66330 */
[----:B------:R-:W0:Y:S08]  /*0ef0*/  @!P1 LDC R30, c[0x0][0x240] ;  /* 0x00009000ff1e9b82 */ /* 0x000e300000000800 */
[----:B------:R-:W1:Y:S08]  /*0f00*/  @!P0 LDC.64 R24, c[0x0][0x238] ;  /* 0x00008e00ff188b82 */ /* 0x000e700000000a00 */
[----:B------:R-:W3:Y:S08]  /*0f10*/  @!P3 LDC R52, c[0x0][0x240] ;  /* 0x00009000ff34bb82 */ /* 0x000ef00000000800 */
[----:B------:R-:W4:Y:S01]  /*0f20*/  @!P2 LDC R56, c[0x0][0x240] ;  /* 0x00009000ff38ab82 */ /* 0x000f220000000800 */
[----:B0-----:R-:W-:-:S02]  /*0f30*/  @!P1 IMAD R51, R51, R30, RZ ;  /* 0x0000001e33339224 */ /* 0x001fc400078e02ff */
[----:B------:R-:W0:Y:S05]  /*0f40*/  @!P1 I2F.F64.U32 R30, R54 ;  /* 0x00000036001e9312 */ /* 0x000e2a0000201800 */
[----:B------:R-:W5:Y:S01]  /*0f50*/  @!P1 LDC.64 R32, c[0x0][0x238] ;  /* 0x00008e00ff209b82 */ /* 0x000f620000000a00 */
[----:B-1----:R-:W-:-:S04]  /*0f60*/  @!P0 IADD3 R24, P4, R27, R24, RZ ;  /* 0x000000181b188210 */ /* 0x002fc80007f9e0ff */
[----:B------:R-:W-:Y:S02]  /*0f70*/  @!P0 LEA.HI.X.SX32 R25, R27, R25, 0x1, P4 ;  /* 0x000000191b198211 */ /* 0x000fe400020f0eff */
[----:B------:R-:W1:Y:S01]  /*0f80*/  @!P2 I2F.F64.U32 R26, R26 ;  /* 0x0000001a001aa312 */ /* 0x000e620000201800 */
[----:B------:R-:W0:Y:S01]  /*0f90*/  @!P2 LDC.64 R28, c[0x0][0x238] ;  /* 0x00008e00ff1cab82 */ /* 0x000e220000000a00 */
[----:B---3--:R-:W-:Y:S01]  /*0fa0*/  @!P3 IMAD R52, R39, R52, RZ ;  /* 0x000000342734b224 */ /* 0x008fe200078e02ff */
[----:B--2---:R2:W-:Y:S01]  /*0fb0*/  @!P0 STG.E.64 desc[UR8][R24.64], R34 ;  /* 0x0000002218008986 */ /* 0x0045e2000c101b08 */
[----:B------:R-:W-:-:S04]  /*0fc0*/  LEA R18, P0, R23, R18, 0x2 ;  /* 0x0000001217127211 */ /* 0x000fc800078010ff */
[----:B------:R-:W-:Y:S01]  /*0fd0*/  IADD3.X R17, RZ, R17, RZ, P0, !PT ;  /* 0x00000011ff117210 */ /* 0x000fe200007fe4ff */
[----:B------:R-:W3:Y:S01]  /*0fe0*/  @!P3 LDC.64 R36, c[0x0][0x238] ;  /* 0x00008e00ff24bb82 */ /* 0x000ee20000000a00 */
[----:B----4-:R-:W-:Y:S01]  /*0ff0*/  @!P2 IMAD R53, R53, R56, RZ ;  /* 0x000000383535a224 */ /* 0x010fe200078e02ff */
[----:B------:R-:W4:Y:S01]  /*1000*/  @!P3 I2F.F64.U32 R38, R38 ;  /* 0x000000260026b312 */ /* 0x000f220000201800 */
[----:B------:R-:W-:-:S04]  /*1010*/  ISETP.GE.U32.AND P0, PT, R18, R45, PT ;  /* 0x0000002d1200720c */ /* 0x000fc80003f06070 */
[----:B------:R-:W-:Y:S01]  /*1020*/  ISETP.GE.AND.EX P0, PT, R17, R42, PT, P0 ;  /* 0x0000002a1100720c */ /* 0x000fe20003f06300 */
[----:B--2---:R-:W-:Y:S01]  /*1030*/  IMAD.MOV.U32 R34, RZ, RZ, R22 ;  /* 0x000000ffff227224 */ /* 0x004fe200078e0016 */
[----:B-----5:R-:W-:-:S04]  /*1040*/  @!P1 IADD3 R32, P4, R51, R32, RZ ;  /* 0x0000002033209210 */ /* 0x020fc80007f9e0ff */
[----:B------:R-:W-:Y:S02]  /*1050*/  @!P1 LEA.HI.X.SX32 R33, R51, R33, 0x1, P4 ;  /* 0x0000002133219211 */ /* 0x000fe400020f0eff */
[----:B0-----:R-:W-:-:S03]  /*1060*/  @!P2 IADD3 R28, P5, R53, R28, RZ ;  /* 0x0000001c351ca210 */ /* 0x001fc60007fbe0ff */
[----:B------:R0:W-:Y:S01]  /*1070*/  @!P1 STG.E.64 desc[UR8][R32.64], R30 ;  /* 0x0000001e20009986 */ /* 0x0001e2000c101b08 */
[----:B------:R-:W-:Y:S02]  /*1080*/  @!P2 LEA.HI.X.SX32 R29, R53, R29, 0x1, P5 ;  /* 0x0000001d351da211 */ /* 0x000fe400028f0eff */
[----:B---3--:R-:W-:-:S03]  /*1090*/  @!P3 IADD3 R36, P4, R52, R36, RZ ;  /* 0x000000243424b210 */ /* 0x008fc60007f9e0ff */
[----:B-1----:R1:W-:Y:S01]  /*10a0*/  @!P2 STG.E.64 desc[UR8][R28.64], R26 ;  /* 0x0000001a1c00a986 */ /* 0x0023e2000c101b08 */
[----:B------:R-:W-:Y:S01]  /*10b0*/  @!P3 LEA.HI.X.SX32 R37, R52, R37, 0x1, P4 ;  /* 0x000000253425b211 */ /* 0x000fe200020f0eff */
[----:B0-----:R-:W-:-:S04]  /*10c0*/  IMAD.MOV.U32 R31, RZ, RZ, R49 ;  /* 0x000000ffff1f7224 */ /* 0x001fc800078e0031 */
[----:B----4-:R1:W-:Y:S01]  /*10d0*/  @!P3 STG.E.64 desc[UR8][R36.64], R38 ;  /* 0x000000262400b986 */ /* 0x0103e2000c101b08 */
[----:B------:R-:W-:Y:S01]  /*10e0*/  MOV R30, R50 ;  /* 0x00000032001e7202 */ /* 0x000fe20000000f00 */
[----:B------:R-:W-:Y:S06]  /*10f0*/  BAR.SYNC.DEFER_BLOCKING 0x0 ;  /* 0x0000000000007b1d */ /* 0x000fec0000010000 */
[----:B------:R-:W-:Y:S05]  /*1100*/  @!P0 BRA `(.L_x_247) ;  /* 0xfffffff400e88947 */ /* 0x000fea000383ffff */
[----:B------:R-:W-:Y:S05]  /*1110*/  EXIT ;  /* 0x000000000000794d */ /* 0x000fea0003800000 */
        .weak           $__internal_17_$__cuda_sm20_div_s64
        .type           $__internal_17_$__cuda_sm20_div_s64,@function
        .size           $__internal_17_$__cuda_sm20_div_s64,(.L_x_1845 - $__internal_17_$__cuda_sm20_div_s64)
$__internal_17_$__cuda_sm20_div_s64:
        /* <DEDUP_REMOVED lines=16> */
[----:B------:R-:W-:Y:S01]  /*1220*/  IMAD.X R24, R33, 0x1, R23, P0 ;  /* 0x0000000121187824 */ /* 0x000fe200000e0617 */
[----:B------:R-:W-:-:S03]  /*1230*/  IADD3 R33, P4, RZ, -UR6, RZ ;  /* 0x80000006ff217c10 */ /* 0x000fc6000ff9e0ff */
[----:B------:R-:W-:Y:S01]  /*1240*/  IMAD.WIDE.U32 R22, R25, UR4, RZ ;  /* 0x0000000419167c25 */ /* 0x000fe2000f8e00ff */
[----:B------:R-:W-:Y:S02]  /*1250*/  IADD3.X R29, RZ, RZ, R24, P2, P1 ;  /* 0x000000ffff1d7210 */ /* 0x000fe400017e2418 */
[----:B------:R-:W-:Y:S02]  /*1260*/  ISETP.LE.AND P2, PT, RZ, UR7, PT ;  /* 0x00000007ff007c0c */ /* 0x000fe4000bf43270 */
[----:B------:R-:W-:Y:S01]  /*1270*/  IADD3 R35, P0, RZ, -R22, RZ ;  /* 0x80000016ff237210 */ /* 0x000fe20007f1e0ff */
[----:B------:R-:W-:Y:S01]  /*1280*/  IMAD R22, R29, UR4, R23 ;  /* 0x000000041d167c24 */ /* 0x000fe2000f8e0217 */
[----:B------:R-:W-:Y:S01]  /*1290*/  SEL R33, R33, UR6, !P2 ;  /* 0x0000000621217c07 */ /* 0x000fe2000d000000 */
[----:B------:R-:W-:Y:S01]  /*12a0*/  IMAD.MOV.U32 R23, RZ, RZ, RZ ;  /* 0x000000ffff177224 */ /* 0x000fe200078e00ff */
[----:B------:R-:W-:Y:S01]  /*12b0*/  IADD3.X R32, RZ, ~UR7, RZ, P4, !PT ;  /* 0x80000007ff207c10 */ /* 0x000fe2000a7fe4ff */
[----:B------:R-:W-:-:S03]  /*12c0*/  IMAD.HI.U32 R24, R25, R35, RZ ;  /* 0x0000002319187227 */ /* 0x000fc600078e00ff */
[----:B------:R-:W-:Y:S01]  /*12d0*/  SEL R32, R32, UR7, !P2 ;  /* 0x0000000720207c07 */ /* 0x000fe2000d000000 */
[----:B------:R-:W-:-:S04]  /*12e0*/  IMAD.X R22, RZ, RZ, ~R22, P0 ;  /* 0x000000ffff167224 */ /* 0x000fc800000e0e16 */
[----:B------:R-:W-:-:S04]  /*12f0*/  IMAD.WIDE.U32 R24, P0, R25, R22, R24 ;  /* 0x0000001619187225 */ /* 0x000fc80007800018 */
[----:B------:R-:W-:-:S04]  /*1300*/  IMAD.HI.U32 R25, P1, R29, R35, R24 ;  /* 0x000000231d197227 */ /* 0x000fc80007820018 */
[CC--:B------:R-:W-:Y:S02]  /*1310*/  IMAD R24, R29.reuse, R22.reuse, RZ ;  /* 0x000000161d187224 */ /* 0x0c0fe400078e02ff */
[----:B------:R-:W-:-:S03]  /*1320*/  IMAD.HI.U32 R22, R29, R22, RZ ;  /* 0x000000161d167227 */ /* 0x000fc600078e00ff */
[----:B------:R-:W-:Y:S01]  /*1330*/  IADD3 R25, P3, R24, R25, RZ ;  /* 0x0000001918197210 */ /* 0x000fe20007f7e0ff */
[----:B------:R-:W-:-:S04]  /*1340*/  IMAD.X R29, R22, 0x1, R29, P0 ;  /* 0x00000001161d7824 */ /* 0x000fc800000e061d */
[----:B------:R-:W-:Y:S01]  /*1350*/  IMAD.HI.U32 R22, R25, R33, RZ ;  /* 0x0000002119167227 */ /* 0x000fe200078e00ff */
[----:B------:R-:W-:-:S03]  /*1360*/  IADD3.X R29, RZ, RZ, R29, P3, P1 ;  /* 0x000000ffff1d7210 */ /* 0x000fc60001fe241d */
[----:B------:R-:W-:-:S04]  /*1370*/  IMAD.WIDE.U32 R22, R25, R32, R22 ;  /* 0x0000002019167225 */ /* 0x000fc800078e0016 */
[C---:B------:R-:W-:Y:S02]  /*1380*/  IMAD R25, R29.reuse, R32, RZ ;  /* 0x000000201d197224 */ /* 0x040fe400078e02ff */
        /* <DEDUP_REMOVED lines=8> */
[C---:B------:R-:W-:Y:S01]  /*1410*/  IADD3 R28, P1, R33.reuse, -UR4, RZ ;  /* 0x80000004211c7c10 */ /* 0x040fe2000ff3e0ff */
[----:B------:R-:W-:Y:S01]  /*1420*/  IMAD.X R32, R32, 0x1, ~R23, P0 ;  /* 0x0000000120207824 */ /* 0x000fe200000e0e17 */
[----:B------:R-:W-:Y:S02]  /*1430*/  ISETP.GE.U32.AND P0, PT, R33, UR4, PT ;  /* 0x0000000421007c0c */ /* 0x000fe4000bf06070 */
[----:B------:R-:W-:Y:S02]  /*1440*/  IADD3 R23, P3, R24, 0x1, RZ ;  /* 0x0000000118177810 */ /* 0x000fe40007f7e0ff */
[C---:B------:R-:W-:Y:S02]  /*1450*/  ISETP.GE.U32.AND.EX P0, PT, R32.reuse, RZ, PT, P0 ;  /* 0x000000ff2000720c */ /* 0x040fe40003f06100 */
[----:B------:R-:W-:Y:S02]  /*1460*/  IADD3.X R29, R32, -0x1, RZ, P1, !PT ;  /* 0xffffffff201d7810 */ /* 0x000fe40000ffe4ff */
[----:B------:R-:W-:-:S02]  /*1470*/  SEL R28, R28, R33, P0 ;  /* 0x000000211c1c7207 */ /* 0x000fc40000000000 */
[-C--:B------:R-:W-:Y:S02]  /*1480*/  IADD3.X R22, RZ, R25.reuse, RZ, P3, !PT ;  /* 0x00000019ff167210 */ /* 0x080fe40001ffe4ff */
        /* <DEDUP_REMOVED lines=19> */
[----:B------:R-:W-:Y:S06]  /*15c0*/  RET.REL.NODEC R22 `(_ZN2at6native60_GLOBAL__N__fdc43544_27_DistributionRandomKernel_cu_f88cee4443distribution_elementwise_grid_stride_kernelIjLi4EZZZNS0_9templates4cuda13random_kernelIPNS_17CUDAGeneratorImplEEEvRNS_18TensorIteratorBaseET_ENKUlvE_clEvENKUlvE4_clEvEUlP24curandStatePhilox4_32_10E0_ZNS1_27distribution_nullary_kernelIdj5uint4S7_SF_ZZZS5_IS7_EvS9_SA_ENKSB_clEvENKSC_clEvEUljE_EEvS9_T2_RKT3_T4_EUlijE_EEvlNS_15PhiloxCudaStateET1_SJ_) ;  /* 0xffffffe8168c7950 */ /* 0x000fec0003c3ffff */
.L_x_248:
        /* <DEDUP_REMOVED lines=11> */
.L_x_1845:


//--------------------- .text._ZN2at6native60_GLOBAL__N__fdc43544_27_DistributionRandomKernel_cu_f88cee4443distribution_elementwise_grid_stride_kernelImLi2EZZZNS0_9templates4cuda13random_kernelIPNS_17CUDAGeneratorImplEEEvRNS_18TensorIteratorBaseET_ENKUlvE_clEvENKUlvE4_clEvEUlP24curandStatePhilox4_32_10E_ZNS1_27distribution_nullary_kernelIdm10ulonglong2S7_SF_ZZZS5_IS7_EvS9_SA_ENKSB_clEvENKSC_clEvEUlmE_EEvS9_T2_RKT3_T4_EUlimE0_EEvlNS_15PhiloxCudaStateET1_SJ_ --------------------------
	.section	.text._ZN2at6native60_GLOBAL__N__fdc43544_27_DistributionRandomKernel_cu_f88cee4443distribution_elementwise_grid_stride_kernelImLi2EZZZNS0_9templates4cuda13random_kernelIPNS_17CUDAGeneratorImplEEEvRNS_18TensorIteratorBaseET_ENKUlvE_clEvENKUlvE4_clEvEUlP24curandStatePhilox4_32_10E_ZNS1_27distribution_nullary_kernelIdm10ulonglong2S7_SF_ZZZS5_IS7_EvS9_SA_ENKSB_clEvENKSC_clEvEUlmE_EEvS9_T2_RKT3_T4_EUlimE0_EEvlNS_15PhiloxCudaStateET1_SJ_,"ax",@progbits
	.align	128
.text._ZN2at6native60_GLOBAL__N__fdc43544_27_DistributionRandomKernel_cu_f88cee4443distribution_elementwise_grid_stride_kernelImLi2EZZZNS0_9templates4cuda13random_kernelIPNS_17CUDAGeneratorImplEEEvRNS_18TensorIteratorBaseET_ENKUlvE_clEvENKUlvE4_clEvEUlP24curandStatePhilox4_32_10E_ZNS1_27distribution_nullary_kernelIdm10ulonglong2S7_SF_ZZZS5_IS7_EvS9_SA_ENKSB_clEvENKSC_clEvEUlmE_EEvS9_T2_RKT3_T4_EUlimE0_EEvlNS_15PhiloxCudaStateET1_SJ_:
        .type           _ZN2at6native60_GLOBAL__N__fdc43544_27_DistributionRandomKernel_cu_f88cee4443distribution_elementwise_grid_stride_kernelImLi2EZZZNS0_9templates4cuda13random_kernelIPNS_17CUDAGeneratorImplEEEvRNS_18TensorIteratorBaseET_ENKUlvE_clEvENKUlvE4_clEvEUlP24curandStatePhilox4_32_10E_ZNS1_27distribution_nullary_kernelIdm10ulonglong2S7_SF_ZZZS5_IS7_EvS9_SA_ENKSB_clEvENKSC_clEvEUlmE_EEvS9_T2_RKT3_T4_EUlimE0_EEvlNS_15PhiloxCudaStateET1_SJ_,@function
        .size           _ZN2at6native60_GLOBAL__N__fdc43544_27_DistributionRandomKernel_cu_f88cee4443distribution_elementwise_grid_stride_kernelImLi2EZZZNS0_9templates4cuda13random_kernelIPNS_17CUDAGeneratorImplEEEvRNS_18TensorIteratorBaseET_ENKUlvE_clEvENKUlvE4_clEvEUlP24curandStatePhilox4_32_10E_ZNS1_27distribution_nullary_kernelIdm10ulonglong2S7_SF_ZZZS5_IS7_EvS9_SA_ENKSB_clEvENKSC_clEvEUlmE_EEvS9_T2_RKT3_T4_EUlimE0_EEvlNS_15PhiloxCudaStateET1_SJ_,(.L_x_1847 - _ZN2at6native60_GLOBAL__N__fdc43544_27_DistributionRandomKernel_cu_f88cee4443distribution_elementwise_grid_stride_kernelImLi2EZZZNS0_9templates4cuda13random_kernelIPNS_17CUDAGeneratorImplEEEvRNS_18TensorIteratorBaseET_ENKUlvE_clEvENKUlvE4_clEvEUlP24curandStatePhilox4_32_10E_ZNS1_27distribution_nullary_kernelIdm10ulonglong2S7_SF_ZZZS5_IS7_EvS9_SA_ENKSB_clEvENKSC_clEvEUlmE_EEvS9_T2_RKT3_T4_EUlimE0_EEvlNS_15PhiloxCudaStateET1_SJ_)
        .other          _ZN2at6native60_GLOBAL__N__fdc43544_27_DistributionRandomKernel_cu_f88cee4443distribution_elementwise_grid_stride_kernelImLi2EZZZNS0_9templates4cuda13random_kernelIPNS_17CUDAGeneratorImplEEEvRNS_18TensorIteratorBaseET_ENKUlvE_clEvENKUlvE4_clEvEUlP24curandStatePhilox4_32_10E_ZNS1_27distribution_nullary_kernelIdm10ulonglong2S7_SF_ZZZS5_IS7_EvS9_SA_ENKSB_clEvENKSC_clEvEUlmE_EEvS9_T2_RKT3_T4_EUlimE0_EEvlNS_15PhiloxCudaStateET1_SJ_,@"STO_CUDA_ENTRY STV_DEFAULT"
_ZN2at6native60_GLOBAL__N__fdc43544_27_DistributionRandomKernel_cu_f88cee4443distribution_elementwise_grid_stride_kernelImLi2EZZZNS0_9templates4cuda13random_kernelIPNS_17CUDAGeneratorImplEEEvRNS_18TensorIteratorBaseET_ENKUlvE_clEvENKUlvE4_clEvEUlP24curandStatePhilox4_32_10E_ZNS1_27distribution_nullary_kernelIdm10ulonglong2S7_SF_ZZZS5_IS7_EvS9_SA_ENKSB_clEvENKSC_clEvEUlmE_EEvS9_T2_RKT3_T4_EUlimE0_EEvlNS_15PhiloxCudaStateET1_SJ_:
        /* <DEDUP_REMOVED lines=92> */
[----:B------:R-:W-:Y:S05]  /*05c0*/  CALL.REL.NOINC `($__internal_18_$__cuda_sm20_div_s64) ;  /* 0x0000002c00407944 */ /* 0x000fea0003c00000 */
[----:B------:R-:W-:Y:S05]  /*05d0*/  BRA `(.L_x_250) ;  /* 0x0000000000587947 */ /* 0x000fea0003800000 */
.L_x_249:
        /* <DEDUP_REMOVED lines=22> */
.L_x_250:
        /* <DEDUP_REMOVED lines=68> */
.L_x_260:
        /* <DEDUP_REMOVED lines=13> */
.L_x_252:
[----:B------:R-:W-:Y:S05]  /*0c50*/  BSYNC B0 ;  /* 0x0000000000007941 */ /* 0x000fea0003800000 */
.L_x_251:
        /* <DEDUP_REMOVED lines=69> */
.L_x_254:
[----:B------:R-:W-:Y:S01]  /*10b0*/  IMAD.MOV.U32 R37, RZ, RZ, R28 ;  /* 0x000000ffff257224 */ /* 0x000fe200078e001c */
[----:B------:R-:W-:Y:S01]  /*10c0*/  MOV R36, R25 ;  /* 0x0000001900247202 */ /* 0x000fe20000000f00 */
[----:B------:R-:W-:Y:S01]  /*10d0*/  IMAD.MOV.U32 R39, RZ, RZ, R34 ;  /* 0x000000ffff277224 */ /* 0x000fe200078e0022 */
[----:B------:R-:W-:-:S07]  /*10e0*/  MOV R38, R22 ;  /* 0x0000001600267202 */ /* 0x000fce0000000f00 */
.L_x_253:
        /* <DEDUP_REMOVED lines=254> */
.L_x_257:
[----:B------:R-:W-:Y:S01]  /*20d0*/  IMAD.WIDE.U32 R24, R37, -0x7ff, RZ ;  /* 0xfffff80125187825 */ /* 0x000fe200078e00ff */
[----:B------:R-:W-:-:S03]  /*20e0*/  ULDC.64 UR34, c[0x0][0x3d0] ;  /* 0x0000f40000227ab9 */ /* 0x000fc60000000a00 */
[----:B------:R-:W-:-:S04]  /*20f0*/  IMAD.WIDE.U32 R26, R36, -0x7ff, RZ ;  /* 0xfffff801241a7825 */ /* 0x000fc800078e00ff */
[----:B------:R-:W-:-:S04]  /*2100*/  IMAD.WIDE.U32 R24, P0, R36, -0x1, R24 ;  /* 0xffffffff24187825 */ /* 0x000fc80007800018 */
[----:B------:R-:W-:Y:S01]  /*2110*/  IMAD.MOV.U32 R28, RZ, RZ, R25 ;  /* 0x000000ffff1c7224 */ /* 0x000fe200078e0019 */
[----:B------:R-:W-:Y:S02]  /*2120*/  IADD3.X R29, RZ, RZ, RZ, P0, !PT ;  /* 0x000000ffff1d7210 */ /* 0x000fe400007fe4ff */
[----:B------:R-:W-:-:S05]  /*2130*/  IADD3 RZ, P0, R27, R24, RZ ;  /* 0x000000181bff7210 */ /* 0x000fca0007f1e0ff */
[----:B------:R-:W-:Y:S01]  /*2140*/  IMAD.HI.U32.X R27, R37, -0x1, R28, P0 ;  /* 0xffffffff251b7827 */ /* 0x000fe200000e041c */
[----:B------:R-:W-:-:S04]  /*2150*/  IADD3 R40, P0, R40, UR34, RZ ;  /* 0x0000002228287c10 */ /* 0x000fc8000ff1e0ff */
[----:B------:R-:W-:Y:S02]  /*2160*/  SHF.R.U32.HI R27, RZ, 0x15, R27 ;  /* 0x00000015ff1b7819 */ /* 0x000fe4000001161b */
[----:B------:R-:W-:-:S03]  /*2170*/  IADD3.X R41, RZ, UR35, RZ, P0, !PT ;  /* 0x00000023ff297c10 */ /* 0x000fc600087fe4ff */
[----:B------:R-:W-:-:S04]  /*2180*/  IMAD.WIDE.U32 R24, R27, -0x1, R36 ;  /* 0xffffffff1b187825 */ /* 0x000fc800078e0024 */
[----:B------:R-:W-:-:S06]  /*2190*/  IMAD R25, R27, -0x200001, R25 ;  /* 0xffdfffff1b197824 */ /* 0x000fcc00078e0219 */
[----:B------:R-:W0:Y:S02]  /*21a0*/  I2F.F64.U64 R24, R24 ;  /* 0x0000001800187312 */ /* 0x000e240000301800 */
[----:B0-----:R0:W-:Y:S02]  /*21b0*/  STG.E.64 desc[UR58][R40.64], R24 ;  /* 0x0000001828007986 */ /* 0x0011e4000c101b3a */
.L_x_256:
[----:B------:R-:W-:Y:S05]  /*21c0*/  BSYNC B0 ;  /* 0x0000000000007941 */ /* 0x000fea0003800000 */
.L_x_255:
        /* <DEDUP_REMOVED lines=246> */
.L_x_259:
[----:B------:R-:W-:Y:S01]  /*3130*/  IMAD.WIDE.U32 R26, R39, -0x7ff, RZ ;  /* 0xfffff801271a7825 */ /* 0x000fe200078e00ff */
[----:B------:R-:W-:-:S03]  /*3140*/  ULDC.64 UR34, c[0x0][0x3d0] ;  /* 0x0000f40000227ab9 */ /* 0x000fc60000000a00 */
[----:B------:R-:W-:-:S04]  /*3150*/  IMAD.WIDE.U32 R28, R38, -0x7ff, RZ ;  /* 0xfffff801261c7825 */ /* 0x000fc800078e00ff */
[----:B------:R-:W-:-:S04]  /*3160*/  IMAD.WIDE.U32 R26, P0, R38, -0x1, R26 ;  /* 0xffffffff261a7825 */ /* 0x000fc8000780001a */
[----:B------:R-:W-:Y:S01]  /*3170*/  IMAD.X R25, RZ, RZ, RZ, P0 ;  /* 0x000000ffff197224 */ /* 0x000fe200000e06ff */
[----:B------:R-:W-:Y:S02]  /*3180*/  IADD3 RZ, P0, R29, R26, RZ ;  /* 0x0000001a1dff7210 */ /* 0x000fe40007f1e0ff */
[----:B------:R-:W-:-:S05]  /*3190*/  MOV R24, R27 ;  /* 0x0000001b00187202 */ /* 0x000fca0000000f00 */
[----:B------:R-:W-:Y:S01]  /*31a0*/  IMAD.HI.U32.X R27, R39, -0x1, R24, P0 ;  /* 0xffffffff271b7827 */ /* 0x000fe200000e0418 */
[----:B------:R-:W-:-:S04]  /*31b0*/  IADD3 R26, P0, R37, UR34, RZ ;  /* 0x00000022251a7c10 */ /* 0x000fc8000ff1e0ff */
[----:B------:R-:W-:-:S05]  /*31c0*/  SHF.R.U32.HI R27, RZ, 0x15, R27 ;  /* 0x00000015ff1b7819 */ /* 0x000fca000001161b */
[----:B------:R-:W-:-:S04]  /*31d0*/  IMAD.WIDE.U32 R24, R27, -0x1, R38 ;  /* 0xffffffff1b187825 */ /* 0x000fc800078e0026 */
[----:B------:R-:W-:Y:S01]  /*31e0*/  IMAD R25, R27, -0x200001, R25 ;  /* 0xffdfffff1b197824 */ /* 0x000fe200078e0219 */
[----:B------:R-:W-:-:S05]  /*31f0*/  IADD3.X R27, RZ, UR35, RZ, P0, !PT ;  /* 0x00000023ff1b7c10 */ /* 0x000fca00087fe4ff */
[----:B------:R-:W0:Y:S02]  /*3200*/  I2F.F64.U64 R24, R24 ;  /* 0x0000001800187312 */ /* 0x000e240000301800 */
[----:B0-----:R0:W-:Y:S02]  /*3210*/  STG.E.64 desc[UR58][R26.64], R24 ;  /* 0x000000181a007986 */ /* 0x0011e4000c101b3a */
.L_x_258:
        /* <DEDUP_REMOVED lines=11> */
        .weak           $__internal_18_$__cuda_sm20_div_s64
        .type           $__internal_18_$__cuda_sm20_div_s64,@function
        .size           $__internal_18_$__cuda_sm20_div_s64,(.L_x_1847 - $__internal_18_$__cuda_sm20_div_s64)
$__internal_18_$__cuda_sm20_div_s64:
        /* <DEDUP_REMOVED lines=74> */
[----:B------:R-:W-:Y:S06]  /*3770*/  RET.REL.NODEC R26 `(_ZN2at6native60_GLOBAL__N__fdc43544_27_DistributionRandomKernel_cu_f88cee4443distribution_elementwise_grid_stride_kernelImLi2EZZZNS0_9templates4cuda13random_kernelIPNS_17CUDAGeneratorImplEEEvRNS_18TensorIteratorBaseET_ENKUlvE_clEvENKUlvE4_clEvEUlP24curandStatePhilox4_32_10E_ZNS1_27distribution_nullary_kernelIdm10ulonglong2S7_SF_ZZZS5_IS7_EvS9_SA_ENKSB_clEvENKSC_clEvEUlmE_EEvS9_T2_RKT3_T4_EUlimE0_EEvlNS_15PhiloxCudaStateET1_SJ_) ;  /* 0xffffffc81a207950 */ /* 0x000fec0003c3ffff */
.L_x_261:
        /* <DEDUP_REMOVED lines=16> */
.L_x_1847:


//--------------------- .text._ZN2at6native60_GLOBAL__N__fdc43544_27_DistributionRandomKernel_cu_f88cee4443distribution_elementwise_grid_stride_kernelImLi2EZZZNS0_9templates4cuda13random_kernelIPNS_17CUDAGeneratorImplEEEvRNS_18TensorIteratorBaseET_ENKUlvE_clEvENKUlvE4_clEvEUlP24curandStatePhilox4_32_10E_ZNS1_27distribution_nullary_kernelIdm10ulonglong2S7_SF_ZZZS5_IS7_EvS9_SA_ENKSB_clEvENKSC_clEvEUlmE_EEvS9_T2_RKT3_T4_EUlimE_EEvlNS_15PhiloxCudaStateET1_SJ_ --------------------------
	.section	.text._ZN2at6native60_GLOBAL__N__fdc43544_27_DistributionRandomKernel_cu_f88cee4443distribution_elementwise_grid_stride_kernelImLi2EZZZNS0_9templates4cuda13random_kernelIPNS_17CUDAGeneratorImplEEEvRNS_18TensorIteratorBaseET_ENKUlvE_clEvENKUlvE4_clEvEUlP24curandStatePhilox4_32_10E_ZNS1_27distribution_nullary_kernelIdm10ulonglong2S7_SF_ZZZS5_IS7_EvS9_SA_ENKSB_clEvENKSC_clEvEUlmE_EEvS9_T2_RKT3_T4_EUlimE_EEvlNS_15PhiloxCudaStateET1_SJ_,"ax",@progbits
	.align	128
.text._ZN2at6native60_GLOBAL__N__fdc43544_27_DistributionRandomKernel_cu_f88cee4443distribution_elementwise_grid_stride_kernelImLi2EZZZNS0_9templates4cuda13random_kernelIPNS_17CUDAGeneratorImplEEEvRNS_18TensorIteratorBaseET_ENKUlvE_clEvENKUlvE4_clEvEUlP24curandStatePhilox4_32_10E_ZNS1_27distribution_nullary_kernelIdm10ulonglong2S7_SF_ZZZS5_IS7_EvS9_SA_ENKSB_clEvENKSC_clEvEUlmE_EEvS9_T2_RKT3_T4_EUlimE_EEvlNS_15PhiloxCudaStateET1_SJ_:
        .type           _ZN2at6native60_GLOBAL__N__fdc43544_27_DistributionRandomKernel_cu_f88cee4443distribution_elementwise_grid_stride_kernelImLi2EZZZNS0_9templates4cuda13random_kernelIPNS_17CUDAGeneratorImplEEEvRNS_18TensorIteratorBaseET_ENKUlvE_clEvENKUlvE4_clEvEUlP24curandStatePhilox4_32_10E_ZNS1_27distribution_nullary_kernelIdm10ulonglong2S7_SF_ZZZS5_IS7_EvS9_SA_ENKSB_clEvENKSC_clEvEUlmE_EEvS9_T2_RKT3_T4_EUlimE_EEvlNS_15PhiloxCudaStateET1_SJ_,@function
        .size           _ZN2at6native60_GLOBAL__N__fdc43544_27_DistributionRandomKernel_cu_f88cee4443distribution_elementwise_grid_stride_kernelImLi2EZZZNS0_9templates4cuda13random_kernelIPNS_17CUDAGeneratorImplEEEvRNS_18TensorIteratorBaseET_ENKUlvE_clEvENKUlvE4_clEvEUlP24curandStatePhilox4_32_10E_ZNS1_27distribution_nullary_kernelIdm10ulonglong2S7_SF_ZZZS5_IS7_EvS9_SA_ENKSB_clEvENKSC_clEvEUlmE_EEvS9_T2_RKT3_T4_EUlimE_EEvlNS_15PhiloxCudaStateET1_SJ_,(.L_x_1849 - _ZN2at6native60_GLOBAL__N__fdc43544_27_DistributionRandomKernel_cu_f88cee4443distribution_elementwise_grid_stride_kernelImLi2EZZZNS0_9templates4cuda13random_kernelIPNS_17CUDAGeneratorImplEEEvRNS_18TensorIteratorBaseET_ENKUlvE_clEvENKUlvE4_clEvEUlP24curandStatePhilox4_32_10E_ZNS1_27distribution_nullary_kernelIdm10ulonglong2S7_SF_ZZZS5_IS7_EvS9_SA_ENKSB_clEvENKSC_clEvEUlmE_EEvS9_T2_RKT3_T4_EUlimE_EEvlNS_15PhiloxCudaStateET1_SJ_)
        .other          _ZN2at6native60_GLOBAL__N__fdc43544_27_DistributionRandomKernel_cu_f88cee4443distribution_elementwise_grid_stride_kernelImLi2EZZZNS0_9templates4cuda13random_kernelIPNS_17CUDAGeneratorImplEEEvRNS_18TensorIteratorBaseET_ENKUlvE_clEvENKUlvE4_clEvEUlP24curandStatePhilox4_32_10E_ZNS1_27distribution_nullary_kernelIdm10ulonglong2S7_SF_ZZZS5_IS7_EvS9_SA_ENKSB_clEvENKSC_clEvEUlmE_EEvS9_T2_RKT3_T4_EUlimE_EEvlNS_15PhiloxCudaStateET1_SJ_,@"STO_CUDA_ENTRY STV_DEFAULT"
_ZN2at6native60_GLOBAL__N__fdc43544_27_DistributionRandomKernel_cu_f88cee4443distribution_elementwise_grid_stride_kernelImLi2EZZZNS0_9templates4cuda13random_kernelIPNS_17CUDAGeneratorImplEEEvRNS_18TensorIteratorBaseET_ENKUlvE_clEvENKUlvE4_clEvEUlP24curandStatePhilox4_32_10E_ZNS1_27distribution_nullary_kernelIdm10ulonglong2S7_SF_ZZZS5_IS7_EvS9_SA_ENKSB_clEvENKSC_clEvEUlmE_EEvS9_T2_RKT3_T4_EUlimE_EEvlNS_15PhiloxCudaStateET1_SJ_:
        /* <DEDUP_REMOVED lines=91> */
[----:B------:R-:W-:Y:S05]  /*05b0*/  CALL.REL.NOINC `($__internal_19_$__cuda_sm20_div_s64) ;  /* 0x0000000800d87944 */ /* 0x000fea0003c00000 */
[----:B------:R-:W-:Y:S02]  /*05c0*/  IMAD.MOV.U32 R24, RZ, RZ, R26 ;  /* 0x000000ffff187224 */ /* 0x000fe400078e001a */
[----:B------:R-:W-:Y:S01]  /*05d0*/  IMAD.MOV.U32 R25, RZ, RZ, R27 ;  /* 0x000000ffff197224 */ /* 0x000fe200078e001b */
[----:B------:R-:W-:Y:S06]  /*05e0*/  BRA `(.L_x_263) ;  /* 0x00000000005c7947 */ /* 0x000fec0003800000 */
.L_x_262:
        /* <DEDUP_REMOVED lines=23> */
.L_x_263:
        /* <DEDUP_REMOVED lines=15> */
[C-C-:B------:R-:W-:Y:S01]  /*0850*/  SHF.R.U64 R38, R40.reuse, 0x2, R41.reuse ;  /* 0x0000000228267819 */ /* 0x140fe20000001229 */
[----:B------:R-:W-:Y:S01]  /*0860*/  IMAD R47, R47, -0x326172a9, RZ ;  /* 0xcd9e8d572f2f7824 */ /* 0x000fe200078e02ff */
[----:B------:R-:W-:Y:S01]  /*0870*/  SHF.R.U32.HI R39, RZ, 0x2, R41 ;  /* 0x00000002ff277819 */ /* 0x000fe20000011629 */
[----:B------:R-:W-:Y:S01]  /*0880*/  ULDC UR4, c[0x0][0x240] ;  /* 0x0000900000047ab9 */ /* 0x000fe20000000800 */
[----:B------:R-:W-:Y:S01]  /*0890*/  LOP3.LUT R40, R40, 0x3, RZ, 0xc0, !PT ;  /* 0x0000000328287812 */ /* 0x000fe200078ec0ff */
[----:B------:R-:W-:-:S06]  /*08a0*/  ULDC.64 UR10, c[0x0][0x238] ;  /* 0x00008e00000a7ab9 */ /* 0x000fcc0000000a00 */
.L_x_271:
        /* <DEDUP_REMOVED lines=13> */
.L_x_265:
[----:B------:R-:W-:Y:S05]  /*0980*/  BSYNC B0 ;  /* 0x0000000000007941 */ /* 0x000fea0003800000 */
.L_x_264:
        /* <DEDUP_REMOVED lines=13> */
[----:B------:R-:W-:-:S03]  /*0a60*/  LOP3.LUT R27, R33, R30, R4, 0x96, !PT ;  /* 0x0000001e211b7212 */ /* 0x000fc600078e9604 */
        /* <DEDUP_REMOVED lines=46> */
.L_x_267:
[----:B------:R-:W-:Y:S01]  /*0d50*/  IMAD.MOV.U32 R49, RZ, RZ, R45 ;  /* 0x000000ffff317224 */ /* 0x000fe200078e002d */
[----:B------:R-:W-:Y:S01]  /*0d60*/  MOV R43, R41 ;  /* 0x00000029002b7202 */ /* 0x000fe20000000f00 */
[----:B------:R-:W-:Y:S02]  /*0d70*/  IMAD.MOV.U32 R48, RZ, RZ, R31 ;  /* 0x000000ffff307224 */ /* 0x000fe400078e001f */
[----:B------:R-:W-:-:S07]  /*0d80*/  IMAD.MOV.U32 R44, RZ, RZ, R26 ;  /* 0x000000ffff2c7224 */ /* 0x000fce00078e001a */
.L_x_266:
[----:B------:R-:W1:Y:S01]  /*0d90*/  LDC R45, c[0x0][RZ] ;  /* 0x00000000ff2d7b82 */ /* 0x000e620000000800 */
[----:B0-----:R-:W-:Y:S01]  /*0da0*/  ISETP.GE.U32.AND P0, PT, R18, R24, PT ;  /* 0x000000181200720c */ /* 0x001fe20003f06070 */
[----:B------:R-:W-:Y:S03]  /*0db0*/  BSSY B0, `(.L_x_268) ;  /* 0x0000019000007945 */ /* 0x000fe60003800000 */
[----:B------:R-:W-:Y:S01]  /*0dc0*/  ISETP.GE.AND.EX P0, PT, R19, R25, PT, P0 ;  /* 0x000000191300720c */ /* 0x000fe20003f06300 */
[----:B-1----:R-:W-:-:S05]  /*0dd0*/  IMAD R45, R45, UR6, RZ ;  /* 0x000000062d2d7c24 */ /* 0x002fca000f8e02ff */
[----:B------:R-:W-:-:S04]  /*0de0*/  IADD3 R47, P2, R45, R18, RZ ;  /* 0x000000122d2f7210 */ /* 0x000fc80007f5e0ff */
[----:B------:R-:W-:Y:S02]  /*0df0*/  ISETP.GE.U32.AND P1, PT, R47, R24, PT ;  /* 0x000000182f00720c */ /* 0x000fe40003f26070 */
[----:B------:R-:W-:-:S04]  /*0e00*/  IADD3.X R28, RZ, R19, RZ, P2, !PT ;  /* 0x00000013ff1c7210 */ /* 0x000fc800017fe4ff */
[----:B------:R-:W-:Y:S01]  /*0e10*/  ISETP.GE.AND.EX P1, PT, R28, R25, PT, P1 ;  /* 0x000000191c00720c */ /* 0x000fe20003f26310 */
[----:B------:R-:W-:-:S12]  /*0e20*/  @P0 BRA `(.L_x_269) ;  /* 0x0000000000440947 */ /* 0x000fd80003800000 */
[----:B------:R-:W-:-:S04]  /*0e30*/  IMAD.WIDE.U32 R28, R49, -0x7ff, RZ ;  /* 0xfffff801311c7825 */ /* 0x000fc800078e00ff */
[----:B------:R-:W-:-:S04]  /*0e40*/  IMAD.WIDE.U32 R30, R48, -0x7ff, RZ ;  /* 0xfffff801301e7825 */ /* 0x000fc800078e00ff */
[----:B------:R-:W-:-:S04]  /*0e50*/  IMAD.WIDE.U32 R28, P0, R48, -0x1, R28 ;  /* 0xffffffff301c7825 */ /* 0x000fc8000780001c */
[----:B------:R-:W-:Y:S01]  /*0e60*/  IMAD.X R33, RZ, RZ, RZ, P0 ;  /* 0x000000ffff217224 */ /* 0x000fe200000e06ff */
[----:B------:R-:W-:Y:S01]  /*0e70*/  IADD3 RZ, P0, R31, R28, RZ ;  /* 0x0000001c1fff7210 */ /* 0x000fe20007f1e0ff */
[----:B------:R-:W-:Y:S01]  /*0e80*/  IMAD.MOV.U32 R28, RZ, RZ, R48 ;  /* 0x000000ffff1c7224 */ /* 0x000fe200078e0030 */
[----:B------:R-:W-:Y:S02]  /*0e90*/  MOV R32, R29 ;  /* 0x0000001d00207202 */ /* 0x000fe40000000f00 */
[----:B------:R-:W-:-:S03]  /*0ea0*/  MOV R29, R49 ;  /* 0x00000031001d7202 */ /* 0x000fc60000000f00 */
[----:B------:R-:W-:-:S05]  /*0eb0*/  IMAD.HI.U32.X R33, R49, -0x1, R32, P0 ;  /* 0xffffffff31217827 */ /* 0x000fca00000e0420 */
[----:B------:R-:W-:-:S05]  /*0ec0*/  SHF.R.U32.HI R33, RZ, 0x15, R33 ;  /* 0x00000015ff217819 */ /* 0x000fca0000011621 */
[----:B------:R-:W-:-:S04]  /*0ed0*/  IMAD.WIDE.U32 R30, R33, -0x1, R28 ;  /* 0xffffffff211e7825 */ /* 0x000fc800078e001c */
[----:B------:R-:W-:Y:S02]  /*0ee0*/  IMAD R31, R33, -0x200001, R31 ;  /* 0xffdfffff211f7824 */ /* 0x000fe400078e021f */
[----:B------:R-:W-:-:S04]  /*0ef0*/  IMAD R29, R18, UR4, RZ ;  /* 0x00000004121d7c24 */ /* 0x000fc8000f8e02ff */
[----:B------:R-:W0:Y:S01]  /*0f00*/  I2F.F64.U64 R30, R30 ;  /* 0x0000001e001e7312 */ /* 0x000e220000301800 */
[----:B------:R-:W-:-:S04]  /*0f10*/  IADD3 R28, P0, R29, UR10, RZ ;  /* 0x0000000a1d1c7c10 */ /* 0x000fc8000ff1e0ff */
[----:B------:R-:W-:-:S05]  /*0f20*/  LEA.HI.X.SX32 R29, R29, UR11, 0x1, P0 ;  /* 0x0000000b1d1d7c11 */ /* 0x000fca00080f0eff */
[----:B0-----:R0:W-:Y:S04]  /*0f30*/  STG.E.64 desc[UR8][R28.64], R30 ;  /* 0x0000001e1c007986 */ /* 0x0011e8000c101b08 */
.L_x_269:
[----:B------:R-:W-:Y:S05]  /*0f40*/  BSYNC B0 ;  /* 0x0000000000007941 */ /* 0x000fea0003800000 */
.L_x_268:
[----:B------:R-:W-:Y:S05]  /*0f50*/  @P1 BRA `(.L_x_270) ;  /* 0x0000000000441947 */ /* 0x000fea0003800000 */
[----:B0-----:R-:W-:-:S04]  /*0f60*/  IMAD.WIDE.U32 R28, R43, -0x7ff, RZ ;  /* 0xfffff8012b1c7825 */ /* 0x001fc800078e00ff */
[----:B------:R-:W-:-:S04]  /*0f70*/  IMAD.WIDE.U32 R30, R44, -0x7ff, RZ ;  /* 0xfffff8012c1e7825 */ /* 0x000fc800078e00ff */
[----:B------:R-:W-:-:S04]  /*0f80*/  IMAD.WIDE.U32 R28, P0, R44, -0x1, R28 ;  /* 0xffffffff2c1c7825 */ /* 0x000fc8000780001c */
[----:B------:R-:W-:Y:S01]  /*0f90*/  IMAD.X R33, RZ, RZ, RZ, P0 ;  /* 0x000000ffff217224 */ /* 0x000fe200000e06ff */
[----:B------:R-:W-:Y:S01]  /*0fa0*/  IADD3 RZ, P0, R31, R28, RZ ;  /* 0x0000001c1fff7210 */ /* 0x000fe20007f1e0ff */
[----:B------:R-:W-:Y:S01]  /*0fb0*/  IMAD.MOV.U32 R28, RZ, RZ, R44 ;  /* 0x000000ffff1c7224 */ /* 0x000fe200078e002c */
[----:B------:R-:W-:Y:S01]  /*0fc0*/  MOV R32, R29 ;  /* 0x0000001d00207202 */ /* 0x000fe20000000f00 */
[----:B------:R-:W-:Y:S01]  /*0fd0*/  IMAD R47, R47, UR4, RZ ;  /* 0x000000042f2f7c24 */ /* 0x000fe2000f8e02ff */
[----:B------:R-:W-:-:S03]  /*0fe0*/  MOV R29, R43 ;  /* 0x0000002b001d7202 */ /* 0x000fc60000000f00 */
[----:B------:R-:W-:Y:S01]  /*0ff0*/  IMAD.HI.U32.X R31, R43, -0x1, R32, P0 ;  /* 0xffffffff2b1f7827 */ /* 0x000fe200000e0420 */
[----:B------:R-:W-:-:S04]  /*1000*/  IADD3 R30, P0, R47, UR10, RZ ;  /* 0x0000000a2f1e7c10 */ /* 0x000fc8000ff1e0ff */
[----:B------:R-:W-:-:S05]  /*1010*/  SHF.R.U32.HI R31, RZ, 0x15, R31 ;  /* 0x00000015ff1f7819 */ /* 0x000fca000001161f */
[----:B------:R-:W-:-:S04]  /*1020*/  IMAD.WIDE.U32 R28, R31, -0x1, R28 ;  /* 0xffffffff1f1c7825 */ /* 0x000fc800078e001c */
[----:B------:R-:W-:Y:S01]  /*1030*/  IMAD R29, R31, -0x200001, R29 ;  /* 0xffdfffff1f1d7824 */ /* 0x000fe200078e021d */
[----:B------:R-:W-:-:S05]  /*1040*/  LEA.HI.X.SX32 R31, R47, UR11, 0x1, P0 ;  /* 0x0000000b2f1f7c11 */ /* 0x000fca00080f0eff */
[----:B------:R-:W0:Y:S02]  /*1050*/  I2F.F64.U64 R28, R28 ;  /* 0x0000001c001c7312 */ /* 0x000e240000301800 */
[----:B0-----:R1:W-:Y:S02]  /*1060*/  STG.E.64 desc[UR8][R30.64], R28 ;  /* 0x0000001c1e007986 */ /* 0x0013e4000c101b08 */
.L_x_270:
        /* <DEDUP_REMOVED lines=11> */
        .weak           $__internal_19_$__cuda_sm20_div_s64
        .type           $__internal_19_$__cuda_sm20_div_s64,@function
        .size           $__internal_19_$__cuda_sm20_div_s64,(.L_x_1849 - $__internal_19_$__cuda_sm20_div_s64)
$__internal_19_$__cuda_sm20_div_s64:
        /* <DEDUP_REMOVED lines=74> */
[----:B------:R-:W-:Y:S06]  /*15c0*/  RET.REL.NODEC R24 `(_ZN2at6native60_GLOBAL__N__fdc43544_27_DistributionRandomKernel_cu_f88cee4443distribution_elementwise_grid_stride_kernelImLi2EZZZNS0_9templates4cuda13random_kernelIPNS_17CUDAGeneratorImplEEEvRNS_18TensorIteratorBaseET_ENKUlvE_clEvENKUlvE4_clEvEUlP24curandStatePhilox4_32_10E_ZNS1_27distribution_nullary_kernelIdm10ulonglong2S7_SF_ZZZS5_IS7_EvS9_SA_ENKSB_clEvENKSC_clEvEUlmE_EEvS9_T2_RKT3_T4_EUlimE_EEvlNS_15PhiloxCudaStateET1_SJ_) ;  /* 0xffffffe8188c7950 */ /* 0x000fec0003c3ffff */
.L_x_272:
        /* <DEDUP_REMOVED lines=11> */
.L_x_1849:


//--------------------- .text._ZN2at6native60_GLOBAL__N__fdc43544_27_DistributionRandomKernel_cu_f88cee4443distribution_elementwise_grid_stride_kernelIjLi4EZZZNS0_9templates4cuda13random_kernelIPNS_17CUDAGeneratorImplEEEvRNS_18TensorIteratorBaseET_ENKUlvE_clEvENKUlvE3_clEvEUlP24curandStatePhilox4_32_10E0_ZNS1_27distribution_nullary_kernelIsj5uint4S7_SF_ZZZS5_IS7_EvS9_SA_ENKSB_clEvENKSC_clEvEUljE_EEvS9_T2_RKT3_T4_EUlijE0_EEvlNS_15PhiloxCudaStateET1_SJ_ --------------------------
	.section	.text._ZN2at6native60_GLOBAL__N__fdc43544_27_DistributionRandomKernel_cu_f88cee4443distribution_elementwise_grid_stride_kernelIjLi4EZZZNS0_9templates4cuda13random_kernelIPNS_17CUDAGeneratorImplEEEvRNS_18TensorIteratorBaseET_ENKUlvE_clEvENKUlvE3_clEvEUlP24curandStatePhilox4_32_10E0_ZNS1_27distribution_nullary_kernelIsj5uint4S7_SF_ZZZS5_IS7_EvS9_SA_ENKSB_clEvENKSC_clEvEUljE_EEvS9_T2_RKT3_T4_EUlijE0_EEvlNS_15PhiloxCudaStateET1_SJ_,"ax",@progbits
	.align	128
.text._ZN2at6native60_GLOBAL__N__fdc43544_27_DistributionRandomKernel_cu_f88cee4443distribution_elementwise_grid_stride_kernelIjLi4EZZZNS0_9templates4cuda13random_kernelIPNS_17CUDAGeneratorImplEEEvRNS_18TensorIteratorBaseET_ENKUlvE_clEvENKUlvE3_clEvEUlP24curandStatePhilox4_32_10E0_ZNS1_27distribution_nullary_kernelIsj5uint4S7_SF_ZZZS5_IS7_EvS9_SA_ENKSB_clEvENKSC_clEvEUljE_EEvS9_T2_RKT3_T4_EUlijE0_EEvlNS_15PhiloxCudaStateET1_SJ_:
        .type           _ZN2at6native60_GLOBAL__N__fdc43544_27_DistributionRandomKernel_cu_f88cee4443distribution_elementwise_grid_stride_kernelIjLi4EZZZNS0_9templates4cuda13random_kernelIPNS_17CUDAGeneratorImplEEEvRNS_18TensorIteratorBaseET_ENKUlvE_clEvENKUlvE3_clEvEUlP24curandStatePhilox4_32_10E0_ZNS1_27distribution_nullary_kernelIsj5uint4S7_SF_ZZZS5_IS7_EvS9_SA_ENKSB_clEvENKSC_clEvEUljE_EEvS9_T2_RKT3_T4_EUlijE0_EEvlNS_15PhiloxCudaStateET1_SJ_,@function
        .size           _ZN2at6native60_GLOBAL__N__fdc43544_27_DistributionRandomKernel_cu_f88cee4443distribution_elementwise_grid_stride_kernelIjLi4EZZZNS0_9templates4cuda13random_kernelIPNS_17CUDAGeneratorImplEEEvRNS_18TensorIteratorBaseET_ENKUlvE_clEvENKUlvE3_clEvEUlP24curandStatePhilox4_32_10E0_ZNS1_27distribution_nullary_kernelIsj5uint4S7_SF_ZZZS5_IS7_EvS9_SA_ENKSB_clEvENKSC_clEvEUljE_EEvS9_T2_RKT3_T4_EUlijE0_EEvlNS_15PhiloxCudaStateET1_SJ_,(.L_x_1851 - _ZN2at6native60_GLOBAL__N__fdc43544_27_DistributionRandomKernel_cu_f88cee4443distribution_elementwise_grid_stride_kernelIjLi4EZZZNS0_9templates4cuda13random_kernelIPNS_17CUDAGeneratorImplEEEvRNS_18TensorIteratorBaseET_ENKUlvE_clEvENKUlvE3_clEvEUlP24curandStatePhilox4_32_10E0_ZNS1_27distribution_nullary_kernelIsj5uint4S7_SF_ZZZS5_IS7_EvS9_SA_ENKSB_clEvENKSC_clEvEUljE_EEvS9_T2_RKT3_T4_EUlijE0_EEvlNS_15PhiloxCudaStateET1_SJ_)
        .other          _ZN2at6native60_GLOBAL__N__fdc43544_27_DistributionRandomKernel_cu_f88cee4443distribution_elementwise_grid_stride_kernelIjLi4EZZZNS0_9templates4cuda13random_kernelIPNS_17CUDAGeneratorImplEEEvRNS_18TensorIteratorBaseET_ENKUlvE_clEvENKUlvE3_clEvEUlP24curandStatePhilox4_32_10E0_ZNS1_27distribution_nullary_kernelIsj5uint4S7_SF_ZZZS5_IS7_EvS9_SA_ENKSB_clEvENKSC_clEvEUljE_EEvS9_T2_RKT3_T4_EUlijE0_EEvlNS_15PhiloxCudaStateET1_SJ_,@"STO_CUDA_ENTRY STV_DEFAULT"
_ZN2at6native60_GLOBAL__N__fdc43544_27_DistributionRandomKernel_cu_f88cee4443distribution_elementwise_grid_stride_kernelIjLi4EZZZNS0_9templates4cuda13random_kernelIPNS_17CUDAGeneratorImplEEEvRNS_18TensorIteratorBaseET_ENKUlvE_clEvENKUlvE3_clEvEUlP24curandStatePhilox4_32_10E0_ZNS1_27distribution_nullary_kernelIsj5uint4S7_SF_ZZZS5_IS7_EvS9_SA_ENKSB_clEvENKSC_clEvEUljE_EEvS9_T2_RKT3_T4_EUlijE0_EEvlNS_15PhiloxCudaStateET1_SJ_:
        /* <DEDUP_REMOVED lines=92> */
[----:B------:R-:W-:Y:S05]  /*05c0*/  CALL.REL.NOINC `($__internal_20_$__cuda_sm20_div_s64) ;  /* 0x0000004800907944 */ /* 0x000fea0003c00000 */
[----:B------:R-:W-:Y:S05]  /*05d0*/  BRA `(.L_x_274) ;  /* 0x0000000000587947 */ /* 0x000fea0003800000 */
.L_x_273:
        /* <DEDUP_REMOVED lines=22> */
.L_x_274:
        /* <DEDUP_REMOVED lines=68> */
.L_x_290:
        /* <DEDUP_REMOVED lines=13> */
.L_x_276:
[----:B------:R-:W-:Y:S05]  /*0c50*/  BSYNC B0 ;  /* 0x0000000000007941 */ /* 0x000fea0003800000 */
.L_x_275:
        /* <DEDUP_REMOVED lines=69> */
.L_x_278:
[----:B------:R-:W-:Y:S01]  /*10b0*/  IMAD.MOV.U32 R2, RZ, RZ, R22 ;  /* 0x000000ffff027224 */ /* 0x000fe200078e0016 */
[----:B------:R-:W-:Y:S01]  /*10c0*/  MOV R3, R0 ;  /* 0x0000000000037202 */ /* 0x000fe20000000f00 */
[----:B------:R-:W-:Y:S01]  /*10d0*/  IMAD.MOV.U32 R6, RZ, RZ, R7 ;  /* 0x000000ffff067224 */ /* 0x000fe200078e0007 */
[----:B------:R-:W-:-:S07]  /*10e0*/  MOV R4, R20 ;  /* 0x0000001400047202 */ /* 0x000fce0000000f00 */
.L_x_277:
        /* <DEDUP_REMOVED lines=242> */
.L_x_281:
[----:B------:R-:W-:Y:S01]  /*2010*/  ULDC.64 UR34, c[0x0][0x3d0] ;  /* 0x0000f40000227ab9 */ /* 0x000fe20000000a00 */
[----:B------:R-:W-:Y:S02]  /*2020*/  LOP3.LUT R37, R2, 0x7fff, RZ, 0xc0, !PT ;  /* 0x00007fff02257812 */ /* 0x000fe400078ec0ff */
[----:B------:R-:W-:-:S05]  /*2030*/  IADD3 R22, P0, R0, UR34, RZ ;  /* 0x0000002200167c10 */ /* 0x000fca000ff1e0ff */
[----:B------:R-:W-:-:S05]  /*2040*/  IMAD.X R23, RZ, RZ, UR35, P0 ;  /* 0x00000023ff177e24 */ /* 0x000fca00080e06ff */
[----:B------:R0:W-:Y:S03]  /*2050*/  STG.E.U16 desc[UR58][R22.64], R37 ;  /* 0x0000002516007986 */ /* 0x0001e6000c10153a */
.L_x_280:
[----:B------:R-:W-:Y:S05]  /*2060*/  BSYNC B0 ;  /* 0x0000000000007941 */ /* 0x000fea0003800000 */
.L_x_279:
        /* <DEDUP_REMOVED lines=247> */
.L_x_284:
[----:B------:R-:W-:Y:S01]  /*2fe0*/  ULDC.64 UR34, c[0x0][0x3d0] ;  /* 0x0000f40000227ab9 */ /* 0x000fe20000000a00 */
[----:B------:R-:W-:Y:S02]  /*2ff0*/  LOP3.LUT R3, R3, 0x7fff, RZ, 0xc0, !PT ;  /* 0x00007fff03037812 */ /* 0x000fe400078ec0ff */
[----:B------:R-:W-:-:S05]  /*3000*/  IADD3 R22, P0, R0, UR34, RZ ;  /* 0x0000002200167c10 */ /* 0x000fca000ff1e0ff */
[----:B------:R-:W-:-:S05]  /*3010*/  IMAD.X R23, RZ, RZ, UR35, P0 ;  /* 0x00000023ff177e24 */ /* 0x000fca00080e06ff */
[----:B------:R0:W-:Y:S03]  /*3020*/  STG.E.U16 desc[UR58][R22.64], R3 ;  /* 0x0000000316007986 */ /* 0x0001e6000c10153a */
.L_x_283:
[----:B------:R-:W-:Y:S05]  /*3030*/  BSYNC B0 ;  /* 0x0000000000007941 */ /* 0x000fea0003800000 */
.L_x_282:
        /* <DEDUP_REMOVED lines=243> */
.L_x_287:
[----:B------:R-:W-:Y:S01]  /*3f70*/  ULDC.64 UR34, c[0x0][0x3d0] ;  /* 0x0000f40000227ab9 */ /* 0x000fe20000000a00 */
[----:B------:R-:W-:Y:S02]  /*3f80*/  LOP3.LUT R3, R6, 0x7fff, RZ, 0xc0, !PT ;  /* 0x00007fff06037812 */ /* 0x000fe400078ec0ff */
[----:B------:R-:W-:-:S04]  /*3f90*/  IADD3 R22, P0, R0, UR34, RZ ;  /* 0x0000002200167c10 */ /* 0x000fc8000ff1e0ff */
[----:B------:R-:W-:-:S05]  /*3fa0*/  IADD3.X R23, RZ, UR35, RZ, P0, !PT ;  /* 0x00000023ff177c10 */ /* 0x000fca00087fe4ff */
[----:B------:R0:W-:Y:S04]  /*3fb0*/  STG.E.U16 desc[UR58][R22.64], R3 ;  /* 0x0000000316007986 */ /* 0x0001e8000c10153a */
.L_x_286:
[----:B------:R-:W-:Y:S05]  /*3fc0*/  BSYNC B0 ;  /* 0x0000000000007941 */ /* 0x000fea0003800000 */
.L_x_285:
        /* <DEDUP_REMOVED lines=244> */
.L_x_289:
[----:B------:R-:W-:Y:S01]  /*4f10*/  ULDC.64 UR34, c[0x0][0x3d0] ;  /* 0x0000f40000227ab9 */ /* 0x000fe20000000a00 */
[----:B------:R-:W-:Y:S02]  /*4f20*/  LOP3.LUT R3, R4, 0x7fff, RZ, 0xc0, !PT ;  /* 0x00007fff04037812 */ /* 0x000fe400078ec0ff */
[----:B------:R-:W-:-:S04]  /*4f30*/  IADD3 R22, P0, R0, UR34, RZ ;  /* 0x0000002200167c10 */ /* 0x000fc8000ff1e0ff */
[----:B------:R-:W-:-:S05]  /*4f40*/  IADD3.X R23, RZ, UR35, RZ, P0, !PT ;  /* 0x00000023ff177c10 */ /* 0x000fca00087fe4ff */
[----:B------:R0:W-:Y:S04]  /*4f50*/  STG.E.U16 desc[UR58][R22.64], R3 ;  /* 0x0000000316007986 */ /* 0x0001e8000c10153a */
.L_x_288:
        /* <DEDUP_REMOVED lines=11> */
        .weak           $__internal_20_$__cuda_sm20_div_s64
        .type           $__internal_20_$__cuda_sm20_div_s64,@function
        .size           $__internal_20_$__cuda_sm20_div_s64,(.L_x_1851 - $__internal_20_$__cuda_sm20_div_s64)
$__internal_20_$__cuda_sm20_div_s64:
        /* <DEDUP_REMOVED lines=74> */
[----:B------:R-:W-:Y:S06]  /*54b0*/  RET.REL.NODEC R6 `(_ZN2at6native60_GLOBAL__N__fdc43544_27_DistributionRandomKernel_cu_f88cee4443distribution_elementwise_grid_stride_kernelIjLi4EZZZNS0_9templates4cuda13random_kernelIPNS_17CUDAGeneratorImplEEEvRNS_18TensorIteratorBaseET_ENKUlvE_clEvENKUlvE3_clEvEUlP24curandStatePhilox4_32_10E0_ZNS1_27distribution_nullary_kernelIsj5uint4S7_SF_ZZZS5_IS7_EvS9_SA_ENKSB_clEvENKSC_clEvEUljE_EEvS9_T2_RKT3_T4_EUlijE0_EEvlNS_15PhiloxCudaStateET1_SJ_) ;  /* 0xffffffa806d07950 */ /* 0x000fec0003c3ffff */
.L_x_291:
        /* <DEDUP_REMOVED lines=12> */
.L_x_1851:


//--------------------- .text._ZN2at6native60_GLOBAL__N__fdc43544_27_DistributionRandomKernel_cu_f88cee4443distribution_elementwise_grid_stride_kernelIjLi4EZZZNS0_9templates4cuda13random_kernelIPNS_17CUDAGeneratorImplEEEvRNS_18TensorIteratorBaseET_ENKUlvE_clEvENKUlvE3_clEvEUlP24curandStatePhilox4_32_10E0_ZNS1_27distribution_nullary_kernelIsj5uint4S7_SF_ZZZS5_IS7_EvS9_SA_ENKSB_clEvENKSC_clEvEUljE_EEvS9_T2_RKT3_T4_EUlijE_EEvlNS_15PhiloxCudaStateET1_SJ_ --------------------------
	.section	.text._ZN2at6native60_GLOBAL__N__fdc43544_27_DistributionRandomKernel_cu_f88cee4443distribution_elementwise_grid_stride_kernelIjLi4EZZZNS0_9templates4cuda13random_kernelIPNS_17CUDAGeneratorImplEEEvRNS_18TensorIteratorBaseET_ENKUlvE_clEvENKUlvE3_clEvEUlP24curandStatePhilox4_32_10E0_ZNS1_27distribution_nullary_kernelIsj5uint4S7_SF_ZZZS5_IS7_EvS9_SA_ENKSB_clEvENKSC_clEvEUljE_EEvS9_T2_RKT3_T4_EUlijE_EEvlNS_15PhiloxCudaStateET1_SJ_,"ax",@progbits
	.align	128
.text._ZN2at6native60_GLOBAL__N__fdc43544_27_DistributionRandomKernel_cu_f88cee4443distribution_elementwise_grid_stride_kernelIjLi4EZZZNS0_9templates4cuda13random_kernelIPNS_17CUDAGeneratorImplEEEvRNS_18TensorIteratorBaseET_ENKUlvE_clEvENKUlvE3_clEvEUlP24curandStatePhilox4_32_10E0_ZNS1_27distribution_nullary_kernelIsj5uint4S7_SF_ZZZS5_IS7_EvS9_SA_ENKSB_clEvENKSC_clEvEUljE_EEvS9_T2_RKT3_T4_EUlijE_EEvlNS_15PhiloxCudaStateET1_SJ_:
        .type           _ZN2at6native60_GLOBAL__N__fdc43544_27_DistributionRandomKernel_cu_f88cee4443distribution_elementwise_grid_stride_kernelIjLi4EZZZNS0_9templates4cuda13random_kernelIPNS_17CUDAGeneratorImplEEEvRNS_18TensorIteratorBaseET_ENKUlvE_clEvENKUlvE3_clEvEUlP24curandStatePhilox4_32_10E0_ZNS1_27distribution_nullary_kernelIsj5uint4S7_SF_ZZZS5_IS7_EvS9_SA_ENKSB_clEvENKSC_clEvEUljE_EEvS9_T2_RKT3_T4_EUlijE_EEvlNS_15PhiloxCudaStateET1_SJ_,@function
        .size           _ZN2at6native60_GLOBAL__N__fdc43544_27_DistributionRandomKernel_cu_f88cee4443distribution_elementwise_grid_stride_kernelIjLi4EZZZNS0_9templates4cuda13random_kernelIPNS_17CUDAGeneratorImplEEEvRNS_18TensorIteratorBaseET_ENKUlvE_clEvENKUlvE3_clEvEUlP24curandStatePhilox4_32_10E0_ZNS1_27distribution_nullary_kernelIsj5uint4S7_SF_ZZZS5_IS7_EvS9_SA_ENKSB_clEvENKSC_clEvEUljE_EEvS9_T2_RKT3_T4_EUlijE_EEvlNS_15PhiloxCudaStateET1_SJ_,(.L_x_1853 - _ZN2at6native60_GLOBAL__N__fdc43544_27_DistributionRandomKernel_cu_f88cee4443distribution_elementwise_grid_stride_kernelIjLi4EZZZNS0_9templates4cuda13random_kernelIPNS_17CUDAGeneratorImplEEEvRNS_18TensorIteratorBaseET_ENKUlvE_clEvENKUlvE3_clEvEUlP24curandStatePhilox4_32_10E0_ZNS1_27distribution_nullary_kernelIsj5uint4S7_SF_ZZZS5_IS7_EvS9_SA_ENKSB_clEvENKSC_clEvEUljE_EEvS9_T2_RKT3_T4_EUlijE_EEvlNS_15PhiloxCudaStateET1_SJ_)
        .other          _ZN2at6native60_GLOBAL__N__fdc43544_27_DistributionRandomKernel_cu_f88cee4443distribution_elementwise_grid_stride_kernelIjLi4EZZZNS0_9templates4cuda13random_kernelIPNS_17CUDAGeneratorImplEEEvRNS_18TensorIteratorBaseET_ENKUlvE_clEvENKUlvE3_clEvEUlP24curandStatePhilox4_32_10E0_ZNS1_27distribution_nullary_kernelIsj5uint4S7_SF_ZZZS5_IS7_EvS9_SA_ENKSB_clEvENKSC_clEvEUljE_EEvS9_T2_RKT3_T4_EUlijE_EEvlNS_15PhiloxCudaStateET1_SJ_,@"STO_CUDA_ENTRY STV_DEFAULT"
_ZN2at6native60_GLOBAL__N__fdc43544_27_DistributionRandomKernel_cu_f88cee4443distribution_elementwise_grid_stride_kernelIjLi4EZZZNS0_9templates4cuda13random_kernelIPNS_17CUDAGeneratorImplEEEvRNS_18TensorIteratorBaseET_ENKUlvE_clEvENKUlvE3_clEvEUlP24curandStatePhilox4_32_10E0_ZNS1_27distribution_nullary_kernelIsj5uint4S7_SF_ZZZS5_IS7_EvS9_SA_ENKSB_clEvENKSC_clEvEUljE_EEvS9_T2_RKT3_T4_EUlijE_EEvlNS_15PhiloxCudaStateET1_SJ_:
        /* <DEDUP_REMOVED lines=91> */
[----:B------:R-:W-:Y:S05]  /*05b0*/  CALL.REL.NOINC `($__internal_21_$__cuda_sm20_div_s64) ;  /* 0x0000000800d07944 */ /* 0x000fea0003c00000 */
[----:B------:R-:W-:Y:S02]  /*05c0*/  IMAD.MOV.U32 R22, RZ, RZ, R24 ;  /* 0x000000ffff167224 */ /* 0x000fe400078e0018 */
[----:B------:R-:W-:Y:S01]  /*05d0*/  IMAD.MOV.U32 R23, RZ, RZ, R25 ;  /* 0x000000ffff177224 */ /* 0x000fe200078e0019 */
[----:B------:R-:W-:Y:S06]  /*05e0*/  BRA `(.L_x_293) ;  /* 0x00000000005c7947 */ /* 0x000fec0003800000 */
.L_x_292:
        /* <DEDUP_REMOVED lines=23> */
.L_x_293:
        /* <DEDUP_REMOVED lines=19> */
.L_x_298:
        /* <DEDUP_REMOVED lines=13> */
.L_x_295:
[----:B------:R-:W-:Y:S05]  /*0960*/  BSYNC B0 ;  /* 0x0000000000007941 */ /* 0x000fea0003800000 */
.L_x_294:
        /* <DEDUP_REMOVED lines=60> */
.L_x_297:
[----:B------:R-:W-:Y:S01]  /*0d30*/  IMAD.MOV.U32 R41, RZ, RZ, R45 ;  /* 0x000000ffff297224 */ /* 0x000fe200078e002d */
[----:B------:R-:W-:Y:S01]  /*0d40*/  MOV R43, R39 ;  /* 0x00000027002b7202 */ /* 0x000fe20000000f00 */
[----:B------:R-:W-:Y:S02]  /*0d50*/  IMAD.MOV.U32 R42, RZ, RZ, R27 ;  /* 0x000000ffff2a7224 */ /* 0x000fe400078e001b */
[----:B------:R-:W-:-:S07]  /*0d60*/  IMAD.MOV.U32 R44, RZ, RZ, R22 ;  /* 0x000000ffff2c7224 */ /* 0x000fce00078e0016 */
.L_x_296:
        /* <DEDUP_REMOVED lines=32> */
[----:B------:R-:W-:Y:S01]  /*0f70*/  @!P0 STG.E.U16 desc[UR8][R24.64], R41 ;  /* 0x0000002918008986 */ /* 0x000fe2000c101508 */
        /* <DEDUP_REMOVED lines=16> */
[----:B------:R0:W-:Y:S01]  /*1080*/  @!P1 STG.E.U16 desc[UR8][R26.64], R45 ;  /* 0x0000002d1a009986 */ /* 0x0001e2000c101508 */
[----:B------:R-:W-:-:S05]  /*1090*/  @!P2 LEA.HI.X.SX32 R29, R51, R29, 0x1, P5 ;  /* 0x0000001d331da211 */ /* 0x000fca00028f0eff */
[----:B------:R1:W-:Y:S04]  /*10a0*/  @!P2 STG.E.U16 desc[UR8][R28.64], R43 ;  /* 0x0000002b1c00a986 */ /* 0x0003e8000c101508 */
[----:B------:R1:W-:Y:S01]  /*10b0*/  @!P3 STG.E.U16 desc[UR8][R30.64], R49 ;  /* 0x000000311e00b986 */ /* 0x0003e2000c101508 */
[----:B0-----:R-:W-:Y:S01]  /*10c0*/  MOV R45, R40 ;  /* 0x00000028002d7202 */ /* 0x001fe20000000f00 */
[----:B------:R-:W-:Y:S06]  /*10d0*/  BAR.SYNC.DEFER_BLOCKING 0x0 ;  /* 0x0000000000007b1d */ /* 0x000fec0000010000 */
[----:B------:R-:W-:Y:S05]  /*10e0*/  @!P0 BRA `(.L_x_298) ;  /* 0xfffffff400e88947 */ /* 0x000fea000383ffff */
[----:B------:R-:W-:Y:S05]  /*10f0*/  EXIT ;  /* 0x000000000000794d */ /* 0x000fea0003800000 */
        .weak           $__internal_21_$__cuda_sm20_div_s64
        .type           $__internal_21_$__cuda_sm20_div_s64,@function
        .size           $__internal_21_$__cuda_sm20_div_s64,(.L_x_1853 - $__internal_21_$__cuda_sm20_div_s64)
$__internal_21_$__cuda_sm20_div_s64:
        /* <DEDUP_REMOVED lines=74> */
[----:B------:R-:W-:Y:S06]  /*15a0*/  RET.REL.NODEC R22 `(_ZN2at6native60_GLOBAL__N__fdc43544_27_DistributionRandomKernel_cu_f88cee4443distribution_elementwise_grid_stride_kernelIjLi4EZZZNS0_9templates4cuda13random_kernelIPNS_17CUDAGeneratorImplEEEvRNS_18TensorIteratorBaseET_ENKUlvE_clEvENKUlvE3_clEvEUlP24curandStatePhilox4_32_10E0_ZNS1_27distribution_nullary_kernelIsj5uint4S7_SF_ZZZS5_IS7_EvS9_SA_ENKSB_clEvENKSC_clEvEUljE_EEvS9_T2_RKT3_T4_EUlijE_EEvlNS_15PhiloxCudaStateET1_SJ_) ;  /* 0xffffffe816947950 */ /* 0x000fec0003c3ffff */
.L_x_299:
        /* <DEDUP_REMOVED lines=13> */
.L_x_1853:


//--------------------- .text._ZN2at6native60_GLOBAL__N__fdc43544_27_DistributionRandomKernel_cu_f88cee4443distribution_elementwise_grid_stride_kernelImLi2EZZZNS0_9templates4cuda13random_kernelIPNS_17CUDAGeneratorImplEEEvRNS_18TensorIteratorBaseET_ENKUlvE_clEvENKUlvE3_clEvEUlP24curandStatePhilox4_32_10E_ZNS1_27distribution_nullary_kernelIsm10ulonglong2S7_SF_ZZZS5_IS7_EvS9_SA_ENKSB_clEvENKSC_clEvEUlmE_EEvS9_T2_RKT3_T4_EUlimE0_EEvlNS_15PhiloxCudaStateET1_SJ_ --------------------------
	.section	.text._ZN2at6native60_GLOBAL__N__fdc43544_27_DistributionRandomKernel_cu_f88cee4443distribution_elementwise_grid_stride_kernelImLi2EZZZNS0_9templates4cuda13random_kernelIPNS_17CUDAGeneratorImplEEEvRNS_18TensorIteratorBaseET_ENKUlvE_clEvENKUlvE3_clEvEUlP24curandStatePhilox4_32_10E_ZNS1_27distribution_nullary_kernelIsm10ulonglong2S7_SF_ZZZS5_IS7_EvS9_SA_ENKSB_clEvENKSC_clEvEUlmE_EEvS9_T2_RKT3_T4_EUlimE0_EEvlNS_15PhiloxCudaStateET1_SJ_,"ax",@progbits
	.align	128
.text._ZN2at6native60_GLOBAL__N__fdc43544_27_DistributionRandomKernel_cu_f88cee4443distribution_elementwise_grid_stride_kernelImLi2EZZZNS0_9templates4cuda13random_kernelIPNS_17CUDAGeneratorImplEEEvRNS_18TensorIteratorBaseET_ENKUlvE_clEvENKUlvE3_clEvEUlP24curandStatePhilox4_32_10E_ZNS1_27distribution_nullary_kernelIsm10ulonglong2S7_SF_ZZZS5_IS7_EvS9_SA_ENKSB_clEvENKSC_clEvEUlmE_EEvS9_T2_RKT3_T4_EUlimE0_EEvlNS_15PhiloxCudaStateET1_SJ_:
        .type           _ZN2at6native60_GLOBAL__N__fdc43544_27_DistributionRandomKernel_cu_f88cee4443distribution_elementwise_grid_stride_kernelImLi2EZZZNS0_9templates4cuda13random_kernelIPNS_17CUDAGeneratorImplEEEvRNS_18TensorIteratorBaseET_ENKUlvE_clEvENKUlvE3_clEvEUlP24curandStatePhilox4_32_10E_ZNS1_27distribution_nullary_kernelIsm10ulonglong2S7_SF_ZZZS5_IS7_EvS9_SA_ENKSB_clEvENKSC_clEvEUlmE_EEvS9_T2_RKT3_T4_EUlimE0_EEvlNS_15PhiloxCudaStateET1_SJ_,@function
        .size           _ZN2at6native60_GLOBAL__N__fdc43544_27_DistributionRandomKernel_cu_f88cee4443distribution_elementwise_grid_stride_kernelImLi2EZZZNS0_9templates4cuda13random_kernelIPNS_17CUDAGeneratorImplEEEvRNS_18TensorIteratorBaseET_ENKUlvE_clEvENKUlvE3_clEvEUlP24curandStatePhilox4_32_10E_ZNS1_27distribution_nullary_kernelIsm10ulonglong2S7_SF_ZZZS5_IS7_EvS9_SA_ENKSB_clEvENKSC_clEvEUlmE_EEvS9_T2_RKT3_T4_EUlimE0_EEvlNS_15PhiloxCudaStateET1_SJ_,(.L_x_1855 - _ZN2at6native60_GLOBAL__N__fdc43544_27_DistributionRandomKernel_cu_f88cee4443distribution_elementwise_grid_stride_kernelImLi2EZZZNS0_9templates4cuda13random_kernelIPNS_17CUDAGeneratorImplEEEvRNS_18TensorIteratorBaseET_ENKUlvE_clEvENKUlvE3_clEvEUlP24curandStatePhilox4_32_10E_ZNS1_27distribution_nullary_kernelIsm10ulonglong2S7_SF_ZZZS5_IS7_EvS9_SA_ENKSB_clEvENKSC_clEvEUlmE_EEvS9_T2_RKT3_T4_EUlimE0_EEvlNS_15PhiloxCudaStateET1_SJ_)
        .other          _ZN2at6native60_GLOBAL__N__fdc43544_27_DistributionRandomKernel_cu_f88cee4443distribution_elementwise_grid_stride_kernelImLi2EZZZNS0_9templates4cuda13random_kernelIPNS_17CUDAGeneratorImplEEEvRNS_18TensorIteratorBaseET_ENKUlvE_clEvENKUlvE3_clEvEUlP24curandStatePhilox4_32_10E_ZNS1_27distribution_nullary_kernelIsm10ulonglong2S7_SF_ZZZS5_IS7_EvS9_SA_ENKSB_clEvENKSC_clEvEUlmE_EEvS9_T2_RKT3_T4_EUlimE0_EEvlNS_15PhiloxCudaStateET1_SJ_,@"STO_CUDA_ENTRY STV_DEFAULT"
_ZN2at6native60_GLOBAL__N__fdc43544_27_DistributionRandomKernel_cu_f88cee4443distribution_elementwise_grid_stride_kernelImLi2EZZZNS0_9templates4cuda13random_kernelIPNS_17CUDAGeneratorImplEEEvRNS_18TensorIteratorBaseET_ENKUlvE_clEvENKUlvE3_clEvEUlP24curandStatePhilox4_32_10E_ZNS1_27distribution_nullary_kernelIsm10ulonglong2S7_SF_ZZZS5_IS7_EvS9_SA_ENKSB_clEvENKSC_clEvEUlmE_EEvS9_T2_RKT3_T4_EUlimE0_EEvlNS_15PhiloxCudaStateET1_SJ_:
        /* <DEDUP_REMOVED lines=89> */
[----:B------:R-:W-:Y:S05]  /*0590*/  CALL.REL.NOINC `($__internal_22_$__cuda_sm20_div_s64) ;  /* 0x0000002800947944 */ /* 0x000fea0003c00000 */
[----:B------:R-:W-:Y:S05]  /*05a0*/  BRA `(.L_x_301) ;  /* 0x0000000000587947 */ /* 0x000fea0003800000 */
.L_x_300:
        /* <DEDUP_REMOVED lines=22> */
.L_x_301:
        /* <DEDUP_REMOVED lines=68> */
.L_x_311:
        /* <DEDUP_REMOVED lines=13> */
.L_x_303:
[----:B------:R-:W-:Y:S05]  /*0c20*/  BSYNC B0 ;  /* 0x0000000000007941 */ /* 0x000fea0003800000 */
.L_x_302:
        /* <DEDUP_REMOVED lines=61> */
.L_x_305:
[----:B------:R-:W-:Y:S01]  /*1000*/  MOV R32, R23 ;  /* 0x0000001700207202 */ /* 0x000fe20000000f00 */
[----:B------:R-:W-:-:S07]  /*1010*/  IMAD.MOV.U32 R30, RZ, RZ, R20 ;  /* 0x000000ffff1e7224 */ /* 0x000fce00078e0014 */
.L_x_304:
        /* <DEDUP_REMOVED lines=242> */
.L_x_308:
[----:B------:R-:W-:Y:S02]  /*1f40*/  ULDC.64 UR34, c[0x0][0x3d0] ;  /* 0x0000f40000227ab9 */ /* 0x000fe40000000a00 */
[----:B------:R-:W-:Y:S02]  /*1f50*/  IADD3 R22, P0, R33, UR34, RZ ;  /* 0x0000002221167c10 */ /* 0x000fe4000ff1e0ff */
[----:B------:R-:W-:Y:S02]  /*1f60*/  LOP3.LUT R33, R32, 0x7fff, RZ, 0xc0, !PT ;  /* 0x00007fff20217812 */ /* 0x000fe400078ec0ff */
[----:B------:R-:W-:-:S05]  /*1f70*/  IADD3.X R23, RZ, UR35, RZ, P0, !PT ;  /* 0x00000023ff177c10 */ /* 0x000fca00087fe4ff */
[----:B------:R0:W-:Y:S04]  /*1f80*/  STG.E.U16 desc[UR58][R22.64], R33 ;  /* 0x0000002116007986 */ /* 0x0001e8000c10153a */
.L_x_307:
[----:B------:R-:W-:Y:S05]  /*1f90*/  BSYNC B0 ;  /* 0x0000000000007941 */ /* 0x000fea0003800000 */
.L_x_306:
        /* <DEDUP_REMOVED lines=246> */
.L_x_310:
[----:B------:R-:W-:Y:S02]  /*2f00*/  ULDC.64 UR34, c[0x0][0x3d0] ;  /* 0x0000f40000227ab9 */ /* 0x000fe40000000a00 */
[----:B------:R-:W-:Y:S02]  /*2f10*/  IADD3 R22, P0, R33, UR34, RZ ;  /* 0x0000002221167c10 */ /* 0x000fe4000ff1e0ff */
[----:B------:R-:W-:-:S03]  /*2f20*/  LOP3.LUT R33, R30, 0x7fff, RZ, 0xc0, !PT ;  /* 0x00007fff1e217812 */ /* 0x000fc600078ec0ff */
[----:B------:R-:W-:-:S05]  /*2f30*/  IMAD.X R23, RZ, RZ, UR35, P0 ;  /* 0x00000023ff177e24 */ /* 0x000fca00080e06ff */
[----:B------:R0:W-:Y:S03]  /*2f40*/  STG.E.U16 desc[UR58][R22.64], R33 ;  /* 0x0000002116007986 */ /* 0x0001e6000c10153a */
.L_x_309:
        /* <DEDUP_REMOVED lines=10> */
        .weak           $__internal_22_$__cuda_sm20_div_s64
        .type           $__internal_22_$__cuda_sm20_div_s64,@function
        .size           $__internal_22_$__cuda_sm20_div_s64,(.L_x_1855 - $__internal_22_$__cuda_sm20_div_s64)
$__internal_22_$__cuda_sm20_div_s64:
        /* <DEDUP_REMOVED lines=74> */
[----:B------:R-:W-:Y:S06]  /*3490*/  RET.REL.NODEC R22 `(_ZN2at6native60_GLOBAL__N__fdc43544_27_DistributionRandomKernel_cu_f88cee4443distribution_elementwise_grid_stride_kernelImLi2EZZZNS0_9templates4cuda13random_kernelIPNS_17CUDAGeneratorImplEEEvRNS_18TensorIteratorBaseET_ENKUlvE_clEvENKUlvE3_clEvEUlP24curandStatePhilox4_32_10E_ZNS1_27distribution_nullary_kernelIsm10ulonglong2S7_SF_ZZZS5_IS7_EvS9_SA_ENKSB_clEvENKSC_clEvEUlmE_EEvS9_T2_RKT3_T4_EUlimE0_EEvlNS_15PhiloxCudaStateET1_SJ_) ;  /* 0xffffffc816d87950 */ /* 0x000fec0003c3ffff */
.L_x_312:
        /* <DEDUP_REMOVED lines=14> */
.L_x_1855:


//--------------------- .text._ZN2at6native60_GLOBAL__N__fdc43544_27_DistributionRandomKernel_cu_f88cee4443distribution_elementwise_grid_stride_kernelImLi2EZZZNS0_9templates4cuda13random_kernelIPNS_17CUDAGeneratorImplEEEvRNS_18TensorIteratorBaseET_ENKUlvE_clEvENKUlvE3_clEvEUlP24curandStatePhilox4_32_10E_ZNS1_27distribution_nullary_kernelIsm10ulonglong2S7_SF_ZZZS5_IS7_EvS9_SA_ENKSB_clEvENKSC_clEvEUlmE_EEvS9_T2_RKT3_T4_EUlimE_EEvlNS_15PhiloxCudaStateET1_SJ_ --------------------------
	.section	.text._ZN2at6native60_GLOBAL__N__fdc43544_27_DistributionRandomKernel_cu_f88cee4443distribution_elementwise_grid_stride_kernelImLi2EZZZNS0_9templates4cuda13random_kernelIPNS_17CUDAGeneratorImplEEEvRNS_18TensorIteratorBaseET_ENKUlvE_clEvENKUlvE3_clEvEUlP24curandStatePhilox4_32_10E_ZNS1_27distribution_nullary_kernelIsm10ulonglong2S7_SF_ZZZS5_IS7_EvS9_SA_ENKSB_clEvENKSC_clEvEUlmE_EEvS9_T2_RKT3_T4_EUlimE_EEvlNS_15PhiloxCudaStateET1_SJ_,"ax",@progbits
	.align	128
.text._ZN2at6native60_GLOBAL__N__fdc43544_27_DistributionRandomKernel_cu_f88cee4443distribution_elementwise_grid_stride_kernelImLi2EZZZNS0_9templates4cuda13random_kernelIPNS_17CUDAGeneratorImplEEEvRNS_18TensorIteratorBaseET_ENKUlvE_clEvENKUlvE3_clEvEUlP24curandStatePhilox4_32_10E_ZNS1_27distribution_nullary_kernelIsm10ulonglong2S7_SF_ZZZS5_IS7_EvS9_SA_ENKSB_clEvENKSC_clEvEUlmE_EEvS9_T2_RKT3_T4_EUlimE_EEvlNS_15PhiloxCudaStateET1_SJ_:
        .type           _ZN2at6native60_GLOBAL__N__fdc43544_27_DistributionRandomKernel_cu_f88cee4443distribution_elementwise_grid_stride_kernelImLi2EZZZNS0_9templates4cuda13random_kernelIPNS_17CUDAGeneratorImplEEEvRNS_18TensorIteratorBaseET_ENKUlvE_clEvENKUlvE3_clEvEUlP24curandStatePhilox4_32_10E_ZNS1_27distribution_nullary_kernelIsm10ulonglong2S7_SF_ZZZS5_IS7_EvS9_SA_ENKSB_clEvENKSC_clEvEUlmE_EEvS9_T2_RKT3_T4_EUlimE_EEvlNS_15PhiloxCudaStateET1_SJ_,@function
        .size           _ZN2at6native60_GLOBAL__N__fdc43544_27_DistributionRandomKernel_cu_f88cee4443distribution_elementwise_grid_stride_kernelImLi2EZZZNS0_9templates4cuda13random_kernelIPNS_17CUDAGeneratorImplEEEvRNS_18TensorIteratorBaseET_ENKUlvE_clEvENKUlvE3_clEvEUlP24curandStatePhilox4_32_10E_ZNS1_27distribution_nullary_kernelIsm10ulonglong2S7_SF_ZZZS5_IS7_EvS9_SA_ENKSB_clEvENKSC_clEvEUlmE_EEvS9_T2_RKT3_T4_EUlimE_EEvlNS_15PhiloxCudaStateET1_SJ_,(.L_x_1857 - _ZN2at6native60_GLOBAL__N__fdc43544_27_DistributionRandomKernel_cu_f88cee4443distribution_elementwise_grid_stride_kernelImLi2EZZZNS0_9templates4cuda13random_kernelIPNS_17CUDAGeneratorImplEEEvRNS_18TensorIteratorBaseET_ENKUlvE_clEvENKUlvE3_clEvEUlP24curandStatePhilox4_32_10E_ZNS1_27distribution_nullary_kernelIsm10ulonglong2S7_SF_ZZZS5_IS7_EvS9_SA_ENKSB_clEvENKSC_clEvEUlmE_EEvS9_T2_RKT3_T4_EUlimE_EEvlNS_15PhiloxCudaStateET1_SJ_)
        .other          _ZN2at6native60_GLOBAL__N__fdc43544_27_DistributionRandomKernel_cu_f88cee4443distribution_elementwise_grid_stride_kernelImLi2EZZZNS0_9templates4cuda13random_kernelIPNS_17CUDAGeneratorImplEEEvRNS_18TensorIteratorBaseET_ENKUlvE_clEvENKUlvE3_clEvEUlP24curandStatePhilox4_32_10E_ZNS1_27distribution_nullary_kernelIsm10ulonglong2S7_SF_ZZZS5_IS7_EvS9_SA_ENKSB_clEvENKSC_clEvEUlmE_EEvS9_T2_RKT3_T4_EUlimE_EEvlNS_15PhiloxCudaStateET1_SJ_,@"STO_CUDA_ENTRY STV_DEFAULT"
_ZN2at6native60_GLOBAL__N__fdc43544_27_DistributionRandomKernel_cu_f88cee4443distribution_elementwise_grid_stride_kernelImLi2EZZZNS0_9templates4cuda13random_kernelIPNS_17CUDAGeneratorImplEEEvRNS_18TensorIteratorBaseET_ENKUlvE_clEvENKUlvE3_clEvEUlP24curandStatePhilox4_32_10E_ZNS1_27distribution_nullary_kernelIsm10ulonglong2S7_SF_ZZZS5_IS7_EvS9_SA_ENKSB_clEvENKSC_clEvEUlmE_EEvS9_T2_RKT3_T4_EUlimE_EEvlNS_15PhiloxCudaStateET1_SJ_:
        /* <DEDUP_REMOVED lines=91> */
[----:B------:R-:W-:Y:S05]  /*05b0*/  CALL.REL.NOINC `($__internal_23_$__cuda_sm20_div_s64) ;  /* 0x0000000800347944 */ /* 0x000fea0003c00000 */
[----:B------:R-:W-:Y:S02]  /*05c0*/  IMAD.MOV.U32 R20, RZ, RZ, R22 ;  /* 0x000000ffff147224 */ /* 0x000fe400078e0016 */
[----:B------:R-:W-:Y:S01]  /*05d0*/  IMAD.MOV.U32 R21, RZ, RZ, R23 ;  /* 0x000000ffff157224 */ /* 0x000fe200078e0017 */
[----:B------:R-:W-:Y:S06]  /*05e0*/  BRA `(.L_x_314) ;  /* 0x0000000000587947 */ /* 0x000fec0003800000 */
.L_x_313:
        /* <DEDUP_REMOVED lines=22> */
.L_x_314:
        /* <DEDUP_REMOVED lines=16> */
.L_x_319:
        /* <DEDUP_REMOVED lines=13> */
.L_x_316:
[----:B------:R-:W-:Y:S05]  /*0920*/  BSYNC B0 ;  /* 0x0000000000007941 */ /* 0x000fea0003800000 */
.L_x_315:
        /* <DEDUP_REMOVED lines=53> */
.L_x_318:
[----:B------:R-:W-:Y:S01]  /*0c80*/  MOV R32, R23 ;  /* 0x0000001700207202 */ /* 0x000fe20000000f00 */
[----:B------:R-:W-:-:S07]  /*0c90*/  IMAD.MOV.U32 R26, RZ, RZ, R20 ;  /* 0x000000ffff1a7224 */ /* 0x000fce00078e0014 */
.L_x_317:
        /* <DEDUP_REMOVED lines=20> */
[----:B------:R1:W-:Y:S01]  /*0de0*/  @!P0 STG.E.U16 desc[UR6][R22.64], R43 ;  /* 0x0000002b16008986 */ /* 0x0003e2000c101506 */
[----:B------:R-:W-:-:S04]  /*0df0*/  LEA R28, P0, R21, R28, 0x1 ;  /* 0x0000001c151c7211 */ /* 0x000fc800078008ff */
[----:B------:R-:W-:Y:S02]  /*0e00*/  IADD3.X R31, RZ, R31, RZ, P0, !PT ;  /* 0x0000001fff1f7210 */ /* 0x000fe400007fe4ff */
[----:B------:R-:W-:Y:S02]  /*0e10*/  ISETP.GE.U32.AND P0, PT, R28, R39, PT ;  /* 0x000000271c00720c */ /* 0x000fe40003f06070 */
[----:B0-----:R-:W-:Y:S02]  /*0e20*/  @!P1 IADD3 R24, P2, R41, R24, RZ ;  /* 0x0000001829189210 */ /* 0x001fe40007f5e0ff */
[----:B------:R-:W-:Y:S02]  /*0e30*/  ISETP.GE.AND.EX P0, PT, R31, R34, PT, P0 ;  /* 0x000000221f00720c */ /* 0x000fe40003f06300 */
[----:B------:R-:W-:-:S05]  /*0e40*/  @!P1 LEA.HI.X.SX32 R25, R41, R25, 0x1, P2 ;  /* 0x0000001929199211 */ /* 0x000fca00010f0eff */
[----:B------:R1:W-:Y:S01]  /*0e50*/  @!P1 STG.E.U16 desc[UR6][R24.64], R45 ;  /* 0x0000002d18009986 */ /* 0x0003e2000c101506 */
[----:B------:R-:W-:Y:S06]  /*0e60*/  BAR.SYNC.DEFER_BLOCKING 0x0 ;  /* 0x0000000000007b1d */ /* 0x000fec0000010000 */
[----:B------:R-:W-:Y:S05]  /*0e70*/  @!P0 BRA `(.L_x_319) ;  /* 0xfffffff800748947 */ /* 0x000fea000383ffff */
[----:B------:R-:W-:Y:S05]  /*0e80*/  EXIT ;  /* 0x000000000000794d */ /* 0x000fea0003800000 */
        .weak           $__internal_23_$__cuda_sm20_div_s64
        .type           $__internal_23_$__cuda_sm20_div_s64,@function
        .size           $__internal_23_$__cuda_sm20_div_s64,(.L_x_1857 - $__internal_23_$__cuda_sm20_div_s64)
$__internal_23_$__cuda_sm20_div_s64:
        /* <DEDUP_REMOVED lines=74> */
[----:B------:R-:W-:Y:S06]  /*1330*/  RET.REL.NODEC R24 `(_ZN2at6native60_GLOBAL__N__fdc43544_27_DistributionRandomKernel_cu_f88cee4443distribution_elementwise_grid_stride_kernelImLi2EZZZNS0_9templates4cuda13random_kernelIPNS_17CUDAGeneratorImplEEEvRNS_18TensorIteratorBaseET_ENKUlvE_clEvENKUlvE3_clEvEUlP24curandStatePhilox4_32_10E_ZNS1_27distribution_nullary_kernelIsm10ulonglong2S7_SF_ZZZS5_IS7_EvS9_SA_ENKSB_clEvENKSC_clEvEUlmE_EEvS9_T2_RKT3_T4_EUlimE_EEvlNS_15PhiloxCudaStateET1_SJ_) ;  /* 0xffffffec18307950 */ /* 0x000fec0003c3ffff */
.L_x_320:
        /* <DEDUP_REMOVED lines=12> */
.L_x_1857:


//--------------------- .text._ZN2at6native60_GLOBAL__N__fdc43544_27_DistributionRandomKernel_cu_f88cee4443distribution_elementwise_grid_stride_kernelIjLi4EZZZNS0_9templates4cuda13random_kernelIPNS_17CUDAGeneratorImplEEEvRNS_18TensorIteratorBaseET_ENKUlvE_clEvENKUlvE2_clEvEUlP24curandStatePhilox4_32_10E0_ZNS1_27distribution_nullary_kernelIlj5uint4S7_SF_ZZZS5_IS7_EvS9_SA_ENKSB_clEvENKSC_clEvEUljE_EEvS9_T2_RKT3_T4_EUlijE0_EEvlNS_15PhiloxCudaStateET1_SJ_ --------------------------
	.section	.text._ZN2at6native60_GLOBAL__N__fdc43544_27_DistributionRandomKernel_cu_f88cee4443distribution_elementwise_grid_stride_kernelIjLi4EZZZNS0_9templates4cuda13random_kernelIPNS_17CUDAGeneratorImplEEEvRNS_18TensorIteratorBaseET_ENKUlvE_clEvENKUlvE2_clEvEUlP24curandStatePhilox4_32_10E0_ZNS1_27distribution_nullary_kernelIlj5uint4S7_SF_ZZZS5_IS7_EvS9_SA_ENKSB_clEvENKSC_clEvEUljE_EEvS9_T2_RKT3_T4_EUlijE0_EEvlNS_15PhiloxCudaStateET1_SJ_,"ax",@progbits
	.align	128
.text._ZN2at6native60_GLOBAL__N__fdc43544_27_DistributionRandomKernel_cu_f88cee4443distribution_elementwise_grid_stride_kernelIjLi4EZZZNS0_9templates4cuda13random_kernelIPNS_17CUDAGeneratorImplEEEvRNS_18TensorIteratorBaseET_ENKUlvE_clEvENKUlvE2_clEvEUlP24curandStatePhilox4_32_10E0_ZNS1_27distribution_nullary_kernelIlj5uint4S7_SF_ZZZS5_IS7_EvS9_SA_ENKSB_clEvENKSC_clEvEUljE_EEvS9_T2_RKT3_T4_EUlijE0_EEvlNS_15PhiloxCudaStateET1_SJ_:
        .type           _ZN2at6native60_GLOBAL__N__fdc43544_27_DistributionRandomKernel_cu_f88cee4443distribution_elementwise_grid_stride_kernelIjLi4EZZZNS0_9templates4cuda13random_kernelIPNS_17CUDAGeneratorImplEEEvRNS_18TensorIteratorBaseET_ENKUlvE_clEvENKUlvE2_clEvEUlP24curandStatePhilox4_32_10E0_ZNS1_27distribution_nullary_kernelIlj5uint4S7_SF_ZZZS5_IS7_EvS9_SA_ENKSB_clEvENKSC_clEvEUljE_EEvS9_T2_RKT3_T4_EUlijE0_EEvlNS_15PhiloxCudaStateET1_SJ_,@function
        .size           _ZN2at6native60_GLOBAL__N__fdc43544_27_DistributionRandomKernel_cu_f88cee4443distribution_elementwise_grid_stride_kernelIjLi4EZZZNS0_9templates4cuda13random_kernelIPNS_17CUDAGeneratorImplEEEvRNS_18TensorIteratorBaseET_ENKUlvE_clEvENKUlvE2_clEvEUlP24curandStatePhilox4_32_10E0_ZNS1_27distribution_nullary_kernelIlj5uint4S7_SF_ZZZS5_IS7_EvS9_SA_ENKSB_clEvENKSC_clEvEUljE_EEvS9_T2_RKT3_T4_EUlijE0_EEvlNS_15PhiloxCudaStateET1_SJ_,(.L_x_1859 - _ZN2at6native60_GLOBAL__N__fdc43544_27_DistributionRandomKernel_cu_f88cee4443distribution_elementwise_grid_stride_kernelIjLi4EZZZNS0_9templates4cuda13random_kernelIPNS_17CUDAGeneratorImplEEEvRNS_18TensorIteratorBaseET_ENKUlvE_clEvENKUlvE2_clEvEUlP24curandStatePhilox4_32_10E0_ZNS1_27distribution_nullary_kernelIlj5uint4S7_SF_ZZZS5_IS7_EvS9_SA_ENKSB_clEvENKSC_clEvEUljE_EEvS9_T2_RKT3_T4_EUlijE0_EEvlNS_15PhiloxCudaStateET1_SJ_)
        .other          _ZN2at6native60_GLOBAL__N__fdc43544_27_DistributionRandomKernel_cu_f88cee4443distribution_elementwise_grid_stride_kernelIjLi4EZZZNS0_9templates4cuda13random_kernelIPNS_17CUDAGeneratorImplEEEvRNS_18TensorIteratorBaseET_ENKUlvE_clEvENKUlvE2_clEvEUlP24curandStatePhilox4_32_10E0_ZNS1_27distribution_nullary_kernelIlj5uint4S7_SF_ZZZS5_IS7_EvS9_SA_ENKSB_clEvENKSC_clEvEUljE_EEvS9_T2_RKT3_T4_EUlijE0_EEvlNS_15PhiloxCudaStateET1_SJ_,@"STO_CUDA_ENTRY STV_DEFAULT"
_ZN2at6native60_GLOBAL__N__fdc43544_27_DistributionRandomKernel_cu_f88cee4443distribution_elementwise_grid_stride_kernelIjLi4EZZZNS0_9templates4cuda13random_kernelIPNS_17CUDAGeneratorImplEEEvRNS_18TensorIteratorBaseET_ENKUlvE_clEvENKUlvE2_clEvEUlP24curandStatePhilox4_32_10E0_ZNS1_27distribution_nullary_kernelIlj5uint4S7_SF_ZZZS5_IS7_EvS9_SA_ENKSB_clEvENKSC_clEvEUljE_EEvS9_T2_RKT3_T4_EUlijE0_EEvlNS_15PhiloxCudaStateET1_SJ_:
        /* <DEDUP_REMOVED lines=94> */
[----:B------:R-:W-:Y:S05]  /*05e0*/  CALL.REL.NOINC `($__internal_24_$__cuda_sm20_div_s64) ;  /* 0x00000048009c7944 */ /* 0x000fea0003c00000 */
[----:B------:R-:W-:Y:S05]  /*05f0*/  BRA `(.L_x_322) ;  /* 0x0000000000587947 */ /* 0x000fea0003800000 */
.L_x_321:
        /* <DEDUP_REMOVED lines=22> */
.L_x_322:
        /* <DEDUP_REMOVED lines=68> */
.L_x_338:
        /* <DEDUP_REMOVED lines=13> */
.L_x_324:
[----:B------:R-:W-:Y:S05]  /*0c70*/  BSYNC B0 ;  /* 0x0000000000007941 */ /* 0x000fea0003800000 */
.L_x_323:
        /* <DEDUP_REMOVED lines=69> */
.L_x_326:
[----:B------:R-:W-:Y:S01]  /*10d0*/  IMAD.MOV.U32 R2, RZ, RZ, R22 ;  /* 0x000000ffff027224 */ /* 0x000fe200078e0016 */
[----:B------:R-:W-:Y:S01]  /*10e0*/  MOV R5, R0 ;  /* 0x0000000000057202 */ /* 0x000fe20000000f00 */
[----:B------:R-:W-:Y:S01]  /*10f0*/  IMAD.MOV.U32 R4, RZ, RZ, R7 ;  /* 0x000000ffff047224 */ /* 0x000fe200078e0007 */
[----:B------:R-:W-:-:S07]  /*1100*/  MOV R3, R20 ;  /* 0x0000001400037202 */ /* 0x000fce0000000f00 */
.L_x_325:
        /* <DEDUP_REMOVED lines=242> */
.L_x_329:
[----:B------:R-:W-:Y:S01]  /*2030*/  ULDC.64 UR34, c[0x0][0x3d0] ;  /* 0x0000f40000227ab9 */ /* 0x000fe20000000a00 */
[----:B------:R-:W-:Y:S01]  /*2040*/  MOV R38, R2 ;  /* 0x0000000200267202 */ /* 0x000fe20000000f00 */
[----:B------:R-:W-:Y:S01]  /*2050*/  IMAD.MOV.U32 R39, RZ, RZ, RZ ;  /* 0x000000ffff277224 */ /* 0x000fe200078e00ff */
[----:B------:R-:W-:-:S05]  /*2060*/  IADD3 R22, P0, R0, UR34, RZ ;  /* 0x0000002200167c10 */ /* 0x000fca000ff1e0ff */
[----:B------:R-:W-:-:S05]  /*2070*/  IMAD.X R23, RZ, RZ, UR35, P0 ;  /* 0x00000023ff177e24 */ /* 0x000fca00080e06ff */
[----:B------:R0:W-:Y:S03]  /*2080*/  STG.E.64 desc[UR58][R22.64], R38 ;  /* 0x0000002616007986 */ /* 0x0001e6000c101b3a */
.L_x_328:
[----:B------:R-:W-:Y:S05]  /*2090*/  BSYNC B0 ;  /* 0x0000000000007941 */ /* 0x000fea0003800000 */
.L_x_327:
        /* <DEDUP_REMOVED lines=247> */
.L_x_332:
[----:B------:R-:W-:Y:S01]  /*3010*/  ULDC.64 UR34, c[0x0][0x3d0] ;  /* 0x0000f40000227ab9 */ /* 0x000fe20000000a00 */
[----:B------:R-:W-:Y:S01]  /*3020*/  MOV R38, R5 ;  /* 0x0000000500267202 */ /* 0x000fe20000000f00 */
[----:B------:R-:W-:Y:S01]  /*3030*/  IMAD.MOV.U32 R39, RZ, RZ, RZ ;  /* 0x000000ffff277224 */ /* 0x000fe200078e00ff */
[----:B------:R-:W-:-:S04]  /*3040*/  IADD3 R22, P0, R0, UR34, RZ ;  /* 0x0000002200167c10 */ /* 0x000fc8000ff1e0ff */
[----:B------:R-:W-:-:S05]  /*3050*/  IADD3.X R23, RZ, UR35, RZ, P0, !PT ;  /* 0x00000023ff177c10 */ /* 0x000fca00087fe4ff */
[----:B------:R0:W-:Y:S04]  /*3060*/  STG.E.64 desc[UR58][R22.64], R38 ;  /* 0x0000002616007986 */ /* 0x0001e8000c101b3a */
.L_x_331:
[----:B------:R-:W-:Y:S05]  /*3070*/  BSYNC B0 ;  /* 0x0000000000007941 */ /* 0x000fea0003800000 */
.L_x_330:
        /* <DEDUP_REMOVED lines=243> */
.L_x_335:
[----:B------:R-:W-:Y:S01]  /*3fb0*/  ULDC.64 UR34, c[0x0][0x3d0] ;  /* 0x0000f40000227ab9 */ /* 0x000fe20000000a00 */
[----:B------:R-:W-:Y:S01]  /*3fc0*/  IMAD.MOV.U32 R5, RZ, RZ, RZ ;  /* 0x000000ffff057224 */ /* 0x000fe200078e00ff */
[----:B------:R-:W-:-:S04]  /*3fd0*/  IADD3 R22, P0, R0, UR34, RZ ;  /* 0x0000002200167c10 */ /* 0x000fc8000ff1e0ff */
[----:B------:R-:W-:-:S05]  /*3fe0*/  IADD3.X R23, RZ, UR35, RZ, P0, !PT ;  /* 0x00000023ff177c10 */ /* 0x000fca00087fe4ff */
[----:B------:R0:W-:Y:S04]  /*3ff0*/  STG.E.64 desc[UR58][R22.64], R4 ;  /* 0x0000000416007986 */ /* 0x0001e8000c101b3a */
.L_x_334:
[----:B------:R-:W-:Y:S05]  /*4000*/  BSYNC B0 ;  /* 0x0000000000007941 */ /* 0x000fea0003800000 */
.L_x_333:
[----:B0-----:R-:W-:-:S05]  /*4010*/  IMAD R23, R2, 0x3, RZ ;  /* 0x0000000302177824 */ /* 0x001fca00078e02ff */
[----:B------:R-:W-:-:S04]  /*4020*/  IADD3 R23, P1, R23, R24, RZ ;  /* 0x0000001817177210 */ /* 0x000fc80007f3e0ff */
[----:B------:R-:W-:Y:S02]  /*4030*/  ISETP.GE.U32.AND P0, PT, R23, R18, PT ;  /* 0x000000121700720c */ /* 0x000fe40003f06070 */
[----:B------:R-:W-:-:S04]  /*4040*/  IADD3.X R0, RZ, R15, RZ, P1, !PT ;  /* 0x0000000fff007210 */ /* 0x000fc80000ffe4ff */
        /* <DEDUP_REMOVED lines=234> */
[----:B------:R-:W-:-:S03]  /*4ef0*/  ULDC.64 UR34, c[0x0][0x360] ;  /* 0x0000d80000227ab9 */ /* 0x000fc60000000a00 */
[----:B------:R-:W-:-:S05]  /*4f00*/  IMAD.HI.U32 R4, R23, UR34, R4 ;  /* 0x0000002217047c27 */ /* 0x000fca000f8e0004 */
[----:B------:R-:W-:-:S04]  /*4f10*/  SHF.R.U32.HI R4, RZ, UR35, R4 ;  /* 0x00000023ff047c19 */ /* 0x000fc80008011604 */
[----:B------:R-:W-:-:S05]  /*4f20*/  IADD3 R4, -R4, RZ, RZ ;  /* 0x000000ff04047210 */ /* 0x000fca0007ffe1ff */
[----:B------:R-:W-:-:S04]  /*4f30*/  IMAD R23, R4, UR29, R23 ;  /* 0x0000001d04177c24 */ /* 0x000fc8000f8e0217 */
[----:B------:R-:W-:-:S07]  /*4f40*/  IMAD R0, R23, UR30, R0 ;  /* 0x0000001e17007c24 */ /* 0x000fce000f8e0200 */
.L_x_337:
[----:B------:R-:W-:Y:S01]  /*4f50*/  ULDC.64 UR34, c[0x0][0x3d0] ;  /* 0x0000f40000227ab9 */ /* 0x000fe20000000a00 */
[----:B------:R-:W-:Y:S02]  /*4f60*/  MOV R22, R3 ;  /* 0x0000000300167202 */ /* 0x000fe40000000f00 */
[----:B------:R-:W-:Y:S02]  /*4f70*/  IADD3 R4, P0, R0, UR34, RZ ;  /* 0x0000002200047c10 */ /* 0x000fe4000ff1e0ff */
[----:B------:R-:W-:-:S03]  /*4f80*/  MOV R23, RZ ;  /* 0x000000ff00177202 */ /* 0x000fc60000000f00 */
[----:B------:R-:W-:-:S05]  /*4f90*/  IMAD.X R5, RZ, RZ, UR35, P0 ;  /* 0x00000023ff057e24 */ /* 0x000fca00080e06ff */
[----:B------:R0:W-:Y:S03]  /*4fa0*/  STG.E.64 desc[UR58][R4.64], R22 ;  /* 0x0000001604007986 */ /* 0x0001e6000c101b3a */
.L_x_336:
        /* <DEDUP_REMOVED lines=11> */
        .weak           $__internal_24_$__cuda_sm20_div_s64
        .type           $__internal_24_$__cuda_sm20_div_s64,@function
        .size           $__internal_24_$__cuda_sm20_div_s64,(.L_x_1859 - $__internal_24_$__cuda_sm20_div_s64)
$__internal_24_$__cuda_sm20_div_s64:
        /* <DEDUP_REMOVED lines=74> */
[----:B------:R-:W-:Y:S06]  /*5500*/  RET.REL.NODEC R6 `(_ZN2at6native60_GLOBAL__N__fdc43544_27_DistributionRandomKernel_cu_f88cee4443distribution_elementwise_grid_stride_kernelIjLi4EZZZNS0_9templates4cuda13random_kernelIPNS_17CUDAGeneratorImplEEEvRNS_18TensorIteratorBaseET_ENKUlvE_clEvENKUlvE2_clEvEUlP24curandStatePhilox4_32_10E0_ZNS1_27distribution_nullary_kernelIlj5uint4S7_SF_ZZZS5_IS7_EvS9_SA_ENKSB_clEvENKSC_clEvEUljE_EEvS9_T2_RKT3_T4_EUlijE0_EEvlNS_15PhiloxCudaStateET1_SJ_) ;  /* 0xffffffa806bc7950 */ /* 0x000fec0003c3ffff */
.L_x_339:
        /* <DEDUP_REMOVED lines=15> */
.L_x_1859:


//--------------------- .text._ZN2at6native60_GLOBAL__N__fdc43544_27_DistributionRandomKernel_cu_f88cee4443distribution_elementwise_grid_stride_kernelIjLi4EZZZNS0_9templates4cuda13random_kernelIPNS_17CUDAGeneratorImplEEEvRNS_18TensorIteratorBaseET_ENKUlvE_clEvENKUlvE2_clEvEUlP24curandStatePhilox4_32_10E0_ZNS1_27distribution_nullary_kernelIlj5uint4S7_SF_ZZZS5_IS7_EvS9_SA_ENKSB_clEvENKSC_clEvEUljE_EEvS9_T2_RKT3_T4_EUlijE_EEvlNS_15PhiloxCudaStateET1_SJ_ --------------------------
	.section	.text._ZN2at6native60_GLOBAL__N__fdc43544_27_DistributionRandomKernel_cu_f88cee4443distribution_elementwise_grid_stride_kernelIjLi4EZZZNS0_9templates4cuda13random_kernelIPNS_17CUDAGeneratorImplEEEvRNS_18TensorIteratorBaseET_ENKUlvE_clEvENKUlvE2_clEvEUlP24curandStatePhilox4_32_10E0_ZNS1_27distribution_nullary_kernelIlj5uint4S7_SF_ZZZS5_IS7_EvS9_SA_ENKSB_clEvENKSC_clEvEUljE_EEvS9_T2_RKT3_T4_EUlijE_EEvlNS_15PhiloxCudaStateET1_SJ_,"ax",@progbits
	.align	128
.text._ZN2at6native60_GLOBAL__N__fdc43544_27_DistributionRandomKernel_cu_f88cee4443distribution_elementwise_grid_stride_kernelIjLi4EZZZNS0_9templates4cuda13random_kernelIPNS_17CUDAGeneratorImplEEEvRNS_18TensorIteratorBaseET_ENKUlvE_clEvENKUlvE2_clEvEUlP24curandStatePhilox4_32_10E0_ZNS1_27distribution_nullary_kernelIlj5uint4S7_SF_ZZZS5_IS7_EvS9_SA_ENKSB_clEvENKSC_clEvEUljE_EEvS9_T2_RKT3_T4_EUlijE_EEvlNS_15PhiloxCudaStateET1_SJ_:
        .type           _ZN2at6native60_GLOBAL__N__fdc43544_27_DistributionRandomKernel_cu_f88cee4443distribution_elementwise_grid_stride_kernelIjLi4EZZZNS0_9templates4cuda13random_kernelIPNS_17CUDAGeneratorImplEEEvRNS_18TensorIteratorBaseET_ENKUlvE_clEvENKUlvE2_clEvEUlP24curandStatePhilox4_32_10E0_ZNS1_27distribution_nullary_kernelIlj5uint4S7_SF_ZZZS5_IS7_EvS9_SA_ENKSB_clEvENKSC_clEvEUljE_EEvS9_T2_RKT3_T4_EUlijE_EEvlNS_15PhiloxCudaStateET1_SJ_,@function
        .size           _ZN2at6native60_GLOBAL__N__fdc43544_27_DistributionRandomKernel_cu_f88cee4443distribution_elementwise_grid_stride_kernelIjLi4EZZZNS0_9templates4cuda13random_kernelIPNS_17CUDAGeneratorImplEEEvRNS_18TensorIteratorBaseET_ENKUlvE_clEvENKUlvE2_clEvEUlP24curandStatePhilox4_32_10E0_ZNS1_27distribution_nullary_kernelIlj5uint4S7_SF_ZZZS5_IS7_EvS9_SA_ENKSB_clEvENKSC_clEvEUljE_EEvS9_T2_RKT3_T4_EUlijE_EEvlNS_15PhiloxCudaStateET1_SJ_,(.L_x_1861 - _ZN2at6native60_GLOBAL__N__fdc43544_27_DistributionRandomKernel_cu_f88cee4443distribution_elementwise_grid_stride_kernelIjLi4EZZZNS0_9templates4cuda13random_kernelIPNS_17CUDAGeneratorImplEEEvRNS_18TensorIteratorBaseET_ENKUlvE_clEvENKUlvE2_clEvEUlP24curandStatePhilox4_32_10E0_ZNS1_27distribution_nullary_kernelIlj5uint4S7_SF_ZZZS5_IS7_EvS9_SA_ENKSB_clEvENKSC_clEvEUljE_EEvS9_T2_RKT3_T4_EUlijE_EEvlNS_15PhiloxCudaStateET1_SJ_)
        .other          _ZN2at6native60_GLOBAL__N__fdc43544_27_DistributionRandomKernel_cu_f88cee4443distribution_elementwise_grid_stride_kernelIjLi4EZZZNS0_9templates4cuda13random_kernelIPNS_17CUDAGeneratorImplEEEvRNS_18TensorIteratorBaseET_ENKUlvE_clEvENKUlvE2_clEvEUlP24curandStatePhilox4_32_10E0_ZNS1_27distribution_nullary_kernelIlj5uint4S7_SF_ZZZS5_IS7_EvS9_SA_ENKSB_clEvENKSC_clEvEUljE_EEvS9_T2_RKT3_T4_EUlijE_EEvlNS_15PhiloxCudaStateET1_SJ_,@"STO_CUDA_ENTRY STV_DEFAULT"
_ZN2at6native60_GLOBAL__N__fdc43544_27_DistributionRandomKernel_cu_f88cee4443distribution_elementwise_grid_stride_kernelIjLi4EZZZNS0_9templates4cuda13random_kernelIPNS_17CUDAGeneratorImplEEEvRNS_18TensorIteratorBaseET_ENKUlvE_clEvENKUlvE2_clEvEUlP24curandStatePhilox4_32_10E0_ZNS1_27distribution_nullary_kernelIlj5uint4S7_SF_ZZZS5_IS7_EvS9_SA_ENKSB_clEvENKSC_clEvEUljE_EEvS9_T2_RKT3_T4_EUlijE_EEvlNS_15PhiloxCudaStateET1_SJ_:
        /* <DEDUP_REMOVED lines=72> */
[----:B------:R-:W-:Y:S02]  /*0480*/  MOV R19, R33 ;  /* 0x0000002100137202 */ /* 0x000fe40000000f00 */
[----:B------:R-:W-:Y:S01]  /*0490*/  LOP3.LUT R30, R21, R16, R14, 0x96, !PT ;  /* 0x00000010151e7212 */ /* 0x000fe200078e960e */
[----:B------:R-:W-:-:S04]  /*04a0*/  IMAD.WIDE.U32 R22, R22, -0x326172a9, RZ ;  /* 0xcd9e8d5716167825 */ /* 0x000fc800078e00ff */
[----:B------:R-:W-:Y:S01]  /*04b0*/  IMAD.WIDE.U32 R30, R30, -0x2daee0ad, RZ ;  /* 0xd2511f531e1e7825 */ /* 0x000fe200078e00ff */
[----:B------:R-:W-:-:S03]  /*04c0*/  LOP3.LUT R17, R23, R20, R15, 0x96, !PT ;  /* 0x0000001417117212 */ /* 0x000fc600078e960f */
[C---:B------:R-:W-:Y:S02]  /*04d0*/  VIADD R16, R53.reuse, 0xdb3d7428 ;  /* 0xdb3d742835107836 */ /* 0x040fe40000000000 */
[----:B------:R-:W-:Y:S02]  /*04e0*/  VIADD R20, R53, 0x96a522ad ;  /* 0x96a522ad35147836 */ /* 0x000fe40000000000 */
[----:B------:R-:W-:Y:S01]  /*04f0*/  IMAD.HI.U32 R23, R17, -0x2daee0ad, RZ ;  /* 0xd2511f5311177827 */ /* 0x000fe200078e00ff */
[----:B------:R-:W-:-:S03]  /*0500*/  LOP3.LUT R45, R31, R18, R16, 0x96, !PT ;  /* 0x000000121f2d7212 */ /* 0x000fc600078e9610 */
[----:B------:R-:W-:Y:S01]  /*0510*/  VIADD R21, R52, 0x8ff34781 ;  /* 0x8ff3478134157836 */ /* 0x000fe20000000000 */
        /* <DEDUP_REMOVED lines=10> */
[----:B------:R-:W-:Y:S05]  /*05c0*/  CALL.REL.NOINC `($__internal_25_$__cuda_sm20_div_s64) ;  /* 0x0000000800e07944 */ /* 0x000fea0003c00000 */
[----:B------:R-:W-:Y:S01]  /*05d0*/  MOV R22, R24 ;  /* 0x0000001800167202 */ /* 0x000fe20000000f00 */
[----:B------:R-:W-:Y:S01]  /*05e0*/  IMAD.MOV.U32 R23, RZ, RZ, R25 ;  /* 0x000000ffff177224 */ /* 0x000fe200078e0019 */
[----:B------:R-:W-:Y:S06]  /*05f0*/  BRA `(.L_x_341) ;  /* 0x00000000005c7947 */ /* 0x000fec0003800000 */
.L_x_340:
        /* <DEDUP_REMOVED lines=23> */
.L_x_341:
[----:B------:R-:W-:Y:S01]  /*0770*/  ULDC UR4, c[0x0][0x0] ;  /* 0x0000000000047ab9 */ /* 0x000fe20000000800 */
[----:B------:R-:W-:Y:S01]  /*0780*/  ULDC UR5, c[0x0][0xc] ;  /* 0x0000030000057ab9 */ /* 0x000fe20000000800 */
[----:B------:R-:W-:Y:S01]  /*0790*/  IADD3 R22, P0, R22, 0x1, RZ ;  /* 0x0000000116167810 */ /* 0x000fe20007f1e0ff */
[----:B------:R-:W-:-:S04]  /*07a0*/  UIMAD.WIDE.U32 UR4, UR4, UR5, URZ ;  /* 0x00000005040472a5 */ /* 0x000fc8000f8e003f */
[----:B------:R-:W-:Y:S02]  /*07b0*/  IMAD.X R24, RZ, RZ, R23, P0 ;  /* 0x000000ffff187224 */ /* 0x000fe400000e0617 */
[C---:B------:R-:W-:Y:S02]  /*07c0*/  IMAD R25, R22.reuse, UR5, RZ ;  /* 0x0000000516197c24 */ /* 0x040fe4000f8e02ff */
[----:B------:R-:W-:-:S04]  /*07d0*/  IMAD.WIDE.U32 R22, R22, UR4, RZ ;  /* 0x0000000416167c25 */ /* 0x000fc8000f8e00ff */
[----:B------:R-:W-:Y:S01]  /*07e0*/  IMAD R25, R24, UR4, R25 ;  /* 0x0000000418197c24 */ /* 0x000fe2000f8e0219 */
[----:B------:R-:W-:-:S03]  /*07f0*/  SHF.L.U32 R34, R22, 0x2, RZ ;  /* 0x0000000216227819 */ /* 0x000fc600000006ff */
[----:B------:R-:W-:Y:S01]  /*0800*/  IMAD.IADD R35, R23, 0x1, R25 ;  /* 0x0000000117237824 */ /* 0x000fe200078e0219 */
[----:B------:R-:W-:-:S04]  /*0810*/  ISETP.GE.U32.AND P0, PT, R18, R34, PT ;  /* 0x000000221200720c */ /* 0x000fc80003f06070 */
[----:B------:R-:W-:-:S04]  /*0820*/  SHF.L.U64.HI R35, R22, 0x2, R35 ;  /* 0x0000000216237819 */ /* 0x000fc80000010223 */
[----:B------:R-:W-:-:S13]  /*0830*/  ISETP.GE.AND.EX P0, PT, R19, R35, PT, P0 ;  /* 0x000000231300720c */ /* 0x000fda0003f06300 */
[----:B------:R-:W-:Y:S05]  /*0840*/  @P0 EXIT ;  /* 0x000000000000094d */ /* 0x000fea0003800000 */
[--C-:B------:R-:W-:Y:S01]  /*0850*/  SHF.R.U32.HI R36, RZ, 0x2, R37.reuse ;  /* 0x00000002ff247819 */ /* 0x100fe20000011625 */
[----:B------:R-:W-:Y:S01]  /*0860*/  IMAD R45, R45, -0x326172a9, RZ ;  /* 0xcd9e8d572d2d7824 */ /* 0x000fe200078e02ff */
[C---:B------:R-:W-:Y:S01]  /*0870*/  SHF.R.U64 R37, R38.reuse, 0x2, R37 ;  /* 0x0000000226257819 */ /* 0x040fe20000001225 */
[----:B------:R-:W-:Y:S01]  /*0880*/  ULDC.64 UR6, c[0x0][0x210] ;  /* 0x0000840000067ab9 */ /* 0x000fe20000000a00 */
[----:B------:R-:W-:-:S07]  /*0890*/  LOP3.LUT R38, R38, 0x3, RZ, 0xc0, !PT ;  /* 0x0000000326267812 */ /* 0x000fce00078ec0ff */
.L_x_346:
[----:B------:R-:W-:Y:S01]  /*08a0*/  VIADD R37, R37, 0x1 ;  /* 0x0000000125257836 */ /* 0x000fe20000000000 */
[----:B------:R-:W-:Y:S03]  /*08b0*/  BSSY B0, `(.L_x_342) ;  /* 0x000000c000007945 */ /* 0x000fe60003800000 */
[C---:B------:R-:W-:Y:S01]  /*08c0*/  IMAD.HI.U32 R22, R37.reuse, -0x2daee0ad, RZ ;  /* 0xd2511f5325167827 */ /* 0x040fe200078e00ff */
[----:B------:R-:W-:-:S13]  /*08d0*/  ISETP.NE.AND P0, PT, R37, RZ, PT ;  /* 0x000000ff2500720c */ /* 0x000fda0003f05270 */
[----:B------:R-:W-:Y:S05]  /*08e0*/  @P0 BRA `(.L_x_343) ;  /* 0x0000000000200947 */ /* 0x000fea0003800000 */
[----:B------:R-:W-:-:S04]  /*08f0*/  IADD3 R36, R36, 0x1, RZ ;  /* 0x0000000124247810 */ /* 0x000fc80007ffe0ff */
[----:B------:R-:W-:-:S13]  /*0900*/  ISETP.NE.AND P0, PT, R36, RZ, PT ;  /* 0x000000ff2400720c */ /* 0x000fda0003f05270 */
[----:B------:R-:W-:Y:S02]  /*0910*/  @!P0 VIADD R32, R32, 0x1 ;  /* 0x0000000120208836 */ /* 0x000fe40000000000 */
[----:B------:R-:W-:Y:S02]  /*0920*/  @!P0 VIADD R23, R33, 0x1 ;  /* 0x0000000121178836 */ /* 0x000fe40000000000 */
[----:B------:R-:W-:Y:S01]  /*0930*/  @!P0 IMAD.MOV.U32 R36, RZ, RZ, RZ ;  /* 0x000000ffff248224 */ /* 0x000fe200078e00ff */
[----:B------:R-:W-:-:S13]  /*0940*/  ISETP.NE.AND P1, PT, R32, RZ, !P0 ;  /* 0x000000ff2000720c */ /* 0x000fda0004725270 */
[----:B------:R-:W-:-:S05]  /*0950*/  @P1 IADD3 R23, R33, RZ, RZ ;  /* 0x000000ff21171210 */ /* 0x000fca0007ffe0ff */
[----:B------:R-:W-:-:S07]  /*0960*/  @!P0 IMAD.MOV.U32 R33, RZ, RZ, R23 ;  /* 0x000000ffff218224 */ /* 0x000fce00078e0017 */
.L_x_343:
[----:B------:R-:W-:Y:S05]  /*0970*/  BSYNC B0 ;  /* 0x0000000000007941 */ /* 0x000fea0003800000 */
.L_x_342:
        /* <DEDUP_REMOVED lines=38> */
[----:B------:R-:W-:Y:S01]  /*0be0*/  MOV R41, R45 ;  /* 0x0000002d00297202 */ /* 0x000fe20000000f00 */
[----:B------:R-:W-:Y:S01]  /*0bf0*/  IMAD R27, R17, -0x2daee0ad, RZ ;  /* 0xd2511f53111b7824 */ /* 0x000fe200078e02ff */
[----:B------:R-:W-:Y:S01]  /*0c00*/  LOP3.LUT R17, R25, R22, R15, 0x96, !PT ;  /* 0x0000001619117212 */ /* 0x000fe200078e960f */
[----:B------:R-:W-:-:S04]  /*0c10*/  IMAD.WIDE.U32 R22, R23, -0x326172a9, RZ ;  /* 0xcd9e8d5717167825 */ /* 0x000fc800078e00ff */
        /* <DEDUP_REMOVED lines=18> */
.L_x_345:
[----:B------:R-:W-:Y:S01]  /*0d40*/  MOV R41, R30 ;  /* 0x0000001e00297202 */ /* 0x000fe20000000f00 */
[----:B------:R-:W-:Y:S01]  /*0d50*/  IMAD.MOV.U32 R42, RZ, RZ, R27 ;  /* 0x000000ffff2a7224 */ /* 0x000fe200078e001b */
[----:B------:R-:W-:Y:S01]  /*0d60*/  MOV R44, R22 ;  /* 0x00000016002c7202 */ /* 0x000fe20000000f00 */
[----:B------:R-:W-:-:S07]  /*0d70*/  IMAD.MOV.U32 R43, RZ, RZ, R39 ;  /* 0x000000ffff2b7224 */ /* 0x000fce00078e0027 */
.L_x_344:
[----:B------:R-:W-:Y:S01]  /*0d80*/  ULDC UR4, c[0x0][0xc] ;  /* 0x0000030000047ab9 */ /* 0x000fe20000000800 */
[----:B------:R-:W0:Y:S02]  /*0d90*/  LDC R23, c[0x0][RZ] ;  /* 0x00000000ff177b82 */ /* 0x000e240000000800 */
[----:B0-----:R-:W-:Y:S01]  /*0da0*/  IMAD R23, R23, UR4, RZ ;  /* 0x0000000417177c24 */ /* 0x001fe2000f8e02ff */
[----:B------:R-:W-:Y:S05]  /*0db0*/  WARPSYNC.ALL ;  /* 0x0000000000007948 */ /* 0x000fea0003800000 */
[CC--:B------:R-:W-:Y:S01]  /*0dc0*/  IADD3 R45, P1, R23.reuse, R18.reuse, RZ ;  /* 0x00000012172d7210 */ /* 0x0c0fe20007f3e0ff */
[C---:B------:R-:W-:Y:S01]  /*0dd0*/  IMAD R47, R23.reuse, 0x3, RZ ;  /* 0x00000003172f7824 */ /* 0x040fe200078e02ff */
[----:B------:R-:W-:-:S02]  /*0de0*/  LEA R46, P3, R23, R18, 0x1 ;  /* 0x00000012172e7211 */ /* 0x000fc400078608ff */
[----:B------:R-:W-:Y:S01]  /*0df0*/  ISETP.GE.U32.AND P0, PT, R45, UR6, PT ;  /* 0x000000062d007c0c */ /* 0x000fe2000bf06070 */
[--C-:B------:R-:W-:Y:S01]  /*0e00*/  IMAD.X R24, RZ, RZ, R19.reuse, P1 ;  /* 0x000000ffff187224 */ /* 0x100fe200008e0613 */
[----:B------:R-:W-:Y:S01]  /*0e10*/  ISETP.GE.U32.AND P1, PT, R18, UR6, PT ;  /* 0x0000000612007c0c */ /* 0x000fe2000bf26070 */
[----:B------:R-:W-:Y:S01]  /*0e20*/  IMAD.X R25, RZ, RZ, R19, P3 ;  /* 0x000000ffff197224 */ /* 0x000fe200018e0613 */
[----:B------:R-:W-:Y:S02]  /*0e30*/  IADD3 R47, P4, R47, R18, RZ ;  /* 0x000000122f2f7210 */ /* 0x000fe40007f9e0ff */
[----:B------:R-:W-:Y:S02]  /*0e40*/  ISETP.GE.AND.EX P1, PT, R19, UR7, PT, P1 ;  /* 0x0000000713007c0c */ /* 0x000fe4000bf26310 */
[----:B------:R-:W-:Y:S02]  /*0e50*/  ISETP.GE.AND.EX P0, PT, R24, UR7, PT, P0 ;  /* 0x0000000718007c0c */ /* 0x000fe4000bf06300 */
[----:B------:R-:W-:-:S02]  /*0e60*/  ISETP.GE.U32.AND P2, PT, R46, UR6, PT ;  /* 0x000000062e007c0c */ /* 0x000fc4000bf46070 */
[----:B------:R-:W-:Y:S02]  /*0e70*/  ISETP.GE.U32.AND P3, PT, R47, UR6, PT ;  /* 0x000000062f007c0c */ /* 0x000fe4000bf66070 */
[----:B------:R-:W-:Y:S02]  /*0e80*/  IADD3.X R24, RZ, R19, RZ, P4, !PT ;  /* 0x00000013ff187210 */ /* 0x000fe400027fe4ff */
[----:B------:R-:W-:Y:S02]  /*0e90*/  ISETP.GE.AND.EX P2, PT, R25, UR7, PT, P2 ;  /* 0x0000000719007c0c */ /* 0x000fe4000bf46320 */
[----:B------:R-:W-:Y:S01]  /*0ea0*/  ISETP.GE.AND.EX P3, PT, R24, UR7, PT, P3 ;  /* 0x0000000718007c0c */ /* 0x000fe2000bf66330 */
[----:B------:R-:W0:Y:S08]  /*0eb0*/  @!P1 LDC R48, c[0x0][0x240] ;  /* 0x00009000ff309b82 */ /* 0x000e300000000800 */
[----:B------:R-:W1:Y:S08]  /*0ec0*/  @!P1 LDC.64 R24, c[0x0][0x238] ;  /* 0x00008e00ff189b82 */ /* 0x000e700000000a00 */
[----:B------:R-:W2:Y:S08]  /*0ed0*/  @!P0 LDC R49, c[0x0][0x240] ;  /* 0x00009000ff318b82 */ /* 0x000eb00000000800 */
[----:B------:R-:W3:Y:S01]  /*0ee0*/  @!P2 LDC R50, c[0x0][0x240] ;  /* 0x00009000ff32ab82 */ /* 0x000ee20000000800 */
[----:B0-----:R-:W-:-:S07]  /*0ef0*/  @!P1 IMAD R48, R18, R48, RZ ;  /* 0x0000003012309224 */ /* 0x001fce00078e02ff */
[----:B------:R-:W0:Y:S01]  /*0f00*/  @!P3 LDC R51, c[0x0][0x240] ;  /* 0x00009000ff33bb82 */ /* 0x000e220000000800 */
[----:B-1----:R-:W-:-:S04]  /*0f10*/  @!P1 IADD3 R24, P4, R48, R24, RZ ;  /* 0x0000001830189210 */ /* 0x002fc80007f9e0ff */
[----:B------:R-:W-:-:S03]  /*0f20*/  @!P1 LEA.HI.X.SX32 R25, R48, R25, 0x1, P4 ;  /* 0x0000001930199211 */ /* 0x000fc600020f0eff */
[----:B------:R-:W1:Y:S01]  /*0f30*/  @!P0 LDC.64 R26, c[0x0][0x238] ;  /* 0x00008e00ff1a8b82 */ /* 0x000e620000000a00 */
[----:B--2---:R-:W-:Y:S02]  /*0f40*/  @!P0 IMAD R49, R45, R49, RZ ;  /* 0x000000312d318224 */ /* 0x004fe400078e02ff */
[----:B------:R-:W-:-:S05]  /*0f50*/  IMAD.MOV.U32 R45, RZ, RZ, R22 ;  /* 0x000000ffff2d7224 */ /* 0x000fca00078e0016 */
[----:B------:R-:W2:Y:S01]  /*0f60*/  @!P2 LDC.64 R28, c[0x0][0x238] ;  /* 0x00008e00ff1cab82 */ /* 0x000ea20000000a00 */
[----:B---3--:R-:W-:Y:S02]  /*0f70*/  @!P2 IMAD R50, R46, R50, RZ ;  /* 0x000000322e32a224 */ /* 0x008fe400078e02ff */
[----:B------:R-:W-:-:S05]  /*0f80*/  @!P1 IMAD.MOV.U32 R46, RZ, RZ, R41 ;  /* 0x000000ffff2e9224 */ /* 0x000fca00078e0029 */
[----:B------:R-:W3:Y:S01]  /*0f90*/  @!P3 LDC.64 R30, c[0x0][0x238] ;  /* 0x00008e00ff1ebb82 */ /* 0x000ee20000000a00 */
[----:B0-----:R-:W-:Y:S02]  /*0fa0*/  @!P3 IMAD R51, R47, R51, RZ ;  /* 0x000000332f33b224 */ /* 0x001fe400078e02ff */
[----:B------:R-:W-:Y:S01]  /*0fb0*/  @!P1 IMAD.MOV.U32 R47, RZ, RZ, RZ ;  /* 0x000000ffff2f9224 */ /* 0x000fe200078e00ff */
[----:B-1----:R-:W-:-:S04]  /*0fc0*/  @!P0 IADD3 R26, P5, R49, R26, RZ ;  /* 0x0000001a311a8210 */ /* 0x002fc80007fbe0ff */
[----:B------:R0:W-:Y:S01]  /*0fd0*/  @!P1 STG.E.64 desc[UR8][R24.64], R46 ;  /* 0x0000002e18009986 */ /* 0x0001e2000c101b08 */
[----:B------:R-:W-:Y:S02]  /*0fe0*/  @!P0 LEA.HI.X.SX32 R27, R49, R27, 0x1, P5 ;  /* 0x0000001b311b8211 */ /* 0x000fe400028f0eff */
[----:B--2---:R-:W-:-:S04]  /*0ff0*/  @!P2 IADD3 R28, P4, R50, R28, RZ ;  /* 0x0000001c321ca210 */ /* 0x004fc80007f9e0ff */
[----:B------:R-:W-:Y:S02]  /*1000*/  @!P2 LEA.HI.X.SX32 R29, R50, R29, 0x1, P4 ;  /* 0x0000001d321da211 */ /* 0x000fe400020f0eff */
[----:B0-----:R-:W-:Y:S01]  /*1010*/  @!P0 MOV R24, R42 ;  /* 0x0000002a00188202 */ /* 0x001fe20000000f00 */
[----:B------:R-:W-:Y:S01]  /*1020*/  @!P0 IMAD.MOV.U32 R25, RZ, RZ, RZ ;  /* 0x000000ffff198224 */ /* 0x000fe200078e00ff */
[----:B---3--:R-:W-:-:S04]  /*1030*/  @!P3 IADD3 R30, P5, R51, R30, RZ ;  /* 0x0000001e331eb210 */ /* 0x008fc80007fbe0ff */
[----:B------:R0:W-:Y:S01]  /*1040*/  @!P0 STG.E.64 desc[UR8][R26.64], R24 ;  /* 0x000000181a008986 */ /* 0x0001e2000c101b08 */
[----:B------:R-:W-:Y:S02]  /*1050*/  LEA R18, P0, R23, R18, 0x2 ;  /* 0x0000001217127211 */ /* 0x000fe400078010ff */
[----:B------:R-:W-:Y:S02]  /*1060*/  @!P3 LEA.HI.X.SX32 R31, R51, R31, 0x1, P5 ;  /* 0x0000001f331fb211 */ /* 0x000fe400028f0eff */
[----:B------:R-:W-:Y:S02]  /*1070*/  IADD3.X R19, RZ, R19, RZ, P0, !PT ;  /* 0x00000013ff137210 */ /* 0x000fe400007fe4ff */
[----:B------:R-:W-:-:S04]  /*1080*/  ISETP.GE.U32.AND P0, PT, R18, R34, PT ;  /* 0x000000221200720c */ /* 0x000fc80003f06070 */
[----:B------:R-:W-:Y:S01]  /*1090*/  ISETP.GE.AND.EX P0, PT, R19, R35, PT, P0 ;  /* 0x000000231300720c */ /* 0x000fe20003f06300 */
[----:B0-----:R-:W-:Y:S01]  /*10a0*/  @!P2 IMAD.MOV.U32 R24, RZ, RZ, R43 ;  /* 0x000000ffff18a224 */ /* 0x001fe200078e002b */
[----:B------:R-:W-:-:S05]  /*10b0*/  @!P2 MOV R25, RZ ;  /* 0x000000ff0019a202 */ /* 0x000fca0000000f00 */
[----:B------:R0:W-:Y:S02]  /*10c0*/  @!P2 STG.E.64 desc[UR8][R28.64], R24 ;  /* 0x000000181c00a986 */ /* 0x0001e4000c101b08 */
[----:B0-----:R-:W-:Y:S02]  /*10d0*/  @!P3 IMAD.MOV.U32 R24, RZ, RZ, R44 ;  /* 0x000000ffff18b224 */ /* 0x001fe400078e002c */
[----:B------:R-:W-:-:S05]  /*10e0*/  @!P3 IMAD.MOV.U32 R25, RZ, RZ, RZ ;  /* 0x000000ffff19b224 */ /* 0x000fca00078e00ff */
[----:B------:R0:W-:Y:S02]  /*10f0*/  @!P3 STG.E.64 desc[UR8][R30.64], R24 ;  /* 0x000000181e00b986 */ /* 0x0001e4000c101b08 */
[----:B0-----:R-:W-:Y:S01]  /*1100*/  IMAD.MOV.U32 R31, RZ, RZ, R39 ;  /* 0x000000ffff1f7224 */ /* 0x001fe200078e0027 */
[----:B------:R-:W-:Y:S01]  /*1110*/  MOV R30, R40 ;  /* 0x00000028001e7202 */ /* 0x000fe20000000f00 */
[----:B------:R-:W-:Y:S06]  /*1120*/  BAR.SYNC.DEFER_BLOCKING 0x0 ;  /* 0x0000000000007b1d */ /* 0x000fec0000010000 */
[----:B------:R-:W-:Y:S05]  /*1130*/  @!P0 BRA `(.L_x_346) ;  /* 0xfffffff400d88947 */ /* 0x000fea000383ffff */
[----:B------:R-:W-:Y:S05]  /*1140*/  EXIT ;  /* 0x000000000000794d */ /* 0x000fea0003800000 */
        .weak           $__internal_25_$__cuda_sm20_div_s64
        .type           $__internal_25_$__cuda_sm20_div_s64,@function
        .size           $__internal_25_$__cuda_sm20_div_s64,(.L_x_1861 - $__internal_25_$__cuda_sm20_div_s64)
$__internal_25_$__cuda_sm20_div_s64:
        /* <DEDUP_REMOVED lines=74> */
[----:B------:R-:W-:Y:S06]  /*15f0*/  RET.REL.NODEC R22 `(_ZN2at6native60_GLOBAL__N__fdc43544_27_DistributionRandomKernel_cu_f88cee4443distribution_elementwise_grid_stride_kernelIjLi4EZZZNS0_9templates4cuda13random_kernelIPNS_17CUDAGeneratorImplEEEvRNS_18TensorIteratorBaseET_ENKUlvE_clEvENKUlvE2_clEvEUlP24curandStatePhilox4_32_10E0_ZNS1_27distribution_nullary_kernelIlj5uint4S7_SF_ZZZS5_IS7_EvS9_SA_ENKSB_clEvENKSC_clEvEUljE_EEvS9_T2_RKT3_T4_EUlijE_EEvlNS_15PhiloxCudaStateET1_SJ_) ;  /* 0xffffffe816807950 */ /* 0x000fec0003c3ffff */
.L_x_347:
        /* <DEDUP_REMOVED lines=16> */
.L_x_1861:


//--------------------- .text._ZN2at6native60_GLOBAL__N__fdc43544_27_DistributionRandomKernel_cu_f88cee4443distribution_elementwise_grid_stride_kernelImLi2EZZZNS0_9templates4cuda13random_kernelIPNS_17CUDAGeneratorImplEEEvRNS_18TensorIteratorBaseET_ENKUlvE_clEvENKUlvE2_clEvEUlP24curandStatePhilox4_32_10E_ZNS1_27distribution_nullary_kernelIlm10ulonglong2S7_SF_ZZZS5_IS7_EvS9_SA_ENKSB_clEvENKSC_clEvEUlmE_EEvS9_T2_RKT3_T4_EUlimE0_EEvlNS_15PhiloxCudaStateET1_SJ_ --------------------------
	.section	.text._ZN2at6native60_GLOBAL__N__fdc43544_27_DistributionRandomKernel_cu_f88cee4443distribution_elementwise_grid_stride_kernelImLi2EZZZNS0_9templates4cuda13random_kernelIPNS_17CUDAGeneratorImplEEEvRNS_18TensorIteratorBaseET_ENKUlvE_clEvENKUlvE2_clEvEUlP24curandStatePhilox4_32_10E_ZNS1_27distribution_nullary_kernelIlm10ulonglong2S7_SF_ZZZS5_IS7_EvS9_SA_ENKSB_clEvENKSC_clEvEUlmE_EEvS9_T2_RKT3_T4_EUlimE0_EEvlNS_15PhiloxCudaStateET1_SJ_,"ax",@progbits
	.align	128
.text._ZN2at6native60_GLOBAL__N__fdc43544_27_DistributionRandomKernel_cu_f88cee4443distribution_elementwise_grid_stride_kernelImLi2EZZZNS0_9templates4cuda13random_kernelIPNS_17CUDAGeneratorImplEEEvRNS_18TensorIteratorBaseET_ENKUlvE_clEvENKUlvE2_clEvEUlP24curandStatePhilox4_32_10E_ZNS1_27distribution_nullary_kernelIlm10ulonglong2S7_SF_ZZZS5_IS7_EvS9_SA_ENKSB_clEvENKSC_clEvEUlmE_EEvS9_T2_RKT3_T4_EUlimE0_EEvlNS_15PhiloxCudaStateET1_SJ_:
        .type           _ZN2at6native60_GLOBAL__N__fdc43544_27_DistributionRandomKernel_cu_f88cee4443distribution_elementwise_grid_stride_kernelImLi2EZZZNS0_9templates4cuda13random_kernelIPNS_17CUDAGeneratorImplEEEvRNS_18TensorIteratorBaseET_ENKUlvE_clEvENKUlvE2_clEvEUlP24curandStatePhilox4_32_10E_ZNS1_27distribution_nullary_kernelIlm10ulonglong2S7_SF_ZZZS5_IS7_EvS9_SA_ENKSB_clEvENKSC_clEvEUlmE_EEvS9_T2_RKT3_T4_EUlimE0_EEvlNS_15PhiloxCudaStateET1_SJ_,@function
        .size           _ZN2at6native60_GLOBAL__N__fdc43544_27_DistributionRandomKernel_cu_f88cee4443distribution_elementwise_grid_stride_kernelImLi2EZZZNS0_9templates4cuda13random_kernelIPNS_17CUDAGeneratorImplEEEvRNS_18TensorIteratorBaseET_ENKUlvE_clEvENKUlvE2_clEvEUlP24curandStatePhilox4_32_10E_ZNS1_27distribution_nullary_kernelIlm10ulonglong2S7_SF_ZZZS5_IS7_EvS9_SA_ENKSB_clEvENKSC_clEvEUlmE_EEvS9_T2_RKT3_T4_EUlimE0_EEvlNS_15PhiloxCudaStateET1_SJ_,(.L_x_1863 - _ZN2at6native60_GLOBAL__N__fdc43544_27_DistributionRandomKernel_cu_f88cee4443distribution_elementwise_grid_stride_kernelImLi2EZZZNS0_9templates4cuda13random_kernelIPNS_17CUDAGeneratorImplEEEvRNS_18TensorIteratorBaseET_ENKUlvE_clEvENKUlvE2_clEvEUlP24curandStatePhilox4_32_10E_ZNS1_27distribution_nullary_kernelIlm10ulonglong2S7_SF_ZZZS5_IS7_EvS9_SA_ENKSB_clEvENKSC_clEvEUlmE_EEvS9_T2_RKT3_T4_EUlimE0_EEvlNS_15PhiloxCudaStateET1_SJ_)
        .other          _ZN2at6native60_GLOBAL__N__fdc43544_27_DistributionRandomKernel_cu_f88cee4443distribution_elementwise_grid_stride_kernelImLi2EZZZNS0_9templates4cuda13random_kernelIPNS_17CUDAGeneratorImplEEEvRNS_18TensorIteratorBaseET_ENKUlvE_clEvENKUlvE2_clEvEUlP24curandStatePhilox4_32_10E_ZNS1_27distribution_nullary_kernelIlm10ulonglong2S7_SF_ZZZS5_IS7_EvS9_SA_ENKSB_clEvENKSC_clEvEUlmE_EEvS9_T2_RKT3_T4_EUlimE0_EEvlNS_15PhiloxCudaStateET1_SJ_,@"STO_CUDA_ENTRY STV_DEFAULT"
_ZN2at6native60_GLOBAL__N__fdc43544_27_DistributionRandomKernel_cu_f88cee4443distribution_elementwise_grid_stride_kernelImLi2EZZZNS0_9templates4cuda13random_kernelIPNS_17CUDAGeneratorImplEEEvRNS_18TensorIteratorBaseET_ENKUlvE_clEvENKUlvE2_clEvEUlP24curandStatePhilox4_32_10E_ZNS1_27distribution_nullary_kernelIlm10ulonglong2S7_SF_ZZZS5_IS7_EvS9_SA_ENKSB_clEvENKSC_clEvEUlmE_EEvS9_T2_RKT3_T4_EUlimE0_EEvlNS_15PhiloxCudaStateET1_SJ_:
        /* <DEDUP_REMOVED lines=21> */
[----:B------:R-:W-:Y:S01]  /*0150*/  MOV R24, R12 ;  /* 0x0000000c00187202 */ /* 0x000fe20000000f00 */
[----:B------:R-:W-:Y:S02]  /*0160*/  IMAD.WIDE.U32 R6, R12, -0x326172a9, RZ ;  /* 0xcd9e8d570c067825 */ /* 0x000fe400078e00ff */
        /* <DEDUP_REMOVED lines=17> */
[----:B------:R-:W-:Y:S02]  /*0280*/  IADD3 R27, R17, 0x1fd5c5a3, RZ ;  /* 0x1fd5c5a3111b7810 */ /* 0x000fe40007ffe0ff */
        /* <DEDUP_REMOVED lines=24> */
[----:B------:R-:W-:-:S05]  /*0410*/  VIADD R3, R16, 0x1715609d ;  /* 0x1715609d10037836 */ /* 0x000fca0000000000 */
[----:B------:R-:W-:Y:S01]  /*0420*/  LOP3.LUT R8, R15, R4, R3, 0x96, !PT ;  /* 0x000000040f087212 */ /* 0x000fe200078e9603 */
[----:B------:R-:W-:-:S04]  /*0430*/  IMAD.WIDE.U32 R2, R2, -0x326172a9, RZ ;  /* 0xcd9e8d5702027825 */ /* 0x000fc800078e00ff */
[----:B------:R-:W-:Y:S01]  /*0440*/  IMAD.WIDE.U32 R8, R8, -0x2daee0ad, RZ ;  /* 0xd2511f5308087825 */ /* 0x000fe200078e00ff */
[----:B------:R-:W-:Y:S02]  /*0450*/  LOP3.LUT R5, R3, R14, R5, 0x96, !PT ;  /* 0x0000000e03057212 */ /* 0x000fe400078e9605 */
[----:B------:R-:W-:Y:S01]  /*0460*/  IADD3 R14, R17, -0x695add53, RZ ;  /* 0x96a522ad110e7810 */ /* 0x000fe20007ffe0ff */
[----:B------:R-:W-:Y:S01]  /*0470*/  VIADD R3, R16, 0x5384540f ;  /* 0x5384540f10037836 */ /* 0x000fe20000000000 */
        /* <DEDUP_REMOVED lines=20> */
[----:B------:R-:W-:Y:S05]  /*05c0*/  CALL.REL.NOINC `($__internal_26_$__cuda_sm20_div_s64) ;  /* 0x00000028009c7944 */ /* 0x000fea0003c00000 */
[----:B------:R-:W-:Y:S05]  /*05d0*/  BRA `(.L_x_349) ;  /* 0x0000000000587947 */ /* 0x000fea0003800000 */
.L_x_348:
        /* <DEDUP_REMOVED lines=22> */
.L_x_349:
        /* <DEDUP_REMOVED lines=68> */
.L_x_359:
        /* <DEDUP_REMOVED lines=13> */
.L_x_351:
[----:B------:R-:W-:Y:S05]  /*0c50*/  BSYNC B0 ;  /* 0x0000000000007941 */ /* 0x000fea0003800000 */
.L_x_350:
        /* <DEDUP_REMOVED lines=46> */
[----:B------:R-:W-:Y:S01]  /*0f40*/  IMAD.MOV.U32 R3, RZ, RZ, R36 ;  /* 0x000000ffff037224 */ /* 0x000fe200078e0024 */
[----:B------:R-:W-:Y:S01]  /*0f50*/  LOP3.LUT R25, R5, R6, R7, 0x96, !PT ;  /* 0x0000000605197212 */ /* 0x000fe200078e9607 */
[----:B------:R-:W-:Y:S01]  /*0f60*/  IMAD.WIDE.U32 R20, R20, -0x326172a9, RZ ;  /* 0xcd9e8d5714147825 */ /* 0x000fe200078e00ff */
[----:B------:R-:W-:Y:S02]  /*0f70*/  IADD3 R7, R16, -0x700cb87f, RZ ;  /* 0x8ff3478110077810 */ /* 0x000fe40007ffe0ff */
[----:B------:R-:W-:Y:S01]  /*0f80*/  MOV R6, R22 ;  /* 0x0000001600067202 */ /* 0x000fe20000000f00 */
        /* <DEDUP_REMOVED lines=18> */
.L_x_353:
[----:B------:R-:W-:Y:S01]  /*10b0*/  IMAD.MOV.U32 R3, RZ, RZ, R22 ;  /* 0x000000ffff037224 */ /* 0x000fe200078e0016 */
[----:B------:R-:W-:Y:S01]  /*10c0*/  MOV R6, R0 ;  /* 0x0000000000067202 */ /* 0x000fe20000000f00 */
[----:B------:R-:W-:Y:S01]  /*10d0*/  IMAD.MOV.U32 R4, RZ, RZ, R7 ;  /* 0x000000ffff047224 */ /* 0x000fe200078e0007 */
[----:B------:R-:W-:-:S07]  /*10e0*/  MOV R2, R20 ;  /* 0x0000001400027202 */ /* 0x000fce0000000f00 */
.L_x_352:
        /* <DEDUP_REMOVED lines=231> */
.L_x_356:
[----:B------:R-:W-:Y:S01]  /*1f60*/  ULDC.64 UR34, c[0x0][0x3d0] ;  /* 0x0000f40000227ab9 */ /* 0x000fe20000000a00 */
[----:B------:R-:W-:Y:S01]  /*1f70*/  LOP3.LUT R39, R3, 0x7fffffff, RZ, 0xc0, !PT ;  /* 0x7fffffff03277812 */ /* 0x000fe200078ec0ff */
[----:B------:R-:W-:Y:S01]  /*1f80*/  IMAD.MOV.U32 R38, RZ, RZ, R6 ;  /* 0x000000ffff267224 */ /* 0x000fe200078e0006 */
[----:B------:R-:W-:-:S04]  /*1f90*/  IADD3 R22, P0, R0, UR34, RZ ;  /* 0x0000002200167c10 */ /* 0x000fc8000ff1e0ff */
[----:B------:R-:W-:-:S05]  /*1fa0*/  IADD3.X R23, RZ, UR35, RZ, P0, !PT ;  /* 0x00000023ff177c10 */ /* 0x000fca00087fe4ff */
[----:B------:R0:W-:Y:S04]  /*1fb0*/  STG.E.64 desc[UR58][R22.64], R38 ;  /* 0x0000002616007986 */ /* 0x0001e8000c101b3a */
.L_x_355:
[----:B------:R-:W-:Y:S05]  /*1fc0*/  BSYNC B0 ;  /* 0x0000000000007941 */ /* 0x000fea0003800000 */
.L_x_354:
        /* <DEDUP_REMOVED lines=240> */
[----:B------:R-:W-:-:S03]  /*2ed0*/  MOV R23, R39 ;  /* 0x0000002700177202 */ /* 0x000fc60000000f00 */
[----:B------:R-:W-:-:S05]  /*2ee0*/  IMAD.HI.U32 R6, R39, UR34, R22 ;  /* 0x0000002227067c27 */ /* 0x000fca000f8e0016 */
[----:B------:R-:W-:-:S05]  /*2ef0*/  SHF.R.U32.HI R6, RZ, UR35, R6 ;  /* 0x00000023ff067c19 */ /* 0x000fca0008011606 */
[----:B------:R-:W-:-:S04]  /*2f00*/  IMAD.MOV R6, RZ, RZ, -R6 ;  /* 0x000000ffff067224 */ /* 0x000fc800078e0a06 */
[----:B------:R-:W-:-:S04]  /*2f10*/  IMAD R39, R6, UR29, R39 ;  /* 0x0000001d06277c24 */ /* 0x000fc8000f8e0227 */
[----:B------:R-:W-:-:S07]  /*2f20*/  IMAD R0, R39, UR30, R0 ;  /* 0x0000001e27007c24 */ /* 0x000fce000f8e0200 */
.L_x_358:
[----:B------:R-:W-:Y:S01]  /*2f30*/  ULDC.64 UR34, c[0x0][0x3d0] ;  /* 0x0000f40000227ab9 */ /* 0x000fe20000000a00 */
[----:B------:R-:W-:Y:S02]  /*2f40*/  LOP3.LUT R39, R4, 0x7fffffff, RZ, 0xc0, !PT ;  /* 0x7fffffff04277812 */ /* 0x000fe400078ec0ff */
[----:B------:R-:W-:Y:S02]  /*2f50*/  IADD3 R22, P0, R0, UR34, RZ ;  /* 0x0000002200167c10 */ /* 0x000fe4000ff1e0ff */
[----:B------:R-:W-:Y:S02]  /*2f60*/  MOV R38, R2 ;  /* 0x0000000200267202 */ /* 0x000fe40000000f00 */
[----:B------:R-:W-:-:S05]  /*2f70*/  IADD3.X R23, RZ, UR35, RZ, P0, !PT ;  /* 0x00000023ff177c10 */ /* 0x000fca00087fe4ff */
[----:B------:R0:W-:Y:S04]  /*2f80*/  STG.E.64 desc[UR58][R22.64], R38 ;  /* 0x0000002616007986 */ /* 0x0001e8000c101b3a */
.L_x_357:
        /* <DEDUP_REMOVED lines=11> */
        .weak           $__internal_26_$__cuda_sm20_div_s64
        .type           $__internal_26_$__cuda_sm20_div_s64,@function
        .size           $__internal_26_$__cuda_sm20_div_s64,(.L_x_1863 - $__internal_26_$__cuda_sm20_div_s64)
$__internal_26_$__cuda_sm20_div_s64:
        /* <DEDUP_REMOVED lines=74> */
[----:B------:R-:W-:Y:S06]  /*34e0*/  RET.REL.NODEC R6 `(_ZN2at6native60_GLOBAL__N__fdc43544_27_DistributionRandomKernel_cu_f88cee4443distribution_elementwise_grid_stride_kernelImLi2EZZZNS0_9templates4cuda13random_kernelIPNS_17CUDAGeneratorImplEEEvRNS_18TensorIteratorBaseET_ENKUlvE_clEvENKUlvE2_clEvEUlP24curandStatePhilox4_32_10E_ZNS1_27distribution_nullary_kernelIlm10ulonglong2S7_SF_ZZZS5_IS7_EvS9_SA_ENKSB_clEvENKSC_clEvEUlmE_EEvS9_T2_RKT3_T4_EUlimE0_EEvlNS_15PhiloxCudaStateET1_SJ_) ;  /* 0xffffffc806c47950 */ /* 0x000fec0003c3ffff */
.L_x_360:
        /* <DEDUP_REMOVED lines=9> */
.L_x_1863:


//--------------------- .text._ZN2at6native60_GLOBAL__N__fdc43544_27_DistributionRandomKernel_cu_f88cee4443distribution_elementwise_grid_stride_kernelImLi2EZZZNS0_9templates4cuda13random_kernelIPNS_17CUDAGeneratorImplEEEvRNS_18TensorIteratorBaseET_ENKUlvE_clEvENKUlvE2_clEvEUlP24curandStatePhilox4_32_10E_ZNS1_27distribution_nullary_kernelIlm10ulonglong2S7_SF_ZZZS5_IS7_EvS9_SA_ENKSB_clEvENKSC_clEvEUlmE_EEvS9_T2_RKT3_T4_EUlimE_EEvlNS_15PhiloxCudaStateET1_SJ_ --------------------------
	.section	.text._ZN2at6native60_GLOBAL__N__fdc43544_27_DistributionRandomKernel_cu_f88cee4443distribution_elementwise_grid_stride_kernelImLi2EZZZNS0_9templates4cuda13random_kernelIPNS_17CUDAGeneratorImplEEEvRNS_18TensorIteratorBaseET_ENKUlvE_clEvENKUlvE2_clEvEUlP24curandStatePhilox4_32_10E_ZNS1_27distribution_nullary_kernelIlm10ulonglong2S7_SF_ZZZS5_IS7_EvS9_SA_ENKSB_clEvENKSC_clEvEUlmE_EEvS9_T2_RKT3_T4_EUlimE_EEvlNS_15PhiloxCudaStateET1_SJ_,"ax",@progbits
	.align	128
.text._ZN2at6native60_GLOBAL__N__fdc43544_27_DistributionRandomKernel_cu_f88cee4443distribution_elementwise_grid_stride_kernelImLi2EZZZNS0_9templates4cuda13random_kernelIPNS_17CUDAGeneratorImplEEEvRNS_18TensorIteratorBaseET_ENKUlvE_clEvENKUlvE2_clEvEUlP24curandStatePhilox4_32_10E_ZNS1_27distribution_nullary_kernelIlm10ulonglong2S7_SF_ZZZS5_IS7_EvS9_SA_ENKSB_clEvENKSC_clEvEUlmE_EEvS9_T2_RKT3_T4_EUlimE_EEvlNS_15PhiloxCudaStateET1_SJ_:
        .type           _ZN2at6native60_GLOBAL__N__fdc43544_27_DistributionRandomKernel_cu_f88cee4443distribution_elementwise_grid_stride_kernelImLi2EZZZNS0_9templates4cuda13random_kernelIPNS_17CUDAGeneratorImplEEEvRNS_18TensorIteratorBaseET_ENKUlvE_clEvENKUlvE2_clEvEUlP24curandStatePhilox4_32_10E_ZNS1_27distribution_nullary_kernelIlm10ulonglong2S7_SF_ZZZS5_IS7_EvS9_SA_ENKSB_clEvENKSC_clEvEUlmE_EEvS9_T2_RKT3_T4_EUlimE_EEvlNS_15PhiloxCudaStateET1_SJ_,@function
        .size           _ZN2at6native60_GLOBAL__N__fdc43544_27_DistributionRandomKernel_cu_f88cee4443distribution_elementwise_grid_stride_kernelImLi2EZZZNS0_9templates4cuda13random_kernelIPNS_17CUDAGeneratorImplEEEvRNS_18TensorIteratorBaseET_ENKUlvE_clEvENKUlvE2_clEvEUlP24curandStatePhilox4_32_10E_ZNS1_27distribution_nullary_kernelIlm10ulonglong2S7_SF_ZZZS5_IS7_EvS9_SA_ENKSB_clEvENKSC_clEvEUlmE_EEvS9_T2_RKT3_T4_EUlimE_EEvlNS_15PhiloxCudaStateET1_SJ_,(.L_x_1865 - _ZN2at6native60_GLOBAL__N__fdc43544_27_DistributionRandomKernel_cu_f88cee4443distribution_elementwise_grid_stride_kernelImLi2EZZZNS0_9templates4cuda13random_kernelIPNS_17CUDAGeneratorImplEEEvRNS_18TensorIteratorBaseET_ENKUlvE_clEvENKUlvE2_clEvEUlP24curandStatePhilox4_32_10E_ZNS1_27distribution_nullary_kernelIlm10ulonglong2S7_SF_ZZZS5_IS7_EvS9_SA_ENKSB_clEvENKSC_clEvEUlmE_EEvS9_T2_RKT3_T4_EUlimE_EEvlNS_15PhiloxCudaStateET1_SJ_)
        .other          _ZN2at6native60_GLOBAL__N__fdc43544_27_DistributionRandomKernel_cu_f88cee4443distribution_elementwise_grid_stride_kernelImLi2EZZZNS0_9templates4cuda13random_kernelIPNS_17CUDAGeneratorImplEEEvRNS_18TensorIteratorBaseET_ENKUlvE_clEvENKUlvE2_clEvEUlP24curandStatePhilox4_32_10E_ZNS1_27distribution_nullary_kernelIlm10ulonglong2S7_SF_ZZZS5_IS7_EvS9_SA_ENKSB_clEvENKSC_clEvEUlmE_EEvS9_T2_RKT3_T4_EUlimE_EEvlNS_15PhiloxCudaStateET1_SJ_,@"STO_CUDA_ENTRY STV_DEFAULT"
_ZN2at6native60_GLOBAL__N__fdc43544_27_DistributionRandomKernel_cu_f88cee4443distribution_elementwise_grid_stride_kernelImLi2EZZZNS0_9templates4cuda13random_kernelIPNS_17CUDAGeneratorImplEEEvRNS_18TensorIteratorBaseET_ENKUlvE_clEvENKUlvE2_clEvEUlP24curandStatePhilox4_32_10E_ZNS1_27distribution_nullary_kernelIlm10ulonglong2S7_SF_ZZZS5_IS7_EvS9_SA_ENKSB_clEvENKSC_clEvEUlmE_EEvS9_T2_RKT3_T4_EUlimE_EEvlNS_15PhiloxCudaStateET1_SJ_:
        /* <DEDUP_REMOVED lines=71> */
[----:B------:R-:W-:Y:S02]  /*0470*/  ISETP.NE.U32.AND P0, PT, RZ, UR7, PT ;  /* 0x00000007ff007c0c */ /* 0x000fe4000bf05070 */
[----:B------:R-:W-:Y:S01]  /*0480*/  IADD3 R15, R44, -0xe443238, RZ ;  /* 0xf1bbcdc82c0f7810 */ /* 0x000fe20007ffe0ff */
[----:B------:R-:W-:-:S04]  /*0490*/  IMAD.WIDE.U32 R22, R22, -0x2daee0ad, RZ ;  /* 0xd2511f5316167825 */ /* 0x000fc800078e00ff */
[----:B------:R-:W-:Y:S01]  /*04a0*/  VIADD R16, R45, 0xdb3d7428 ;  /* 0xdb3d74282d107836 */ /* 0x000fe20000000000 */
[----:B------:R-:W-:-:S04]  /*04b0*/  LOP3.LUT R17, R21, R18, R15, 0x96, !PT ;  /* 0x0000001215117212 */ /* 0x000fc800078e960f */
[----:B------:R-:W-:Y:S01]  /*04c0*/  LOP3.LUT R42, R23, R42, R16, 0x96, !PT ;  /* 0x0000002a172a7212 */ /* 0x000fe200078e9610 */
[----:B------:R-:W-:Y:S02]  /*04d0*/  VIADD R28, R45, 0x96a522ad ;  /* 0x96a522ad2d1c7836 */ /* 0x000fe40000000000 */
[----:B------:R-:W-:-:S04]  /*04e0*/  IMAD.HI.U32 R25, R17, -0x2daee0ad, RZ ;  /* 0xd2511f5311197827 */ /* 0x000fc800078e00ff */
[----:B------:R-:W-:-:S04]  /*04f0*/  IMAD.HI.U32 R41, R42, -0x326172a9, RZ ;  /* 0xcd9e8d572a297827 */ /* 0x000fc800078e00ff */
[----:B------:R-:W-:Y:S01]  /*0500*/  VIADD R29, R44, 0x8ff34781 ;  /* 0x8ff347812c1d7836 */ /* 0x000fe20000000000 */
[----:B------:R-:W-:Y:S01]  /*0510*/  MOV R19, R31 ;  /* 0x0000001f00137202 */ /* 0x000fe20000000f00 */
        /* <DEDUP_REMOVED lines=9> */
[----:B------:R-:W-:Y:S05]  /*05b0*/  CALL.REL.NOINC `($__internal_27_$__cuda_sm20_div_s64) ;  /* 0x00000008007c7944 */ /* 0x000fea0003c00000 */
[----:B------:R-:W-:Y:S01]  /*05c0*/  MOV R20, R22 ;  /* 0x0000001600147202 */ /* 0x000fe20000000f00 */
[----:B------:R-:W-:Y:S01]  /*05d0*/  IMAD.MOV.U32 R21, RZ, RZ, R23 ;  /* 0x000000ffff157224 */ /* 0x000fe200078e0017 */
[----:B------:R-:W-:Y:S06]  /*05e0*/  BRA `(.L_x_362) ;  /* 0x00000000005c7947 */ /* 0x000fec0003800000 */
.L_x_361:
        /* <DEDUP_REMOVED lines=23> */
.L_x_362:
        /* <DEDUP_REMOVED lines=21> */
.L_x_370:
        /* <DEDUP_REMOVED lines=13> */
.L_x_364:
[----:B------:R-:W-:Y:S05]  /*0980*/  BSYNC B0 ;  /* 0x0000000000007941 */ /* 0x000fea0003800000 */
.L_x_363:
        /* <DEDUP_REMOVED lines=11> */
[----:B------:R-:W-:Y:S01]  /*0a40*/  IMAD R24, R17, -0x2daee0ad, RZ ;  /* 0xd2511f5311187824 */ /* 0x000fe200078e02ff */
        /* <DEDUP_REMOVED lines=30> */
[----:B------:R-:W-:-:S03]  /*0c30*/  LOP3.LUT R37, R23, R26, R29, 0x96, !PT ;  /* 0x0000001a17257212 */ /* 0x000fc600078e961d */
[----:B------:R-:W-:Y:S01]  /*0c40*/  IMAD.MOV.U32 R26, RZ, RZ, R25 ;  /* 0x000000ffff1a7224 */ /* 0x000fe200078e0019 */
[----:B------:R-:W-:Y:S02]  /*0c50*/  LOP3.LUT R38, R27, R38, R28, 0x96, !PT ;  /* 0x000000261b267212 */ /* 0x000fe400078e961c */
[----:B------:R-:W-:Y:S02]  /*0c60*/  MOV R27, R42 ;  /* 0x0000002a001b7202 */ /* 0x000fe40000000f00 */
        /* <DEDUP_REMOVED lines=14> */
.L_x_366:
[----:B------:R-:W-:Y:S01]  /*0d50*/  MOV R27, R25 ;  /* 0x00000019001b7202 */ /* 0x000fe20000000f00 */
[----:B------:R-:W-:Y:S01]  /*0d60*/  IMAD.MOV.U32 R26, RZ, RZ, R24 ;  /* 0x000000ffff1a7224 */ /* 0x000fe200078e0018 */
[----:B------:R-:W-:Y:S01]  /*0d70*/  MOV R40, R22 ;  /* 0x0000001600287202 */ /* 0x000fe20000000f00 */
[----:B------:R-:W-:-:S07]  /*0d80*/  IMAD.MOV.U32 R39, RZ, RZ, R37 ;  /* 0x000000ffff277224 */ /* 0x000fce00078e0025 */
.L_x_365:
        /* <DEDUP_REMOVED lines=10> */
[----:B------:R-:W-:Y:S01]  /*0e30*/  IMAD R25, R18, UR4, RZ ;  /* 0x0000000412197c24 */ /* 0x000fe2000f8e02ff */
[----:B------:R-:W-:-:S04]  /*0e40*/  LOP3.LUT R27, R27, 0x7fffffff, RZ, 0xc0, !PT ;  /* 0x7fffffff1b1b7812 */ /* 0x000fc800078ec0ff */
[----:B------:R-:W-:-:S04]  /*0e50*/  IADD3 R24, P0, R25, UR10, RZ ;  /* 0x0000000a19187c10 */ /* 0x000fc8000ff1e0ff */
[----:B------:R-:W-:-:S05]  /*0e60*/  LEA.HI.X.SX32 R25, R25, UR11, 0x1, P0 ;  /* 0x0000000b19197c11 */ /* 0x000fca00080f0eff */
[----:B------:R0:W-:Y:S04]  /*0e70*/  STG.E.64 desc[UR8][R24.64], R26 ;  /* 0x0000001a18007986 */ /* 0x0001e8000c101b08 */
.L_x_368:
[----:B------:R-:W-:Y:S05]  /*0e80*/  BSYNC B0 ;  /* 0x0000000000007941 */ /* 0x000fea0003800000 */
.L_x_367:
[----:B------:R-:W-:Y:S05]  /*0e90*/  @P1 BRA `(.L_x_369) ;  /* 0x0000000000181947 */ /* 0x000fea0003800000 */
[----:B------:R-:W-:Y:S01]  /*0ea0*/  IMAD R43, R43, UR4, RZ ;  /* 0x000000042b2b7c24 */ /* 0x000fe2000f8e02ff */
[----:B0-----:R-:W-:Y:S01]  /*0eb0*/  LOP3.LUT R27, R39, 0x7fffffff, RZ, 0xc0, !PT ;  /* 0x7fffffff271b7812 */ /* 0x001fe200078ec0ff */
[----:B------:R-:W-:-:S03]  /*0ec0*/  IMAD.MOV.U32 R26, RZ, RZ, R40 ;  /* 0x000000ffff1a7224 */ /* 0x000fc600078e0028 */
[----:B------:R-:W-:-:S04]  /*0ed0*/  IADD3 R24, P0, R43, UR10, RZ ;  /* 0x0000000a2b187c10 */ /* 0x000fc8000ff1e0ff */
[----:B------:R-:W-:-:S05]  /*0ee0*/  LEA.HI.X.SX32 R25, R43, UR11, 0x1, P0 ;  /* 0x0000000b2b197c11 */ /* 0x000fca00080f0eff */
[----:B------:R1:W-:Y:S04]  /*0ef0*/  STG.E.64 desc[UR8][R24.64], R26 ;  /* 0x0000001a18007986 */ /* 0x0003e8000c101b08 */
.L_x_369:
[----:B------:R-:W-:Y:S01]  /*0f00*/  LEA R18, P0, R41, R18, 0x1 ;  /* 0x0000001229127211 */ /* 0x000fe200078008ff */
[----:B------:R-:W-:Y:S05]  /*0f10*/  WARPSYNC.ALL ;  /* 0x0000000000007948 */ /* 0x000fea0003800000 */
[----:B------:R-:W-:Y:S01]  /*0f20*/  IADD3.X R19, RZ, R19, RZ, P0, !PT ;  /* 0x00000013ff137210 */ /* 0x000fe200007fe4ff */
[----:B------:R-:W-:Y:S01]  /*0f30*/  BAR.SYNC.DEFER_BLOCKING 0x0 ;  /* 0x0000000000007b1d */ /* 0x000fe20000010000 */
[----:B------:R-:W-:Y:S01]  /*0f40*/  ISETP.GE.U32.AND P0, PT, R18, R33, PT ;  /* 0x000000211200720c */ /* 0x000fe20003f06070 */
[----:B------:R-:W-:Y:S01]  /*0f50*/  IMAD.MOV.U32 R42, RZ, RZ, R22 ;  /* 0x000000ffff2a7224 */ /* 0x000fe200078e0016 */
[----:B01----:R-:W-:Y:S01]  /*0f60*/  MOV R25, R38 ;  /* 0x0000002600197202 */ /* 0x003fe20000000f00 */
[----:B------:R-:W-:Y:S01]  /*0f70*/  IMAD.MOV.U32 R41, RZ, RZ, R37 ;  /* 0x000000ffff297224 */ /* 0x000fe200078e0025 */
[----:B------:R-:W-:-:S13]  /*0f80*/  ISETP.GE.AND.EX P0, PT, R19, R32, PT, P0 ;  /* 0x000000201300720c */ /* 0x000fda0003f06300 */
[----:B------:R-:W-:Y:S05]  /*0f90*/  @!P0 BRA `(.L_x_370) ;  /* 0xfffffff800448947 */ /* 0x000fea000383ffff */
[----:B------:R-:W-:Y:S05]  /*0fa0*/  EXIT ;  /* 0x000000000000794d */ /* 0x000fea0003800000 */
        .weak           $__internal_27_$__cuda_sm20_div_s64
        .type           $__internal_27_$__cuda_sm20_div_s64,@function
        .size           $__internal_27_$__cuda_sm20_div_s64,(.L_x_1865 - $__internal_27_$__cuda_sm20_div_s64)
$__internal_27_$__cuda_sm20_div_s64:
        /* <DEDUP_REMOVED lines=13> */
[----:B------:R-:W-:-:S04]  /*1080*/  IMAD.HI.U32 R20, P1, R23, R27, R20 ;  /* 0x0000001b17147227 */ /* 0x000fc80007820014 */
[----:B------:R-:W-:Y:S01]  /*1090*/  IMAD.HI.U32 R27, R23, R33, RZ ;  /* 0x00000021171b7227 */ /* 0x000fe200078e00ff */
[----:B------:R-:W-:-:S03]  /*10a0*/  IADD3 R21, P2, R35, R20, RZ ;  /* 0x0000001423157210 */ /* 0x000fc60007f5e0ff */
[----:B------:R-:W-:Y:S02]  /*10b0*/  IMAD.X R27, R27, 0x1, R23, P0 ;  /* 0x000000011b1b7824 */ /* 0x000fe400000e0617 */
[----:B------:R-:W-:-:S03]  /*10c0*/  IMAD.WIDE.U32 R22, R21, UR4, RZ ;  /* 0x0000000415167c25 */ /* 0x000fc6000f8e00ff */
[----:B------:R-:W-:Y:S02]  /*10d0*/  IADD3.X R27, RZ, RZ, R27, P2, P1 ;  /* 0x000000ffff1b7210 */ /* 0x000fe400017e241b */
[----:B------:R-:W-:Y:S02]  /*10e0*/  IADD3 R33, P0, RZ, -R22, RZ ;  /* 0x80000016ff217210 */ /* 0x000fe40007f1e0ff */
[----:B------:R-:W-:Y:S01]  /*10f0*/  ISETP.LE.AND P1, PT, RZ, UR7, PT ;  /* 0x00000007ff007c0c */ /* 0x000fe2000bf23270 */
[----:B------:R-:W-:Y:S01]  /*1100*/  IMAD R22, R27, UR4, R23 ;  /* 0x000000041b167c24 */ /* 0x000fe2000f8e0217 */
[----:B------:R-:W-:Y:S01]  /*1110*/  IADD3 R23, P4, RZ, -UR6, RZ ;  /* 0x80000006ff177c10 */ /* 0x000fe2000ff9e0ff */
[----:B------:R-:W-:-:S03]  /*1120*/  IMAD.HI.U32 R20, R21, R33, RZ ;  /* 0x0000002115147227 */ /* 0x000fc600078e00ff */
[----:B------:R-:W-:Y:S01]  /*1130*/  SEL R23, R23, UR6, !P1 ;  /* 0x0000000617177c07 */ /* 0x000fe2000c800000 */
[----:B------:R-:W-:Y:S01]  /*1140*/  IMAD.X R22, RZ, RZ, ~R22, P0 ;  /* 0x000000ffff167224 */ /* 0x000fe200000e0e16 */
[----:B------:R-:W-:-:S03]  /*1150*/  IADD3.X R26, RZ, ~UR7, RZ, P4, !PT ;  /* 0x80000007ff1a7c10 */ /* 0x000fc6000a7fe4ff */
        /* <DEDUP_REMOVED lines=8> */
[----:B------:R-:W-:-:S03]  /*11e0*/  IADD3.X R26, RZ, RZ, R21, P3, P2 ;  /* 0x000000ffff1a7210 */ /* 0x000fc60001fe4415 */
[----:B------:R-:W-:Y:S02]  /*11f0*/  IMAD.MOV.U32 R21, RZ, RZ, RZ ;  /* 0x000000ffff157224 */ /* 0x000fe400078e00ff */
[-C--:B------:R-:W-:Y:S02]  /*1200*/  IMAD R35, R26, R27.reuse, RZ ;  /* 0x0000001b1a237224 */ /* 0x080fe400078e02ff */
[----:B------:R-:W-:-:S04]  /*1210*/  IMAD.WIDE.U32 R20, R22, R27, R20 ;  /* 0x0000001b16147225 */ /* 0x000fc800078e0014 */
[----:B------:R-:W-:-:S04]  /*1220*/  IMAD.HI.U32 R33, R26, R27, RZ ;  /* 0x0000001b1a217227 */ /* 0x000fc800078e00ff */
[----:B------:R-:W-:-:S05]  /*1230*/  IMAD.HI.U32 R20, P0, R26, R23, R20 ;  /* 0x000000171a147227 */ /* 0x000fca0007800014 */
[----:B------:R-:W-:Y:S02]  /*1240*/  IADD3 R22, P2, R35, R20, RZ ;  /* 0x0000001423167210 */ /* 0x000fe40007f5e0ff */
[----:B------:R-:W-:-:S03]  /*1250*/  IADD3.X R33, R33, RZ, RZ, P0, !PT ;  /* 0x000000ff21217210 */ /* 0x000fc600007fe4ff */
[----:B------:R-:W-:-:S04]  /*1260*/  IMAD.WIDE.U32 R20, R22, UR4, RZ ;  /* 0x0000000416147c25 */ /* 0x000fc8000f8e00ff */
[----:B------:R-:W-:Y:S01]  /*1270*/  IMAD.X R33, RZ, RZ, R33, P2 ;  /* 0x000000ffff217224 */ /* 0x000fe200010e0621 */
[----:B------:R-:W-:-:S03]  /*1280*/  IADD3 R20, P0, -R20, R23, RZ ;  /* 0x0000001714147210 */ /* 0x000fc60007f1e1ff */
[----:B------:R-:W-:Y:S01]  /*1290*/  IMAD R26, R33, UR4, R21 ;  /* 0x00000004211a7c24 */ /* 0x000fe2000f8e0215 */
[----:B------:R-:W-:Y:S02]  /*12a0*/  IADD3 R23, P2, R20, -UR4, RZ ;  /* 0x8000000414177c10 */ /* 0x000fe4000ff5e0ff */
[----:B------:R-:W-:Y:S01]  /*12b0*/  IADD3 R21, P3, R22, 0x1, RZ ;  /* 0x0000000116157810 */ /* 0x000fe20007f7e0ff */
[----:B------:R-:W-:Y:S01]  /*12c0*/  IMAD.X R27, R27, 0x1, ~R26, P0 ;  /* 0x000000011b1b7824 */ /* 0x000fe200000e0e1a */
[----:B------:R-:W-:-:S04]  /*12d0*/  ISETP.GE.U32.AND P0, PT, R20, UR4, PT ;  /* 0x0000000414007c0c */ /* 0x000fc8000bf06070 */
[C---:B------:R-:W-:Y:S02]  /*12e0*/  ISETP.GE.U32.AND.EX P0, PT, R27.reuse, RZ, PT, P0 ;  /* 0x000000ff1b00720c */ /* 0x040fe40003f06100 */
[----:B------:R-:W-:Y:S02]  /*12f0*/  IADD3.X R26, R27, -0x1, RZ, P2, !PT ;  /* 0xffffffff1b1a7810 */ /* 0x000fe400017fe4ff */
[----:B------:R-:W-:Y:S02]  /*1300*/  SEL R23, R23, R20, P0 ;  /* 0x0000001417177207 */ /* 0x000fe40000000000 */
[----:B------:R-:W-:Y:S02]  /*1310*/  IADD3.X R20, RZ, R33, RZ, P3, !PT ;  /* 0x00000021ff147210 */ /* 0x000fe40001ffe4ff */
[----:B------:R-:W-:Y:S02]  /*1320*/  SEL R21, R21, R22, P0 ;  /* 0x0000001615157207 */ /* 0x000fe40000000000 */
[----:B------:R-:W-:-:S02]  /*1330*/  SEL R26, R26, R27, P0 ;  /* 0x0000001b1a1a7207 */ /* 0x000fc40000000000 */
[----:B------:R-:W-:Y:S02]  /*1340*/  ISETP.GE.U32.AND P2, PT, R23, UR4, PT ;  /* 0x0000000417007c0c */ /* 0x000fe4000bf46070 */
[----:B------:R-:W-:Y:S02]  /*1350*/  SEL R20, R20, R33, P0 ;  /* 0x0000002114147207 */ /* 0x000fe40000000000 */
[----:B------:R-:W-:Y:S02]  /*1360*/  IADD3 R22, P3, R21, 0x1, RZ ;  /* 0x0000000115167810 */ /* 0x000fe40007f7e0ff */
        /* <DEDUP_REMOVED lines=14> */
[----:B------:R-:W-:Y:S06]  /*1450*/  RET.REL.NODEC R20 `(_ZN2at6native60_GLOBAL__N__fdc43544_27_DistributionRandomKernel_cu_f88cee4443distribution_elementwise_grid_stride_kernelImLi2EZZZNS0_9templates4cuda13random_kernelIPNS_17CUDAGeneratorImplEEEvRNS_18TensorIteratorBaseET_ENKUlvE_clEvENKUlvE2_clEvEUlP24curandStatePhilox4_32_10E_ZNS1_27distribution_nullary_kernelIlm10ulonglong2S7_SF_ZZZS5_IS7_EvS9_SA_ENKSB_clEvENKSC_clEvEUlmE_EEvS9_T2_RKT3_T4_EUlimE_EEvlNS_15PhiloxCudaStateET1_SJ_) ;  /* 0xffffffe814e87950 */ /* 0x000fec0003c3ffff */
.L_x_371:
        /* <DEDUP_REMOVED lines=10> */
.L_x_1865:


//--------------------- .text._ZN2at6native60_GLOBAL__N__fdc43544_27_DistributionRandomKernel_cu_f88cee4443distribution_elementwise_grid_stride_kernelIjLi4EZZZNS0_9templates4cuda13random_kernelIPNS_17CUDAGeneratorImplEEEvRNS_18TensorIteratorBaseET_ENKUlvE_clEvENKUlvE1_clEvEUlP24curandStatePhilox4_32_10E0_ZNS1_27distribution_nullary_kernelIij5uint4S7_SF_ZZZS5_IS7_EvS9_SA_ENKSB_clEvENKSC_clEvEUljE_EEvS9_T2_RKT3_T4_EUlijE0_EEvlNS_15PhiloxCudaStateET1_SJ_ --------------------------
	.section	.text._ZN2at6native60_GLOBAL__N__fdc43544_27_DistributionRandomKernel_cu_f88cee4443distribution_elementwise_grid_stride_kernelIjLi4EZZZNS0_9templates4cuda13random_kernelIPNS_17CUDAGeneratorImplEEEvRNS_18TensorIteratorBaseET_ENKUlvE_clEvENKUlvE1_clEvEUlP24curandStatePhilox4_32_10E0_ZNS1_27distribution_nullary_kernelIij5uint4S7_SF_ZZZS5_IS7_EvS9_SA_ENKSB_clEvENKSC_clEvEUljE_EEvS9_T2_RKT3_T4_EUlijE0_EEvlNS_15PhiloxCudaStateET1_SJ_,"ax",@progbits
	.align	128
.text._ZN2at6native60_GLOBAL__N__fdc43544_27_DistributionRandomKernel_cu_f88cee4443distribution_elementwise_grid_stride_kernelIjLi4EZZZNS0_9templates4cuda13random_kernelIPNS_17CUDAGeneratorImplEEEvRNS_18TensorIteratorBaseET_ENKUlvE_clEvENKUlvE1_clEvEUlP24curandStatePhilox4_32_10E0_ZNS1_27distribution_nullary_kernelIij5uint4S7_SF_ZZZS5_IS7_EvS9_SA_ENKSB_clEvENKSC_clEvEUljE_EEvS9_T2_RKT3_T4_EUlijE0_EEvlNS_15PhiloxCudaStateET1_SJ_:
        .type           _ZN2at6native60_GLOBAL__N__fdc43544_27_DistributionRandomKernel_cu_f88cee4443distribution_elementwise_grid_stride_kernelIjLi4EZZZNS0_9templates4cuda13random_kernelIPNS_17CUDAGeneratorImplEEEvRNS_18TensorIteratorBaseET_ENKUlvE_clEvENKUlvE1_clEvEUlP24curandStatePhilox4_32_10E0_ZNS1_27distribution_nullary_kernelIij5uint4S7_SF_ZZZS5_IS7_EvS9_SA_ENKSB_clEvENKSC_clEvEUljE_EEvS9_T2_RKT3_T4_EUlijE0_EEvlNS_15PhiloxCudaStateET1_SJ_,@function
        .size           _ZN2at6native60_GLOBAL__N__fdc43544_27_DistributionRandomKernel_cu_f88cee4443distribution_elementwise_grid_stride_kernelIjLi4EZZZNS0_9templates4cuda13random_kernelIPNS_17CUDAGeneratorImplEEEvRNS_18TensorIteratorBaseET_ENKUlvE_clEvENKUlvE1_clEvEUlP24curandStatePhilox4_32_10E0_ZNS1_27distribution_nullary_kernelIij5uint4S7_SF_ZZZS5_IS7_EvS9_SA_ENKSB_clEvENKSC_clEvEUljE_EEvS9_T2_RKT3_T4_EUlijE0_EEvlNS_15PhiloxCudaStateET1_SJ_,(.L_x_1867 - _ZN2at6native60_GLOBAL__N__fdc43544_27_DistributionRandomKernel_cu_f88cee4443distribution_elementwise_grid_stride_kernelIjLi4EZZZNS0_9templates4cuda13random_kernelIPNS_17CUDAGeneratorImplEEEvRNS_18TensorIteratorBaseET_ENKUlvE_clEvENKUlvE1_clEvEUlP24curandStatePhilox4_32_10E0_ZNS1_27distribution_nullary_kernelIij5uint4S7_SF_ZZZS5_IS7_EvS9_SA_ENKSB_clEvENKSC_clEvEUljE_EEvS9_T2_RKT3_T4_EUlijE0_EEvlNS_15PhiloxCudaStateET1_SJ_)
        .other          _ZN2at6native60_GLOBAL__N__fdc43544_27_DistributionRandomKernel_cu_f88cee4443distribution_elementwise_grid_stride_kernelIjLi4EZZZNS0_9templates4cuda13random_kernelIPNS_17CUDAGeneratorImplEEEvRNS_18TensorIteratorBaseET_ENKUlvE_clEvENKUlvE1_clEvEUlP24curandStatePhilox4_32_10E0_ZNS1_27distribution_nullary_kernelIij5uint4S7_SF_ZZZS5_IS7_EvS9_SA_ENKSB_clEvENKSC_clEvEUljE_EEvS9_T2_RKT3_T4_EUlijE0_EEvlNS_15PhiloxCudaStateET1_SJ_,@"STO_CUDA_ENTRY STV_DEFAULT"
_ZN2at6native60_GLOBAL__N__fdc43544_27_DistributionRandomKernel_cu_f88cee4443distribution_elementwise_grid_stride_kernelIjLi4EZZZNS0_9templates4cuda13random_kernelIPNS_17CUDAGeneratorImplEEEvRNS_18TensorIteratorBaseET_ENKUlvE_clEvENKUlvE1_clEvEUlP24curandStatePhilox4_32_10E0_ZNS1_27distribution_nullary_kernelIij5uint4S7_SF_ZZZS5_IS7_EvS9_SA_ENKSB_clEvENKSC_clEvEUljE_EEvS9_T2_RKT3_T4_EUlijE0_EEvlNS_15PhiloxCudaStateET1_SJ_:
        /* <DEDUP_REMOVED lines=92> */
[----:B------:R-:W-:Y:S05]  /*05c0*/  CALL.REL.NOINC `($__internal_28_$__cuda_sm20_div_s64) ;  /* 0x0000004800907944 */ /* 0x000fea0003c00000 */
[----:B------:R-:W-:Y:S05]  /*05d0*/  BRA `(.L_x_373) ;  /* 0x0000000000587947 */ /* 0x000fea0003800000 */
.L_x_372:
        /* <DEDUP_REMOVED lines=22> */
.L_x_373:
        /* <DEDUP_REMOVED lines=68> */
.L_x_389:
        /* <DEDUP_REMOVED lines=13> */
.L_x_375:
[----:B------:R-:W-:Y:S05]  /*0c50*/  BSYNC B0 ;  /* 0x0000000000007941 */ /* 0x000fea0003800000 */
.L_x_374:
        /* <DEDUP_REMOVED lines=69> */
.L_x_377:
[----:B------:R-:W-:Y:S01]  /*10b0*/  IMAD.MOV.U32 R2, RZ, RZ, R22 ;  /* 0x000000ffff027224 */ /* 0x000fe200078e0016 */
[----:B------:R-:W-:Y:S01]  /*10c0*/  MOV R3, R0 ;  /* 0x0000000000037202 */ /* 0x000fe20000000f00 */
[----:B------:R-:W-:Y:S01]  /*10d0*/  IMAD.MOV.U32 R6, RZ, RZ, R7 ;  /* 0x000000ffff067224 */ /* 0x000fe200078e0007 */
[----:B------:R-:W-:-:S07]  /*10e0*/  MOV R4, R20 ;  /* 0x0000001400047202 */ /* 0x000fce0000000f00 */
.L_x_376:
        /* <DEDUP_REMOVED lines=242> */
.L_x_380:
[----:B------:R-:W-:Y:S01]  /*2010*/  ULDC.64 UR34, c[0x0][0x3d0] ;  /* 0x0000f40000227ab9 */ /* 0x000fe20000000a00 */
[----:B------:R-:W-:Y:S02]  /*2020*/  LOP3.LUT R37, R2, 0x7fffffff, RZ, 0xc0, !PT ;  /* 0x7fffffff02257812 */ /* 0x000fe400078ec0ff */
[----:B------:R-:W-:-:S05]  /*2030*/  IADD3 R22, P0, R0, UR34, RZ ;  /* 0x0000002200167c10 */ /* 0x000fca000ff1e0ff */
[----:B------:R-:W-:-:S05]  /*2040*/  IMAD.X R23, RZ, RZ, UR35, P0 ;  /* 0x00000023ff177e24 */ /* 0x000fca00080e06ff */
[----:B------:R0:W-:Y:S03]  /*2050*/  STG.E desc[UR58][R22.64], R37 ;  /* 0x0000002516007986 */ /* 0x0001e6000c10193a */
.L_x_379:
[----:B------:R-:W-:Y:S05]  /*2060*/  BSYNC B0 ;  /* 0x0000000000007941 */ /* 0x000fea0003800000 */
.L_x_378:
        /* <DEDUP_REMOVED lines=247> */
.L_x_383:
[----:B------:R-:W-:Y:S01]  /*2fe0*/  ULDC.64 UR34, c[0x0][0x3d0] ;  /* 0x0000f40000227ab9 */ /* 0x000fe20000000a00 */
[----:B------:R-:W-:Y:S02]  /*2ff0*/  LOP3.LUT R3, R3, 0x7fffffff, RZ, 0xc0, !PT ;  /* 0x7fffffff03037812 */ /* 0x000fe400078ec0ff */
[----:B------:R-:W-:-:S05]  /*3000*/  IADD3 R22, P0, R0, UR34, RZ ;  /* 0x0000002200167c10 */ /* 0x000fca000ff1e0ff */
[----:B------:R-:W-:-:S05]  /*3010*/  IMAD.X R23, RZ, RZ, UR35, P0 ;  /* 0x00000023ff177e24 */ /* 0x000fca00080e06ff */
[----:B------:R0:W-:Y:S03]  /*3020*/  STG.E desc[UR58][R22.64], R3 ;  /* 0x0000000316007986 */ /* 0x0001e6000c10193a */
.L_x_382:
[----:B------:R-:W-:Y:S05]  /*3030*/  BSYNC B0 ;  /* 0x0000000000007941 */ /* 0x000fea0003800000 */
.L_x_381:
        /* <DEDUP_REMOVED lines=243> */
.L_x_386:
[----:B------:R-:W-:Y:S01]  /*3f70*/  ULDC.64 UR34, c[0x0][0x3d0] ;  /* 0x0000f40000227ab9 */ /* 0x000fe20000000a00 */
[----:B------:R-:W-:Y:S02]  /*3f80*/  LOP3.LUT R3, R6, 0x7fffffff, RZ, 0xc0, !PT ;  /* 0x7fffffff06037812 */ /* 0x000fe400078ec0ff */
[----:B------:R-:W-:-:S04]  /*3f90*/  IADD3 R22, P0, R0, UR34, RZ ;  /* 0x0000002200167c10 */ /* 0x000fc8000ff1e0ff */
[----:B------:R-:W-:-:S05]  /*3fa0*/  IADD3.X R23, RZ, UR35, RZ, P0, !PT ;  /* 0x00000023ff177c10 */ /* 0x000fca00087fe4ff */
[----:B------:R0:W-:Y:S04]  /*3fb0*/  STG.E desc[UR58][R22.64], R3 ;  /* 0x0000000316007986 */ /* 0x0001e8000c10193a */
.L_x_385:
[----:B------:R-:W-:Y:S05]  /*3fc0*/  BSYNC B0 ;  /* 0x0000000000007941 */ /* 0x000fea0003800000 */
.L_x_384:
        /* <DEDUP_REMOVED lines=244> */
.L_x_388:
[----:B------:R-:W-:Y:S01]  /*4f10*/  ULDC.64 UR34, c[0x0][0x3d0] ;  /* 0x0000f40000227ab9 */ /* 0x000fe20000000a00 */
[----:B------:R-:W-:Y:S02]  /*4f20*/  LOP3.LUT R3, R4, 0x7fffffff, RZ, 0xc0, !PT ;  /* 0x7fffffff04037812 */ /* 0x000fe400078ec0ff */
[----:B------:R-:W-:-:S04]  /*4f30*/  IADD3 R22, P0, R0, UR34, RZ ;  /* 0x0000002200167c10 */ /* 0x000fc8000ff1e0ff */
[----:B------:R-:W-:-:S05]  /*4f40*/  IADD3.X R23, RZ, UR35, RZ, P0, !PT ;  /* 0x00000023ff177c10 */ /* 0x000fca00087fe4ff */
[----:B------:R0:W-:Y:S04]  /*4f50*/  STG.E desc[UR58][R22.64], R3 ;  /* 0x0000000316007986 */ /* 0x0001e8000c10193a */
.L_x_387:
        /* <DEDUP_REMOVED lines=11> */
        .weak           $__internal_28_$__cuda_sm20_div_s64
        .type           $__internal_28_$__cuda_sm20_div_s64,@function
        .size           $__internal_28_$__cuda_sm20_div_s64,(.L_x_1867 - $__internal_28_$__cuda_sm20_div_s64)
$__internal_28_$__cuda_sm20_div_s64:
        /* <DEDUP_REMOVED lines=74> */
[----:B------:R-:W-:Y:S06]  /*54b0*/  RET.REL.NODEC R6 `(_ZN2at6native60_GLOBAL__N__fdc43544_27_DistributionRandomKernel_cu_f88cee4443distribution_elementwise_grid_stride_kernelIjLi4EZZZNS0_9templates4cuda13random_kernelIPNS_17CUDAGeneratorImplEEEvRNS_18TensorIteratorBaseET_ENKUlvE_clEvENKUlvE1_clEvEUlP24curandStatePhilox4_32_10E0_ZNS1_27distribution_nullary_kernelIij5uint4S7_SF_ZZZS5_IS7_EvS9_SA_ENKSB_clEvENKSC_clEvEUljE_EEvS9_T2_RKT3_T4_EUlijE0_EEvlNS_15PhiloxCudaStateET1_SJ_) ;  /* 0xffffffa806d07950 */ /* 0x000fec0003c3ffff */
.L_x_390:
        /* <DEDUP_REMOVED lines=12> */
.L_x_1867:


//--------------------- .text._ZN2at6native60_GLOBAL__N__fdc43544_27_DistributionRandomKernel_cu_f88cee4443distribution_elementwise_grid_stride_kernelIjLi4EZZZNS0_9templates4cuda13random_kernelIPNS_17CUDAGeneratorImplEEEvRNS_18TensorIteratorBaseET_ENKUlvE_clEvENKUlvE1_clEvEUlP24curandStatePhilox4_32_10E0_ZNS1_27distribution_nullary_kernelIij5uint4S7_SF_ZZZS5_IS7_EvS9_SA_ENKSB_clEvENKSC_clEvEUljE_EEvS9_T2_RKT3_T4_EUlijE_EEvlNS_15PhiloxCudaStateET1_SJ_ --------------------------
	.section	.text._ZN2at6native60_GLOBAL__N__fdc43544_27_DistributionRandomKernel_cu_f88cee4443distribution_elementwise_grid_stride_kernelIjLi4EZZZNS0_9templates4cuda13random_kernelIPNS_17CUDAGeneratorImplEEEvRNS_18TensorIteratorBaseET_ENKUlvE_clEvENKUlvE1_clEvEUlP24curandStatePhilox4_32_10E0_ZNS1_27distribution_nullary_kernelIij5uint4S7_SF_ZZZS5_IS7_EvS9_SA_ENKSB_clEvENKSC_clEvEUljE_EEvS9_T2_RKT3_T4_EUlijE_EEvlNS_15PhiloxCudaStateET1_SJ_,"ax",@progbits
	.align	128
.text._ZN2at6native60_GLOBAL__N__fdc43544_27_DistributionRandomKernel_cu_f88cee4443distribution_elementwise_grid_stride_kernelIjLi4EZZZNS0_9templates4cuda13random_kernelIPNS_17CUDAGeneratorImplEEEvRNS_18TensorIteratorBaseET_ENKUlvE_clEvENKUlvE1_clEvEUlP24curandStatePhilox4_32_10E0_ZNS1_27distribution_nullary_kernelIij5uint4S7_SF_ZZZS5_IS7_EvS9_SA_ENKSB_clEvENKSC_clEvEUljE_EEvS9_T2_RKT3_T4_EUlijE_EEvlNS_15PhiloxCudaStateET1_SJ_:
        .type           _ZN2at6native60_GLOBAL__N__fdc43544_27_DistributionRandomKernel_cu_f88cee4443distribution_elementwise_grid_stride_kernelIjLi4EZZZNS0_9templates4cuda13random_kernelIPNS_17CUDAGeneratorImplEEEvRNS_18TensorIteratorBaseET_ENKUlvE_clEvENKUlvE1_clEvEUlP24curandStatePhilox4_32_10E0_ZNS1_27distribution_nullary_kernelIij5uint4S7_SF_ZZZS5_IS7_EvS9_SA_ENKSB_clEvENKSC_clEvEUljE_EEvS9_T2_RKT3_T4_EUlijE_EEvlNS_15PhiloxCudaStateET1_SJ_,@function
        .size           _ZN2at6native60_GLOBAL__N__fdc43544_27_DistributionRandomKernel_cu_f88cee4443distribution_elementwise_grid_stride_kernelIjLi4EZZZNS0_9templates4cuda13random_kernelIPNS_17CUDAGeneratorImplEEEvRNS_18TensorIteratorBaseET_ENKUlvE_clEvENKUlvE1_clEvEUlP24curandStatePhilox4_32_10E0_ZNS1_27distribution_nullary_kernelIij5uint4S7_SF_ZZZS5_IS7_EvS9_SA_ENKSB_clEvENKSC_clEvEUljE_EEvS9_T2_RKT3_T4_EUlijE_EEvlNS_15PhiloxCudaStateET1_SJ_,(.L_x_1869 - _ZN2at6native60_GLOBAL__N__fdc43544_27_DistributionRandomKernel_cu_f88cee4443distribution_elementwise_grid_stride_kernelIjLi4EZZZNS0_9templates4cuda13random_kernelIPNS_17CUDAGeneratorImplEEEvRNS_18TensorIteratorBaseET_ENKUlvE_clEvENKUlvE1_clEvEUlP24curandStatePhilox4_32_10E0_ZNS1_27distribution_nullary_kernelIij5uint4S7_SF_ZZZS5_IS7_EvS9_SA_ENKSB_clEvENKSC_clEvEUljE_EEvS9_T2_RKT3_T4_EUlijE_EEvlNS_15PhiloxCudaStateET1_SJ_)
        .other          _ZN2at6native60_GLOBAL__N__fdc43544_27_DistributionRandomKernel_cu_f88cee4443distribution_elementwise_grid_stride_kernelIjLi4EZZZNS0_9templates4cuda13random_kernelIPNS_17CUDAGeneratorImplEEEvRNS_18TensorIteratorBaseET_ENKUlvE_clEvENKUlvE1_clEvEUlP24curandStatePhilox4_32_10E0_ZNS1_27distribution_nullary_kernelIij5uint4S7_SF_ZZZS5_IS7_EvS9_SA_ENKSB_clEvENKSC_clEvEUljE_EEvS9_T2_RKT3_T4_EUlijE_EEvlNS_15PhiloxCudaStateET1_SJ_,@"STO_CUDA_ENTRY STV_DEFAULT"
_ZN2at6native60_GLOBAL__N__fdc43544_27_DistributionRandomKernel_cu_f88cee4443distribution_elementwise_grid_stride_kernelIjLi4EZZZNS0_9templates4cuda13random_kernelIPNS_17CUDAGeneratorImplEEEvRNS_18TensorIteratorBaseET_ENKUlvE_clEvENKUlvE1_clEvEUlP24curandStatePhilox4_32_10E0_ZNS1_27distribution_nullary_kernelIij5uint4S7_SF_ZZZS5_IS7_EvS9_SA_ENKSB_clEvENKSC_clEvEUljE_EEvS9_T2_RKT3_T4_EUlijE_EEvlNS_15PhiloxCudaStateET1_SJ_:
        /* <DEDUP_REMOVED lines=91> */
[----:B------:R-:W-:Y:S05]  /*05b0*/  CALL.REL.NOINC `($__internal_29_$__cuda_sm20_div_s64) ;  /* 0x0000000800d07944 */ /* 0x000fea0003c00000 */
[----:B------:R-:W-:Y:S02]  /*05c0*/  IMAD.MOV.U32 R22, RZ, RZ, R24 ;  /* 0x000000ffff167224 */ /* 0x000fe400078e0018 */
[----:B------:R-:W-:Y:S01]  /*05d0*/  IMAD.MOV.U32 R23, RZ, RZ, R25 ;  /* 0x000000ffff177224 */ /* 0x000fe200078e0019 */
[----:B------:R-:W-:Y:S06]  /*05e0*/  BRA `(.L_x_392) ;  /* 0x00000000005c7947 */ /* 0x000fec0003800000 */
.L_x_391:
        /* <DEDUP_REMOVED lines=23> */
.L_x_392:
        /* <DEDUP_REMOVED lines=19> */
.L_x_397:
        /* <DEDUP_REMOVED lines=13> */
.L_x_394:
[----:B------:R-:W-:Y:S05]  /*0960*/  BSYNC B0 ;  /* 0x0000000000007941 */ /* 0x000fea0003800000 */
.L_x_393:
        /* <DEDUP_REMOVED lines=60> */
.L_x_396:
[----:B------:R-:W-:Y:S01]  /*0d30*/  IMAD.MOV.U32 R41, RZ, RZ, R45 ;  /* 0x000000ffff297224 */ /* 0x000fe200078e002d */
[----:B------:R-:W-:Y:S01]  /*0d40*/  MOV R43, R39 ;  /* 0x00000027002b7202 */ /* 0x000fe20000000f00 */
[----:B------:R-:W-:Y:S02]  /*0d50*/  IMAD.MOV.U32 R42, RZ, RZ, R27 ;  /* 0x000000ffff2a7224 */ /* 0x000fe400078e001b */
[----:B------:R-:W-:-:S07]  /*0d60*/  IMAD.MOV.U32 R44, RZ, RZ, R22 ;  /* 0x000000ffff2c7224 */ /* 0x000fce00078e0016 */
.L_x_395:
        /* <DEDUP_REMOVED lines=32> */
[----:B------:R-:W-:Y:S01]  /*0f70*/  @!P0 STG.E desc[UR8][R24.64], R41 ;  /* 0x0000002918008986 */ /* 0x000fe2000c101908 */
        /* <DEDUP_REMOVED lines=16> */
[----:B------:R0:W-:Y:S01]  /*1080*/  @!P1 STG.E desc[UR8][R26.64], R45 ;  /* 0x0000002d1a009986 */ /* 0x0001e2000c101908 */
[----:B------:R-:W-:-:S05]  /*1090*/  @!P2 LEA.HI.X.SX32 R29, R51, R29, 0x1, P5 ;  /* 0x0000001d331da211 */ /* 0x000fca00028f0eff */
[----:B------:R1:W-:Y:S04]  /*10a0*/  @!P2 STG.E desc[UR8][R28.64], R43 ;  /* 0x0000002b1c00a986 */ /* 0x0003e8000c101908 */
[----:B------:R1:W-:Y:S01]  /*10b0*/  @!P3 STG.E desc[UR8][R30.64], R49 ;  /* 0x000000311e00b986 */ /* 0x0003e2000c101908 */
[----:B0-----:R-:W-:Y:S01]  /*10c0*/  MOV R45, R40 ;  /* 0x00000028002d7202 */ /* 0x001fe20000000f00 */
[----:B------:R-:W-:Y:S06]  /*10d0*/  BAR.SYNC.DEFER_BLOCKING 0x0 ;  /* 0x0000000000007b1d */ /* 0x000fec0000010000 */
[----:B------:R-:W-:Y:S05]  /*10e0*/  @!P0 BRA `(.L_x_397) ;  /* 0xfffffff400e88947 */ /* 0x000fea000383ffff */
[----:B------:R-:W-:Y:S05]  /*10f0*/  EXIT ;  /* 0x000000000000794d */ /* 0x000fea0003800000 */
        .weak           $__internal_29_$__cuda_sm20_div_s64
        .type           $__internal_29_$__cuda_sm20_div_s64,@function
        .size           $__internal_29_$__cuda_sm20_div_s64,(.L_x_1869 - $__internal_29_$__cuda_sm20_div_s64)
$__internal_29_$__cuda_sm20_div_s64:
        /* <DEDUP_REMOVED lines=74> */
[----:B------:R-:W-:Y:S06]  /*15a0*/  RET.REL.NODEC R22 `(_ZN2at6native60_GLOBAL__N__fdc43544_27_DistributionRandomKernel_cu_f88cee4443distribution_elementwise_grid_stride_kernelIjLi4EZZZNS0_9templates4cuda13random_kernelIPNS_17CUDAGeneratorImplEEEvRNS_18TensorIteratorBaseET_ENKUlvE_clEvENKUlvE1_clEvEUlP24curandStatePhilox4_32_10E0_ZNS1_27distribution_nullary_kernelIij5uint4S7_SF_ZZZS5_IS7_EvS9_SA_ENKSB_clEvENKSC_clEvEUljE_EEvS9_T2_RKT3_T4_EUlijE_EEvlNS_15PhiloxCudaStateET1_SJ_) ;  /* 0xffffffe816947950 */ /* 0x000fec0003c3ffff */
.L_x_398:
        /* <DEDUP_REMOVED lines=13> */
.L_x_1869:


//--------------------- .text._ZN2at6native60_GLOBAL__N__fdc43544_27_DistributionRandomKernel_cu_f88cee4443distribution_elementwise_grid_stride_kernelImLi2EZZZNS0_9templates4cuda13random_kernelIPNS_17CUDAGeneratorImplEEEvRNS_18TensorIteratorBaseET_ENKUlvE_clEvENKUlvE1_clEvEUlP24curandStatePhilox4_32_10E_ZNS1_27distribution_nullary_kernelIim10ulonglong2S7_SF_ZZZS5_IS7_EvS9_SA_ENKSB_clEvENKSC_clEvEUlmE_EEvS9_T2_RKT3_T4_EUlimE0_EEvlNS_15PhiloxCudaStateET1_SJ_ --------------------------
	.section	.text._ZN2at6native60_GLOBAL__N__fdc43544_27_DistributionRandomKernel_cu_f88cee4443distribution_elementwise_grid_stride_kernelImLi2EZZZNS0_9templates4cuda13random_kernelIPNS_17CUDAGeneratorImplEEEvRNS_18TensorIteratorBaseET_ENKUlvE_clEvENKUlvE1_clEvEUlP24curandStatePhilox4_32_10E_ZNS1_27distribution_nullary_kernelIim10ulonglong2S7_SF_ZZZS5_IS7_EvS9_SA_ENKSB_clEvENKSC_clEvEUlmE_EEvS9_T2_RKT3_T4_EUlimE0_EEvlNS_15PhiloxCudaStateET1_SJ_,"ax",@progbits
	.align	128
.text._ZN2at6native60_GLOBAL__N__fdc43544_27_DistributionRandomKernel_cu_f88cee4443distribution_elementwise_grid_stride_kernelImLi2EZZZNS0_9templates4cuda13random_kernelIPNS_17CUDAGeneratorImplEEEvRNS_18TensorIteratorBaseET_ENKUlvE_clEvENKUlvE1_clEvEUlP24curandStatePhilox4_32_10E_ZNS1_27distribution_nullary_kernelIim10ulonglong2S7_SF_ZZZS5_IS7_EvS9_SA_ENKSB_clEvENKSC_clEvEUlmE_EEvS9_T2_RKT3_T4_EUlimE0_EEvlNS_15PhiloxCudaStateET1_SJ_:
        .type           _ZN2at6native60_GLOBAL__N__fdc43544_27_DistributionRandomKernel_cu_f88cee4443distribution_elementwise_grid_stride_kernelImLi2EZZZNS0_9templates4cuda13random_kernelIPNS_17CUDAGeneratorImplEEEvRNS_18TensorIteratorBaseET_ENKUlvE_clEvENKUlvE1_clEvEUlP24curandStatePhilox4_32_10E_ZNS1_27distribution_nullary_kernelIim10ulonglong2S7_SF_ZZZS5_IS7_EvS9_SA_ENKSB_clEvENKSC_clEvEUlmE_EEvS9_T2_RKT3_T4_EUlimE0_EEvlNS_15PhiloxCudaStateET1_SJ_,@function
        .size           _ZN2at6native60_GLOBAL__N__fdc43544_27_DistributionRandomKernel_cu_f88cee4443distribution_elementwise_grid_stride_kernelImLi2EZZZNS0_9templates4cuda13random_kernelIPNS_17CUDAGeneratorImplEEEvRNS_18TensorIteratorBaseET_ENKUlvE_clEvENKUlvE1_clEvEUlP24curandStatePhilox4_32_10E_ZNS1_27distribution_nullary_kernelIim10ulonglong2S7_SF_ZZZS5_IS7_EvS9_SA_ENKSB_clEvENKSC_clEvEUlmE_EEvS9_T2_RKT3_T4_EUlimE0_EEvlNS_15PhiloxCudaStateET1_SJ_,(.L_x_1871 - _ZN2at6native60_GLOBAL__N__fdc43544_27_DistributionRandomKernel_cu_f88cee4443distribution_elementwise_grid_stride_kernelImLi2EZZZNS0_9templates4cuda13random_kernelIPNS_17CUDAGeneratorImplEEEvRNS_18TensorIteratorBaseET_ENKUlvE_clEvENKUlvE1_clEvEUlP24curandStatePhilox4_32_10E_ZNS1_27distribution_nullary_kernelIim10ulonglong2S7_SF_ZZZS5_IS7_EvS9_SA_ENKSB_clEvENKSC_clEvEUlmE_EEvS9_T2_RKT3_T4_EUlimE0_EEvlNS_15PhiloxCudaStateET1_SJ_)
        .other          _ZN2at6native60_GLOBAL__N__fdc43544_27_DistributionRandomKernel_cu_f88cee4443distribution_elementwise_grid_stride_kernelImLi2EZZZNS0_9templates4cuda13random_kernelIPNS_17CUDAGeneratorImplEEEvRNS_18TensorIteratorBaseET_ENKUlvE_clEvENKUlvE1_clEvEUlP24curandStatePhilox4_32_10E_ZNS1_27distribution_nullary_kernelIim10ulonglong2S7_SF_ZZZS5_IS7_EvS9_SA_ENKSB_clEvENKSC_clEvEUlmE_EEvS9_T2_RKT3_T4_EUlimE0_EEvlNS_15PhiloxCudaStateET1_SJ_,@"STO_CUDA_ENTRY STV_DEFAULT"
_ZN2at6native60_GLOBAL__N__fdc43544_27_DistributionRandomKernel_cu_f88cee4443distribution_elementwise_grid_stride_kernelImLi2EZZZNS0_9templates4cuda13random_kernelIPNS_17CUDAGeneratorImplEEEvRNS_18TensorIteratorBaseET_ENKUlvE_clEvENKUlvE1_clEvEUlP24curandStatePhilox4_32_10E_ZNS1_27distribution_nullary_kernelIim10ulonglong2S7_SF_ZZZS5_IS7_EvS9_SA_ENKSB_clEvENKSC_clEvEUlmE_EEvS9_T2_RKT3_T4_EUlimE0_EEvlNS_15PhiloxCudaStateET1_SJ_:
        /* <DEDUP_REMOVED lines=89> */
[----:B------:R-:W-:Y:S05]  /*0590*/  CALL.REL.NOINC `($__internal_30_$__cuda_sm20_div_s64) ;  /* 0x0000002800947944 */ /* 0x000fea0003c00000 */
[----:B------:R-:W-:Y:S05]  /*05a0*/  BRA `(.L_x_400) ;  /* 0x0000000000587947 */ /* 0x000fea0003800000 */
.L_x_399:
        /* <DEDUP_REMOVED lines=22> */
.L_x_400:
        /* <DEDUP_REMOVED lines=68> */
.L_x_410:
        /* <DEDUP_REMOVED lines=13> */
.L_x_402:
[----:B------:R-:W-:Y:S05]  /*0c20*/  BSYNC B0 ;  /* 0x0000000000007941 */ /* 0x000fea0003800000 */
.L_x_401:
        /* <DEDUP_REMOVED lines=61> */
.L_x_404:
[----:B------:R-:W-:Y:S01]  /*1000*/  MOV R32, R23 ;  /* 0x0000001700207202 */ /* 0x000fe20000000f00 */
[----:B------:R-:W-:-:S07]  /*1010*/  IMAD.MOV.U32 R30, RZ, RZ, R20 ;  /* 0x000000ffff1e7224 */ /* 0x000fce00078e0014 */
.L_x_403:
        /* <DEDUP_REMOVED lines=242> */
.L_x_407:
[----:B------:R-:W-:Y:S02]  /*1f40*/  ULDC.64 UR34, c[0x0][0x3d0] ;  /* 0x0000f40000227ab9 */ /* 0x000fe40000000a00 */
[----:B------:R-:W-:Y:S02]  /*1f50*/  IADD3 R22, P0, R33, UR34, RZ ;  /* 0x0000002221167c10 */ /* 0x000fe4000ff1e0ff */
[----:B------:R-:W-:Y:S02]  /*1f60*/  LOP3.LUT R33, R32, 0x7fffffff, RZ, 0xc0, !PT ;  /* 0x7fffffff20217812 */ /* 0x000fe400078ec0ff */
[----:B------:R-:W-:-:S05]  /*1f70*/  IADD3.X R23, RZ, UR35, RZ, P0, !PT ;  /* 0x00000023ff177c10 */ /* 0x000fca00087fe4ff */
[----:B------:R0:W-:Y:S04]  /*1f80*/  STG.E desc[UR58][R22.64], R33 ;  /* 0x0000002116007986 */ /* 0x0001e8000c10193a */
.L_x_406:
[----:B------:R-:W-:Y:S05]  /*1f90*/  BSYNC B0 ;  /* 0x0000000000007941 */ /* 0x000fea0003800000 */
.L_x_405:
        /* <DEDUP_REMOVED lines=246> */
.L_x_409:
[----:B------:R-:W-:Y:S02]  /*2f00*/  ULDC.64 UR34, c[0x0][0x3d0] ;  /* 0x0000f40000227ab9 */ /* 0x000fe40000000a00 */
[----:B------:R-:W-:Y:S02]  /*2f10*/  IADD3 R22, P0, R33, UR34, RZ ;  /* 0x0000002221167c10 */ /* 0x000fe4000ff1e0ff */
[----:B------:R-:W-:-:S03]  /*2f20*/  LOP3.LUT R33, R30, 0x7fffffff, RZ, 0xc0, !PT ;  /* 0x7fffffff1e217812 */ /* 0x000fc600078ec0ff */
[----:B------:R-:W-:-:S05]  /*2f30*/  IMAD.X R23, RZ, RZ, UR35, P0 ;  /* 0x00000023ff177e24 */ /* 0x000fca00080e06ff */
[----:B------:R0:W-:Y:S03]  /*2f40*/  STG.E desc[UR58][R22.64], R33 ;  /* 0x0000002116007986 */ /* 0x0001e6000c10193a */
.L_x_408:
        /* <DEDUP_REMOVED lines=10> */
        .weak           $__internal_30_$__cuda_sm20_div_s64
        .type           $__internal_30_$__cuda_sm20_div_s64,@function
        .size           $__internal_30_$__cuda_sm20_div_s64,(.L_x_1871 - $__internal_30_$__cuda_sm20_div_s64)
$__internal_30_$__cuda_sm20_div_s64:
        /* <DEDUP_REMOVED lines=74> */
[----:B------:R-:W-:Y:S06]  /*3490*/  RET.REL.NODEC R22 `(_ZN2at6native60_GLOBAL__N__fdc43544_27_DistributionRandomKernel_cu_f88cee4443distribution_elementwise_grid_stride_kernelImLi2EZZZNS0_9templates4cuda13random_kernelIPNS_17CUDAGeneratorImplEEEvRNS_18TensorIteratorBaseET_ENKUlvE_clEvENKUlvE1_clEvEUlP24curandStatePhilox4_32_10E_ZNS1_27distribution_nullary_kernelIim10ulonglong2S7_SF_ZZZS5_IS7_EvS9_SA_ENKSB_clEvENKSC_clEvEUlmE_EEvS9_T2_RKT3_T4_EUlimE0_EEvlNS_15PhiloxCudaStateET1_SJ_) ;  /* 0xffffffc816d87950 */ /* 0x000fec0003c3ffff */
.L_x_411:
        /* <DEDUP_REMOVED lines=14> */
.L_x_1871:


//--------------------- .text._ZN2at6native60_GLOBAL__N__fdc43544_27_DistributionRandomKernel_cu_f88cee4443distribution_elementwise_grid_stride_kernelImLi2EZZZNS0_9templates4cuda13random_kernelIPNS_17CUDAGeneratorImplEEEvRNS_18TensorIteratorBaseET_ENKUlvE_clEvENKUlvE1_clEvEUlP24curandStatePhilox4_32_10E_ZNS1_27distribution_nullary_kernelIim10ulonglong2S7_SF_ZZZS5_IS7_EvS9_SA_ENKSB_clEvENKSC_clEvEUlmE_EEvS9_T2_RKT3_T4_EUlimE_EEvlNS_15PhiloxCudaStateET1_SJ_ --------------------------
	.section	.text._ZN2at6native60_GLOBAL__N__fdc43544_27_DistributionRandomKernel_cu_f88cee4443distribution_elementwise_grid_stride_kernelImLi2EZZZNS0_9templates4cuda13random_kernelIPNS_17CUDAGeneratorImplEEEvRNS_18TensorIteratorBaseET_ENKUlvE_clEvENKUlvE1_clEvEUlP24curandStatePhilox4_32_10E_ZNS1_27distribution_nullary_kernelIim10ulonglong2S7_SF_ZZZS5_IS7_EvS9_SA_ENKSB_clEvENKSC_clEvEUlmE_EEvS9_T2_RKT3_T4_EUlimE_EEvlNS_15PhiloxCudaStateET1_SJ_,"ax",@progbits
	.align	128
.text._ZN2at6native60_GLOBAL__N__fdc43544_27_DistributionRandomKernel_cu_f88cee4443distribution_elementwise_grid_stride_kernelImLi2EZZZNS0_9templates4cuda13random_kernelIPNS_17CUDAGeneratorImplEEEvRNS_18TensorIteratorBaseET_ENKUlvE_clEvENKUlvE1_clEvEUlP24curandStatePhilox4_32_10E_ZNS1_27distribution_nullary_kernelIim10ulonglong2S7_SF_ZZZS5_IS7_EvS9_SA_ENKSB_clEvENKSC_clEvEUlmE_EEvS9_T2_RKT3_T4_EUlimE_EEvlNS_15PhiloxCudaStateET1_SJ_:
        .type           _ZN2at6native60_GLOBAL__N__fdc43544_27_DistributionRandomKernel_cu_f88cee4443distribution_elementwise_grid_stride_kernelImLi2EZZZNS0_9templates4cuda13random_kernelIPNS_17CUDAGeneratorImplEEEvRNS_18TensorIteratorBaseET_ENKUlvE_clEvENKUlvE1_clEvEUlP24curandStatePhilox4_32_10E_ZNS1_27distribution_nullary_kernelIim10ulonglong2S7_SF_ZZZS5_IS7_EvS9_SA_ENKSB_clEvENKSC_clEvEUlmE_EEvS9_T2_RKT3_T4_EUlimE_EEvlNS_15PhiloxCudaStateET1_SJ_,@function
        .size           _ZN2at6native60_GLOBAL__N__fdc43544_27_DistributionRandomKernel_cu_f88cee4443distribution_elementwise_grid_stride_kernelImLi2EZZZNS0_9templates4cuda13random_kernelIPNS_17CUDAGeneratorImplEEEvRNS_18TensorIteratorBaseET_ENKUlvE_clEvENKUlvE1_clEvEUlP24curandStatePhilox4_32_10E_ZNS1_27distribution_nullary_kernelIim10ulonglong2S7_SF_ZZZS5_IS7_EvS9_SA_ENKSB_clEvENKSC_clEvEUlmE_EEvS9_T2_RKT3_T4_EUlimE_EEvlNS_15PhiloxCudaStateET1_SJ_,(.L_x_1873 - _ZN2at6native60_GLOBAL__N__fdc43544_27_DistributionRandomKernel_cu_f88cee4443distribution_elementwise_grid_stride_kernelImLi2EZZZNS0_9templates4cuda13random_kernelIPNS_17CUDAGeneratorImplEEEvRNS_18TensorIteratorBaseET_ENKUlvE_clEvENKUlvE1_clEvEUlP24curandStatePhilox4_32_10E_ZNS1_27distribution_nullary_kernelIim10ulonglong2S7_SF_ZZZS5_IS7_EvS9_SA_ENKSB_clEvENKSC_clEvEUlmE_EEvS9_T2_RKT3_T4_EUlimE_EEvlNS_15PhiloxCudaStateET1_SJ_)
        .other          _ZN2at6native60_GLOBAL__N__fdc43544_27_DistributionRandomKernel_cu_f88cee4443distribution_elementwise_grid_stride_kernelImLi2EZZZNS0_9templates4cuda13random_kernelIPNS_17CUDAGeneratorImplEEEvRNS_18TensorIteratorBaseET_ENKUlvE_clEvENKUlvE1_clEvEUlP24curandStatePhilox4_32_10E_ZNS1_27distribution_nullary_kernelIim10ulonglong2S7_SF_ZZZS5_IS7_EvS9_SA_ENKSB_clEvENKSC_clEvEUlmE_EEvS9_T2_RKT3_T4_EUlimE_EEvlNS_15PhiloxCudaStateET1_SJ_,@"STO_CUDA_ENTRY STV_DEFAULT"
_ZN2at6native60_GLOBAL__N__fdc43544_27_DistributionRandomKernel_cu_f88cee4443distribution_elementwise_grid_stride_kernelImLi2EZZZNS0_9templates4cuda13random_kernelIPNS_17CUDAGeneratorImplEEEvRNS_18TensorIteratorBaseET_ENKUlvE_clEvENKUlvE1_clEvEUlP24curandStatePhilox4_32_10E_ZNS1_27distribution_nullary_kernelIim10ulonglong2S7_SF_ZZZS5_IS7_EvS9_SA_ENKSB_clEvENKSC_clEvEUlmE_EEvS9_T2_RKT3_T4_EUlimE_EEvlNS_15PhiloxCudaStateET1_SJ_:
        /* <DEDUP_REMOVED lines=91> */
[----:B------:R-:W-:Y:S05]  /*05b0*/  CALL.REL.NOINC `($__internal_31_$__cuda_sm20_div_s64) ;  /* 0x0000000800347944 */ /* 0x000fea0003c00000 */
[----:B------:R-:W-:Y:S02]  /*05c0*/  IMAD.MOV.U32 R20, RZ, RZ, R22 ;  /* 0x000000ffff147224 */ /* 0x000fe400078e0016 */
[----:B------:R-:W-:Y:S01]  /*05d0*/  IMAD.MOV.U32 R21, RZ, RZ, R23 ;  /* 0x000000ffff157224 */ /* 0x000fe200078e0017 */
[----:B------:R-:W-:Y:S06]  /*05e0*/  BRA `(.L_x_413) ;  /* 0x0000000000587947 */ /* 0x000fec0003800000 */
.L_x_412:
        /* <DEDUP_REMOVED lines=22> */
.L_x_413:
        /* <DEDUP_REMOVED lines=16> */
.L_x_418:
        /* <DEDUP_REMOVED lines=13> */
.L_x_415:
[----:B------:R-:W-:Y:S05]  /*0920*/  BSYNC B0 ;  /* 0x0000000000007941 */ /* 0x000fea0003800000 */
.L_x_414:
        /* <DEDUP_REMOVED lines=53> */
.L_x_417:
[----:B------:R-:W-:Y:S01]  /*0c80*/  MOV R32, R23 ;  /* 0x0000001700207202 */ /* 0x000fe20000000f00 */
[----:B------:R-:W-:-:S07]  /*0c90*/  IMAD.MOV.U32 R26, RZ, RZ, R20 ;  /* 0x000000ffff1a7224 */ /* 0x000fce00078e0014 */
.L_x_416:
        /* <DEDUP_REMOVED lines=20> */
[----:B------:R1:W-:Y:S01]  /*0de0*/  @!P0 STG.E desc[UR6][R22.64], R43 ;  /* 0x0000002b16008986 */ /* 0x0003e2000c101906 */
[----:B------:R-:W-:-:S04]  /*0df0*/  LEA R28, P0, R21, R28, 0x1 ;  /* 0x0000001c151c7211 */ /* 0x000fc800078008ff */
[----:B------:R-:W-:Y:S02]  /*0e00*/  IADD3.X R31, RZ, R31, RZ, P0, !PT ;  /* 0x0000001fff1f7210 */ /* 0x000fe400007fe4ff */
[----:B------:R-:W-:Y:S02]  /*0e10*/  ISETP.GE.U32.AND P0, PT, R28, R39, PT ;  /* 0x000000271c00720c */ /* 0x000fe40003f06070 */
[----:B0-----:R-:W-:Y:S02]  /*0e20*/  @!P1 IADD3 R24, P2, R41, R24, RZ ;  /* 0x0000001829189210 */ /* 0x001fe40007f5e0ff */
[----:B------:R-:W-:Y:S02]  /*0e30*/  ISETP.GE.AND.EX P0, PT, R31, R34, PT, P0 ;  /* 0x000000221f00720c */ /* 0x000fe40003f06300 */
[----:B------:R-:W-:-:S05]  /*0e40*/  @!P1 LEA.HI.X.SX32 R25, R41, R25, 0x1, P2 ;  /* 0x0000001929199211 */ /* 0x000fca00010f0eff */
[----:B------:R1:W-:Y:S01]  /*0e50*/  @!P1 STG.E desc[UR6][R24.64], R45 ;  /* 0x0000002d18009986 */ /* 0x0003e2000c101906 */
[----:B------:R-:W-:Y:S06]  /*0e60*/  BAR.SYNC.DEFER_BLOCKING 0x0 ;  /* 0x0000000000007b1d */ /* 0x000fec0000010000 */
[----:B------:R-:W-:Y:S05]  /*0e70*/  @!P0 BRA `(.L_x_418) ;  /* 0xfffffff800748947 */ /* 0x000fea000383ffff */
[----:B------:R-:W-:Y:S05]  /*0e80*/  EXIT ;  /* 0x000000000000794d */ /* 0x000fea0003800000 */
        .weak           $__internal_31_$__cuda_sm20_div_s64
        .type           $__internal_31_$__cuda_sm20_div_s64,@function
        .size           $__internal_31_$__cuda_sm20_div_s64,(.L_x_1873 - $__internal_31_$__cuda_sm20_div_s64)
$__internal_31_$__cuda_sm20_div_s64:
        /* <DEDUP_REMOVED lines=74> */
[----:B------:R-:W-:Y:S06]  /*1330*/  RET.REL.NODEC R24 `(_ZN2at6native60_GLOBAL__N__fdc43544_27_DistributionRandomKernel_cu_f88cee4443distribution_elementwise_grid_stride_kernelImLi2EZZZNS0_9templates4cuda13random_kernelIPNS_17CUDAGeneratorImplEEEvRNS_18TensorIteratorBaseET_ENKUlvE_clEvENKUlvE1_clEvEUlP24curandStatePhilox4_32_10E_ZNS1_27distribution_nullary_kernelIim10ulonglong2S7_SF_ZZZS5_IS7_EvS9_SA_ENKSB_clEvENKSC_clEvEUlmE_EEvS9_T2_RKT3_T4_EUlimE_EEvlNS_15PhiloxCudaStateET1_SJ_) ;  /* 0xffffffec18307950 */ /* 0x000fec0003c3ffff */
.L_x_419:
        /* <DEDUP_REMOVED lines=12> */
.L_x_1873:


//--------------------- .text._ZN2at6native60_GLOBAL__N__fdc43544_27_DistributionRandomKernel_cu_f88cee4443distribution_elementwise_grid_stride_kernelIjLi4EZZZNS0_9templates4cuda13random_kernelIPNS_17CUDAGeneratorImplEEEvRNS_18TensorIteratorBaseET_ENKUlvE_clEvENKUlvE0_clEvEUlP24curandStatePhilox4_32_10E0_ZNS1_27distribution_nullary_kernelIaj5uint4S7_SF_ZZZS5_IS7_EvS9_SA_ENKSB_clEvENKSC_clEvEUljE_EEvS9_T2_RKT3_T4_EUlijE0_EEvlNS_15PhiloxCudaStateET1_SJ_ --------------------------
	.section	.text._ZN2at6native60_GLOBAL__N__fdc43544_27_DistributionRandomKernel_cu_f88cee4443distribution_elementwise_grid_stride_kernelIjLi4EZZZNS0_9templates4cuda13random_kernelIPNS_17CUDAGeneratorImplEEEvRNS_18TensorIteratorBaseET_ENKUlvE_clEvENKUlvE0_clEvEUlP24curandStatePhilox4_32_10E0_ZNS1_27distribution_nullary_kernelIaj5uint4S7_SF_ZZZS5_IS7_EvS9_SA_ENKSB_clEvENKSC_clEvEUljE_EEvS9_T2_RKT3_T4_EUlijE0_EEvlNS_15PhiloxCudaStateET1_SJ_,"ax",@progbits
	.align	128
.text._ZN2at6native60_GLOBAL__N__fdc43544_27_DistributionRandomKernel_cu_f88cee4443distribution_elementwise_grid_stride_kernelIjLi4EZZZNS0_9templates4cuda13random_kernelIPNS_17CUDAGeneratorImplEEEvRNS_18TensorIteratorBaseET_ENKUlvE_clEvENKUlvE0_clEvEUlP24curandStatePhilox4_32_10E0_ZNS1_27distribution_nullary_kernelIaj5uint4S7_SF_ZZZS5_IS7_EvS9_SA_ENKSB_clEvENKSC_clEvEUljE_EEvS9_T2_RKT3_T4_EUlijE0_EEvlNS_15PhiloxCudaStateET1_SJ_:
        .type           _ZN2at6native60_GLOBAL__N__fdc43544_27_DistributionRandomKernel_cu_f88cee4443distribution_elementwise_grid_stride_kernelIjLi4EZZZNS0_9templates4cuda13random_kernelIPNS_17CUDAGeneratorImplEEEvRNS_18TensorIteratorBaseET_ENKUlvE_clEvENKUlvE0_clEvEUlP24curandStatePhilox4_32_10E0_ZNS1_27distribution_nullary_kernelIaj5uint4S7_SF_ZZZS5_IS7_EvS9_SA_ENKSB_clEvENKSC_clEvEUljE_EEvS9_T2_RKT3_T4_EUlijE0_EEvlNS_15PhiloxCudaStateET1_SJ_,@function
        .size           _ZN2at6native60_GLOBAL__N__fdc43544_27_DistributionRandomKernel_cu_f88cee4443distribution_elementwise_grid_stride_kernelIjLi4EZZZNS0_9templates4cuda13random_kernelIPNS_17CUDAGeneratorImplEEEvRNS_18TensorIteratorBaseET_ENKUlvE_clEvENKUlvE0_clEvEUlP24curandStatePhilox4_32_10E0_ZNS1_27distribution_nullary_kernelIaj5uint4S7_SF_ZZZS5_IS7_EvS9_SA_ENKSB_clEvENKSC_clEvEUljE_EEvS9_T2_RKT3_T4_EUlijE0_EEvlNS_15PhiloxCudaStateET1_SJ_,(.L_x_1875 - _ZN2at6native60_GLOBAL__N__fdc43544_27_DistributionRandomKernel_cu_f88cee4443distribution_elementwise_grid_stride_kernelIjLi4EZZZNS0_9templates4cuda13random_kernelIPNS_17CUDAGeneratorImplEEEvRNS_18TensorIteratorBaseET_ENKUlvE_clEvENKUlvE0_clEvEUlP24curandStatePhilox4_32_10E0_ZNS1_27distribution_nullary_kernelIaj5uint4S7_SF_ZZZS5_IS7_EvS9_SA_ENKSB_clEvENKSC_clEvEUljE_EEvS9_T2_RKT3_T4_EUlijE0_EEvlNS_15PhiloxCudaStateET1_SJ_)
        .other          _ZN2at6native60_GLOBAL__N__fdc43544_27_DistributionRandomKernel_cu_f88cee4443distribution_elementwise_grid_stride_kernelIjLi4EZZZNS0_9templates4cuda13random_kernelIPNS_17CUDAGeneratorImplEEEvRNS_18TensorIteratorBaseET_ENKUlvE_clEvENKUlvE0_clEvEUlP24curandStatePhilox4_32_10E0_ZNS1_27distribution_nullary_kernelIaj5uint4S7_SF_ZZZS5_IS7_EvS9_SA_ENKSB_clEvENKSC_clEvEUljE_EEvS9_T2_RKT3_T4_EUlijE0_EEvlNS_15PhiloxCudaStateET1_SJ_,@"STO_CUDA_ENTRY STV_DEFAULT"
_ZN2at6native60_GLOBAL__N__fdc43544_27_DistributionRandomKernel_cu_f88cee4443distribution_elementwise_grid_stride_kernelIjLi4EZZZNS0_9templates4cuda13random_kernelIPNS_17CUDAGeneratorImplEEEvRNS_18TensorIteratorBaseET_ENKUlvE_clEvENKUlvE0_clEvEUlP24curandStatePhilox4_32_10E0_ZNS1_27distribution_nullary_kernelIaj5uint4S7_SF_ZZZS5_IS7_EvS9_SA_ENKSB_clEvENKSC_clEvEUljE_EEvS9_T2_RKT3_T4_EUlijE0_EEvlNS_15PhiloxCudaStateET1_SJ_:
        /* <DEDUP_REMOVED lines=92> */
[----:B------:R-:W-:Y:S05]  /*05c0*/  CALL.REL.NOINC `($__internal_32_$__cuda_sm20_div_s64) ;  /* 0x0000004800907944 */ /* 0x000fea0003c00000 */
[----:B------:R-:W-:Y:S05]  /*05d0*/  BRA `(.L_x_421) ;  /* 0x0000000000587947 */ /* 0x000fea0003800000 */
.L_x_420:
        /* <DEDUP_REMOVED lines=22> */
.L_x_421:
        /* <DEDUP_REMOVED lines=68> */
.L_x_437:
        /* <DEDUP_REMOVED lines=13> */
.L_x_423:
[----:B------:R-:W-:Y:S05]  /*0c50*/  BSYNC B0 ;  /* 0x0000000000007941 */ /* 0x000fea0003800000 */
.L_x_422:
        /* <DEDUP_REMOVED lines=69> */
.L_x_425:
[----:B------:R-:W-:Y:S01]  /*10b0*/  IMAD.MOV.U32 R2, RZ, RZ, R22 ;  /* 0x000000ffff027224 */ /* 0x000fe200078e0016 */
[----:B------:R-:W-:Y:S01]  /*10c0*/  MOV R3, R0 ;  /* 0x0000000000037202 */ /* 0x000fe20000000f00 */
[----:B------:R-:W-:Y:S01]  /*10d0*/  IMAD.MOV.U32 R6, RZ, RZ, R7 ;  /* 0x000000ffff067224 */ /* 0x000fe200078e0007 */
[----:B------:R-:W-:-:S07]  /*10e0*/  MOV R4, R20 ;  /* 0x0000001400047202 */ /* 0x000fce0000000f00 */
.L_x_424:
        /* <DEDUP_REMOVED lines=242> */
.L_x_428:
[----:B------:R-:W-:Y:S01]  /*2010*/  ULDC.64 UR34, c[0x0][0x3d0] ;  /* 0x0000f40000227ab9 */ /* 0x000fe20000000a00 */
[----:B------:R-:W-:Y:S02]  /*2020*/  LOP3.LUT R37, R2, 0x7f, RZ, 0xc0, !PT ;  /* 0x0000007f02257812 */ /* 0x000fe400078ec0ff */
[----:B------:R-:W-:-:S05]  /*2030*/  IADD3 R22, P0, R0, UR34, RZ ;  /* 0x0000002200167c10 */ /* 0x000fca000ff1e0ff */
[----:B------:R-:W-:-:S05]  /*2040*/  IMAD.X R23, RZ, RZ, UR35, P0 ;  /* 0x00000023ff177e24 */ /* 0x000fca00080e06ff */
[----:B------:R0:W-:Y:S03]  /*2050*/  STG.E.U8 desc[UR58][R22.64], R37 ;  /* 0x0000002516007986 */ /* 0x0001e6000c10113a */
.L_x_427:
[----:B------:R-:W-:Y:S05]  /*2060*/  BSYNC B0 ;  /* 0x0000000000007941 */ /* 0x000fea0003800000 */
.L_x_426:
        /* <DEDUP_REMOVED lines=247> */
.L_x_431:
[----:B------:R-:W-:Y:S01]  /*2fe0*/  ULDC.64 UR34, c[0x0][0x3d0] ;  /* 0x0000f40000227ab9 */ /* 0x000fe20000000a00 */
[----:B------:R-:W-:Y:S02]  /*2ff0*/  LOP3.LUT R3, R3, 0x7f, RZ, 0xc0, !PT ;  /* 0x0000007f03037812 */ /* 0x000fe400078ec0ff */
[----:B------:R-:W-:-:S05]  /*3000*/  IADD3 R22, P0, R0, UR34, RZ ;  /* 0x0000002200167c10 */ /* 0x000fca000ff1e0ff */
[----:B------:R-:W-:-:S05]  /*3010*/  IMAD.X R23, RZ, RZ, UR35, P0 ;  /* 0x00000023ff177e24 */ /* 0x000fca00080e06ff */
[----:B------:R0:W-:Y:S03]  /*3020*/  STG.E.U8 desc[UR58][R22.64], R3 ;  /* 0x0000000316007986 */ /* 0x0001e6000c10113a */
.L_x_430:
[----:B------:R-:W-:Y:S05]  /*3030*/  BSYNC B0 ;  /* 0x0000000000007941 */ /* 0x000fea0003800000 */
.L_x_429:
        /* <DEDUP_REMOVED lines=243> */
.L_x_434:
[----:B------:R-:W-:Y:S01]  /*3f70*/  ULDC.64 UR34, c[0x0][0x3d0] ;  /* 0x0000f40000227ab9 */ /* 0x000fe20000000a00 */
[----:B------:R-:W-:Y:S02]  /*3f80*/  LOP3.LUT R3, R6, 0x7f, RZ, 0xc0, !PT ;  /* 0x0000007f06037812 */ /* 0x000fe400078ec0ff */
[----:B------:R-:W-:-:S04]  /*3f90*/  IADD3 R22, P0, R0, UR34, RZ ;  /* 0x0000002200167c10 */ /* 0x000fc8000ff1e0ff */
[----:B------:R-:W-:-:S05]  /*3fa0*/  IADD3.X R23, RZ, UR35, RZ, P0, !PT ;  /* 0x00000023ff177c10 */ /* 0x000fca00087fe4ff */
[----:B------:R0:W-:Y:S04]  /*3fb0*/  STG.E.U8 desc[UR58][R22.64], R3 ;  /* 0x0000000316007986 */ /* 0x0001e8000c10113a */
.L_x_433:
[----:B------:R-:W-:Y:S05]  /*3fc0*/  BSYNC B0 ;  /* 0x0000000000007941 */ /* 0x000fea0003800000 */
.L_x_432:
        /* <DEDUP_REMOVED lines=244> */
.L_x_436:
[----:B------:R-:W-:Y:S01]  /*4f10*/  ULDC.64 UR34, c[0x0][0x3d0] ;  /* 0x0000f40000227ab9 */ /* 0x000fe20000000a00 */
[----:B------:R-:W-:Y:S02]  /*4f20*/  LOP3.LUT R3, R4, 0x7f, RZ, 0xc0, !PT ;  /* 0x0000007f04037812 */ /* 0x000fe400078ec0ff */
[----:B------:R-:W-:-:S04]  /*4f30*/  IADD3 R22, P0, R0, UR34, RZ ;  /* 0x0000002200167c10 */ /* 0x000fc8000ff1e0ff */
[----:B------:R-:W-:-:S05]  /*4f40*/  IADD3.X R23, RZ, UR35, RZ, P0, !PT ;  /* 0x00000023ff177c10 */ /* 0x000fca00087fe4ff */
[----:B------:R0:W-:Y:S04]  /*4f50*/  STG.E.U8 desc[UR58][R22.64], R3 ;  /* 0x0000000316007986 */ /* 0x0001e8000c10113a */
.L_x_435:
        /* <DEDUP_REMOVED lines=11> */
        .weak           $__internal_32_$__cuda_sm20_div_s64
        .type           $__internal_32_$__cuda_sm20_div_s64,@function
        .size           $__internal_32_$__cuda_sm20_div_s64,(.L_x_1875 - $__internal_32_$__cuda_sm20_div_s64)
$__internal_32_$__cuda_sm20_div_s64:
        /* <DEDUP_REMOVED lines=74> */
[----:B------:R-:W-:Y:S06]  /*54b0*/  RET.REL.NODEC R6 `(_ZN2at6native60_GLOBAL__N__fdc43544_27_DistributionRandomKernel_cu_f88cee4443distribution_elementwise_grid_stride_kernelIjLi4EZZZNS0_9templates4cuda13random_kernelIPNS_17CUDAGeneratorImplEEEvRNS_18TensorIteratorBaseET_ENKUlvE_clEvENKUlvE0_clEvEUlP24curandStatePhilox4_32_10E0_ZNS1_27distribution_nullary_kernelIaj5uint4S7_SF_ZZZS5_IS7_EvS9_SA_ENKSB_clEvENKSC_clEvEUljE_EEvS9_T2_RKT3_T4_EUlijE0_EEvlNS_15PhiloxCudaStateET1_SJ_) ;  /* 0xffffffa806d07950 */ /* 0x000fec0003c3ffff */
.L_x_438:
        /* <DEDUP_REMOVED lines=12> */
.L_x_1875:


//--------------------- .text._ZN2at6native60_GLOBAL__N__fdc43544_27_DistributionRandomKernel_cu_f88cee4443distribution_elementwise_grid_stride_kernelIjLi4EZZZNS0_9templates4cuda13random_kernelIPNS_17CUDAGeneratorImplEEEvRNS_18TensorIteratorBaseET_ENKUlvE_clEvENKUlvE0_clEvEUlP24curandStatePhilox4_32_10E0_ZNS1_27distribution_nullary_kernelIaj5uint4S7_SF_ZZZS5_IS7_EvS9_SA_ENKSB_clEvENKSC_clEvEUljE_EEvS9_T2_RKT3_T4_EUlijE_EEvlNS_15PhiloxCudaStateET1_SJ_ --------------------------
	.section	.text._ZN2at6native60_GLOBAL__N__fdc43544_27_DistributionRandomKernel_cu_f88cee4443distribution_elementwise_grid_stride_kernelIjLi4EZZZNS0_9templates4cuda13random_kernelIPNS_17CUDAGeneratorImplEEEvRNS_18TensorIteratorBaseET_ENKUlvE_clEvENKUlvE0_clEvEUlP24curandStatePhilox4_32_10E0_ZNS1_27distribution_nullary_kernelIaj5uint4S7_SF_ZZZS5_IS7_EvS9_SA_ENKSB_clEvENKSC_clEvEUljE_EEvS9_T2_RKT3_T4_EUlijE_EEvlNS_15PhiloxCudaStateET1_SJ_,"ax",@progbits
	.align	128
.text._ZN2at6native60_GLOBAL__N__fdc43544_27_DistributionRandomKernel_cu_f88cee4443distribution_elementwise_grid_stride_kernelIjLi4EZZZNS0_9templates4cuda13random_kernelIPNS_17CUDAGeneratorImplEEEvRNS_18TensorIteratorBaseET_ENKUlvE_clEvENKUlvE0_clEvEUlP24curandStatePhilox4_32_10E0_ZNS1_27distribution_nullary_kernelIaj5uint4S7_SF_ZZZS5_IS7_EvS9_SA_ENKSB_clEvENKSC_clEvEUljE_EEvS9_T2_RKT3_T4_EUlijE_EEvlNS_15PhiloxCudaStateET1_SJ_:
        .type           _ZN2at6native60_GLOBAL__N__fdc43544_27_DistributionRandomKernel_cu_f88cee4443distribution_elementwise_grid_stride_kernelIjLi4EZZZNS0_9templates4cuda13random_kernelIPNS_17CUDAGeneratorImplEEEvRNS_18TensorIteratorBaseET_ENKUlvE_clEvENKUlvE0_clEvEUlP24curandStatePhilox4_32_10E0_ZNS1_27distribution_nullary_kernelIaj5uint4S7_SF_ZZZS5_IS7_EvS9_SA_ENKSB_clEvENKSC_clEvEUljE_EEvS9_T2_RKT3_T4_EUlijE_EEvlNS_15PhiloxCudaStateET1_SJ_,@function
        .size           _ZN2at6native60_GLOBAL__N__fdc43544_27_DistributionRandomKernel_cu_f88cee4443distribution_elementwise_grid_stride_kernelIjLi4EZZZNS0_9templates4cuda13random_kernelIPNS_17CUDAGeneratorImplEEEvRNS_18TensorIteratorBaseET_ENKUlvE_clEvENKUlvE0_clEvEUlP24curandStatePhilox4_32_10E0_ZNS1_27distribution_nullary_kernelIaj5uint4S7_SF_ZZZS5_IS7_EvS9_SA_ENKSB_clEvENKSC_clEvEUljE_EEvS9_T2_RKT3_T4_EUlijE_EEvlNS_15PhiloxCudaStateET1_SJ_,(.L_x_1877 - _ZN2at6native60_GLOBAL__N__fdc43544_27_DistributionRandomKernel_cu_f88cee4443distribution_elementwise_grid_stride_kernelIjLi4EZZZNS0_9templates4cuda13random_kernelIPNS_17CUDAGeneratorImplEEEvRNS_18TensorIteratorBaseET_ENKUlvE_clEvENKUlvE0_clEvEUlP24curandStatePhilox4_32_10E0_ZNS1_27distribution_nullary_kernelIaj5uint4S7_SF_ZZZS5_IS7_EvS9_SA_ENKSB_clEvENKSC_clEvEUljE_EEvS9_T2_RKT3_T4_EUlijE_EEvlNS_15PhiloxCudaStateET1_SJ_)
        .other          _ZN2at6native60_GLOBAL__N__fdc43544_27_DistributionRandomKernel_cu_f88cee4443distribution_elementwise_grid_stride_kernelIjLi4EZZZNS0_9templates4cuda13random_kernelIPNS_17CUDAGeneratorImplEEEvRNS_18TensorIteratorBaseET_ENKUlvE_clEvENKUlvE0_clEvEUlP24curandStatePhilox4_32_10E0_ZNS1_27distribution_nullary_kernelIaj5uint4S7_SF_ZZZS5_IS7_EvS9_SA_ENKSB_clEvENKSC_clEvEUljE_EEvS9_T2_RKT3_T4_EUlijE_EEvlNS_15PhiloxCudaStateET1_SJ_,@"STO_CUDA_ENTRY STV_DEFAULT"
_ZN2at6native60_GLOBAL__N__fdc43544_27_DistributionRandomKernel_cu_f88cee4443distribution_elementwise_grid_stride_kernelIjLi4EZZZNS0_9templates4cuda13random_kernelIPNS_17CUDAGeneratorImplEEEvRNS_18TensorIteratorBaseET_ENKUlvE_clEvENKUlvE0_clEvEUlP24curandStatePhilox4_32_10E0_ZNS1_27distribution_nullary_kernelIaj5uint4S7_SF_ZZZS5_IS7_EvS9_SA_ENKSB_clEvENKSC_clEvEUljE_EEvS9_T2_RKT3_T4_EUlijE_EEvlNS_15PhiloxCudaStateET1_SJ_:
        /* <DEDUP_REMOVED lines=91> */
[----:B------:R-:W-:Y:S05]  /*05b0*/  CALL.REL.NOINC `($__internal_33_$__cuda_sm20_div_s64) ;  /* 0x0000000800d07944 */ /* 0x000fea0003c00000 */
[----:B------:R-:W-:Y:S02]  /*05c0*/  IMAD.MOV.U32 R22, RZ, RZ, R24 ;  /* 0x000000ffff167224 */ /* 0x000fe400078e0018 */
[----:B------:R-:W-:Y:S01]  /*05d0*/  IMAD.MOV.U32 R23, RZ, RZ, R25 ;  /* 0x000000ffff177224 */ /* 0x000fe200078e0019 */
[----:B------:R-:W-:Y:S06]  /*05e0*/  BRA `(.L_x_440) ;  /* 0x00000000005c7947 */ /* 0x000fec0003800000 */
.L_x_439:
        /* <DEDUP_REMOVED lines=23> */
.L_x_440:
        /* <DEDUP_REMOVED lines=19> */
.L_x_445:
        /* <DEDUP_REMOVED lines=13> */
.L_x_442:
[----:B------:R-:W-:Y:S05]  /*0960*/  BSYNC B0 ;  /* 0x0000000000007941 */ /* 0x000fea0003800000 */
.L_x_441:
        /* <DEDUP_REMOVED lines=60> */
.L_x_444:
[----:B------:R-:W-:Y:S01]  /*0d30*/  IMAD.MOV.U32 R41, RZ, RZ, R45 ;  /* 0x000000ffff297224 */ /* 0x000fe200078e002d */
[----:B------:R-:W-:Y:S01]  /*0d40*/  MOV R43, R39 ;  /* 0x00000027002b7202 */ /* 0x000fe20000000f00 */
[----:B------:R-:W-:Y:S02]  /*0d50*/  IMAD.MOV.U32 R42, RZ, RZ, R27 ;  /* 0x000000ffff2a7224 */ /* 0x000fe400078e001b */
[----:B------:R-:W-:-:S07]  /*0d60*/  IMAD.MOV.U32 R44, RZ, RZ, R22 ;  /* 0x000000ffff2c7224 */ /* 0x000fce00078e0016 */
.L_x_443:
        /* <DEDUP_REMOVED lines=57> */
        .weak           $__internal_33_$__cuda_sm20_div_s64
        .type           $__internal_33_$__cuda_sm20_div_s64,@function
        .size           $__internal_33_$__cuda_sm20_div_s64,(.L_x_1877 - $__internal_33_$__cuda_sm20_div_s64)
$__internal_33_$__cuda_sm20_div_s64:
        /* <DEDUP_REMOVED lines=74> */
[----:B------:R-:W-:Y:S06]  /*15a0*/  RET.REL.NODEC R22 `(_ZN2at6native60_GLOBAL__N__fdc43544_27_DistributionRandomKernel_cu_f88cee4443distribution_elementwise_grid_stride_kernelIjLi4EZZZNS0_9templates4cuda13random_kernelIPNS_17CUDAGeneratorImplEEEvRNS_18TensorIteratorBaseET_ENKUlvE_clEvENKUlvE0_clEvEUlP24curandStatePhilox4_32_10E0_ZNS1_27distribution_nullary_kernelIaj5uint4S7_SF_ZZZS5_IS7_EvS9_SA_ENKSB_clEvENKSC_clEvEUljE_EEvS9_T2_RKT3_T4_EUlijE_EEvlNS_15PhiloxCudaStateET1_SJ_) ;  /* 0xffffffe816947950 */ /* 0x000fec0003c3ffff */
.L_x_446:
        /* <DEDUP_REMOVED lines=13> */
.L_x_1877:


//--------------------- .text._ZN2at6native60_GLOBAL__N__fdc43544_27_DistributionRandomKernel_cu_f88cee4443distribution_elementwise_grid_stride_kernelImLi2EZZZNS0_9templates4cuda13random_kernelIPNS_17CUDAGeneratorImplEEEvRNS_18TensorIteratorBaseET_ENKUlvE_clEvENKUlvE0_clEvEUlP24curandStatePhilox4_32_10E_ZNS1_27distribution_nullary_kernelIam10ulonglong2S7_SF_ZZZS5_IS7_EvS9_SA_ENKSB_clEvENKSC_clEvEUlmE_EEvS9_T2_RKT3_T4_EUlimE0_EEvlNS_15PhiloxCudaStateET1_SJ_ --------------------------
	.section	.text._ZN2at6native60_GLOBAL__N__fdc43544_27_DistributionRandomKernel_cu_f88cee4443distribution_elementwise_grid_stride_kernelImLi2EZZZNS0_9templates4cuda13random_kernelIPNS_17CUDAGeneratorImplEEEvRNS_18TensorIteratorBaseET_ENKUlvE_clEvENKUlvE0_clEvEUlP24curandStatePhilox4_32_10E_ZNS1_27distribution_nullary_kernelIam10ulonglong2S7_SF_ZZZS5_IS7_EvS9_SA_ENKSB_clEvENKSC_clEvEUlmE_EEvS9_T2_RKT3_T4_EUlimE0_EEvlNS_15PhiloxCudaStateET1_SJ_,"ax",@progbits
	.align	128
.text._ZN2at6native60_GLOBAL__N__fdc43544_27_DistributionRandomKernel_cu_f88cee4443distribution_elementwise_grid_stride_kernelImLi2EZZZNS0_9templates4cuda13random_kernelIPNS_17CUDAGeneratorImplEEEvRNS_18TensorIteratorBaseET_ENKUlvE_clEvENKUlvE0_clEvEUlP24curandStatePhilox4_32_10E_ZNS1_27distribution_nullary_kernelIam10ulonglong2S7_SF_ZZZS5_IS7_EvS9_SA_ENKSB_clEvENKSC_clEvEUlmE_EEvS9_T2_RKT3_T4_EUlimE0_EEvlNS_15PhiloxCudaStateET1_SJ_:
        .type           _ZN2at6native60_GLOBAL__N__fdc43544_27_DistributionRandomKernel_cu_f88cee4443distribution_elementwise_grid_stride_kernelImLi2EZZZNS0_9templates4cuda13random_kernelIPNS_17CUDAGeneratorImplEEEvRNS_18TensorIteratorBaseET_ENKUlvE_clEvENKUlvE0_clEvEUlP24curandStatePhilox4_32_10E_ZNS1_27distribution_nullary_kernelIam10ulonglong2S7_SF_ZZZS5_IS7_EvS9_SA_ENKSB_clEvENKSC_clEvEUlmE_EEvS9_T2_RKT3_T4_EUlimE0_EEvlNS_15PhiloxCudaStateET1_SJ_,@function
        .size           _ZN2at6native60_GLOBAL__N__fdc43544_27_DistributionRandomKernel_cu_f88cee4443distribution_elementwise_grid_stride_kernelImLi2EZZZNS0_9templates4cuda13random_kernelIPNS_17CUDAGeneratorImplEEEvRNS_18TensorIteratorBaseET_ENKUlvE_clEvENKUlvE0_clEvEUlP24curandStatePhilox4_32_10E_ZNS1_27distribution_nullary_kernelIam10ulonglong2S7_SF_ZZZS5_IS7_EvS9_SA_ENKSB_clEvENKSC_clEvEUlmE_EEvS9_T2_RKT3_T4_EUlimE0_EEvlNS_15PhiloxCudaStateET1_SJ_,(.L_x_1879 - _ZN2at6native60_GLOBAL__N__fdc43544_27_DistributionRandomKernel_cu_f88cee4443distribution_elementwise_grid_stride_kernelImLi2EZZZNS0_9templates4cuda13random_kernelIPNS_17CUDAGeneratorImplEEEvRNS_18TensorIteratorBaseET_ENKUlvE_clEvENKUlvE0_clEvEUlP24curandStatePhilox4_32_10E_ZNS1_27distribution_nullary_kernelIam10ulonglong2S7_SF_ZZZS5_IS7_EvS9_SA_ENKSB_clEvENKSC_clEvEUlmE_EEvS9_T2_RKT3_T4_EUlimE0_EEvlNS_15PhiloxCudaStateET1_SJ_)
        .other          _ZN2at6native60_GLOBAL__N__fdc43544_27_DistributionRandomKernel_cu_f88cee4443distribution_elementwise_grid_stride_kernelImLi2EZZZNS0_9templates4cuda13random_kernelIPNS_17CUDAGeneratorImplEEEvRNS_18TensorIteratorBaseET_ENKUlvE_clEvENKUlvE0_clEvEUlP24curandStatePhilox4_32_10E_ZNS1_27distribution_nullary_kernelIam10ulonglong2S7_SF_ZZZS5_IS7_EvS9_SA_ENKSB_clEvENKSC_clEvEUlmE_EEvS9_T2_RKT3_T4_EUlimE0_EEvlNS_15PhiloxCudaStateET1_SJ_,@"STO_CUDA_ENTRY STV_DEFAULT"
_ZN2at6native60_GLOBAL__N__fdc43544_27_DistributionRandomKernel_cu_f88cee4443distribution_elementwise_grid_stride_kernelImLi2EZZZNS0_9templates4cuda13random_kernelIPNS_17CUDAGeneratorImplEEEvRNS_18TensorIteratorBaseET_ENKUlvE_clEvENKUlvE0_clEvEUlP24curandStatePhilox4_32_10E_ZNS1_27distribution_nullary_kernelIam10ulonglong2S7_SF_ZZZS5_IS7_EvS9_SA_ENKSB_clEvENKSC_clEvEUlmE_EEvS9_T2_RKT3_T4_EUlimE0_EEvlNS_15PhiloxCudaStateET1_SJ_:
        /* <DEDUP_REMOVED lines=89> */
[----:B------:R-:W-:Y:S05]  /*0590*/  CALL.REL.NOINC `($__internal_34_$__cuda_sm20_div_s64) ;  /* 0x0000002800947944 */ /* 0x000fea0003c00000 */
[----:B------:R-:W-:Y:S05]  /*05a0*/  BRA `(.L_x_448) ;  /* 0x0000000000587947 */ /* 0x000fea0003800000 */
.L_x_447:
        /* <DEDUP_REMOVED lines=22> */
.L_x_448:
        /* <DEDUP_REMOVED lines=68> */
.L_x_458:
        /* <DEDUP_REMOVED lines=13> */
.L_x_450:
[----:B------:R-:W-:Y:S05]  /*0c20*/  BSYNC B0 ;  /* 0x0000000000007941 */ /* 0x000fea0003800000 */
.L_x_449:
        /* <DEDUP_REMOVED lines=61> */
.L_x_452:
[----:B------:R-:W-:Y:S01]  /*1000*/  MOV R32, R23 ;  /* 0x0000001700207202 */ /* 0x000fe20000000f00 */
[----:B------:R-:W-:-:S07]  /*1010*/  IMAD.MOV.U32 R30, RZ, RZ, R20 ;  /* 0x000000ffff1e7224 */ /* 0x000fce00078e0014 */
.L_x_451:
        /* <DEDUP_REMOVED lines=242> */
.L_x_455:
[----:B------:R-:W-:Y:S02]  /*1f40*/  ULDC.64 UR34, c[0x0][0x3d0] ;  /* 0x0000f40000227ab9 */ /* 0x000fe40000000a00 */
[----:B------:R-:W-:Y:S02]  /*1f50*/  IADD3 R22, P0, R33, UR34, RZ ;  /* 0x0000002221167c10 */ /* 0x000fe4000ff1e0ff */
[----:B------:R-:W-:Y:S02]  /*1f60*/  LOP3.LUT R33, R32, 0x7f, RZ, 0xc0, !PT ;  /* 0x0000007f20217812 */ /* 0x000fe400078ec0ff */
[----:B------:R-:W-:-:S05]  /*1f70*/  IADD3.X R23, RZ, UR35, RZ, P0, !PT ;  /* 0x00000023ff177c10 */ /* 0x000fca00087fe4ff */
[----:B------:R0:W-:Y:S04]  /*1f80*/  STG.E.U8 desc[UR58][R22.64], R33 ;  /* 0x0000002116007986 */ /* 0x0001e8000c10113a */
.L_x_454:
[----:B------:R-:W-:Y:S05]  /*1f90*/  BSYNC B0 ;  /* 0x0000000000007941 */ /* 0x000fea0003800000 */
.L_x_453:
        /* <DEDUP_REMOVED lines=246> */
.L_x_457:
[----:B------:R-:W-:Y:S02]  /*2f00*/  ULDC.64 UR34, c[0x0][0x3d0] ;  /* 0x0000f40000227ab9 */ /* 0x000fe40000000a00 */
[----:B------:R-:W-:Y:S02]  /*2f10*/  IADD3 R22, P0, R33, UR34, RZ ;  /* 0x0000002221167c10 */ /* 0x000fe4000ff1e0ff */
[----:B------:R-:W-:-:S03]  /*2f20*/  LOP3.LUT R33, R30, 0x7f, RZ, 0xc0, !PT ;  /* 0x0000007f1e217812 */ /* 0x000fc600078ec0ff */
[----:B------:R-:W-:-:S05]  /*2f30*/  IMAD.X R23, RZ, RZ, UR35, P0 ;  /* 0x00000023ff177e24 */ /* 0x000fca00080e06ff */
[----:B------:R0:W-:Y:S03]  /*2f40*/  STG.E.U8 desc[UR58][R22.64], R33 ;  /* 0x0000002116007986 */ /* 0x0001e6000c10113a */
.L_x_456:
        /* <DEDUP_REMOVED lines=10> */
        .weak           $__internal_34_$__cuda_sm20_div_s64
        .type           $__internal_34_$__cuda_sm20_div_s64,@function
        .size           $__internal_34_$__cuda_sm20_div_s64,(.L_x_1879 - $__internal_34_$__cuda_sm20_div_s64)
$__internal_34_$__cuda_sm20_div_s64:
        /* <DEDUP_REMOVED lines=74> */
[----:B------:R-:W-:Y:S06]  /*3490*/  RET.REL.NODEC R22 `(_ZN2at6native60_GLOBAL__N__fdc43544_27_DistributionRandomKernel_cu_f88cee4443distribution_elementwise_grid_stride_kernelImLi2EZZZNS0_9templates4cuda13random_kernelIPNS_17CUDAGeneratorImplEEEvRNS_18TensorIteratorBaseET_ENKUlvE_clEvENKUlvE0_clEvEUlP24curandStatePhilox4_32_10E_ZNS1_27distribution_nullary_kernelIam10ulonglong2S7_SF_ZZZS5_IS7_EvS9_SA_ENKSB_clEvENKSC_clEvEUlmE_EEvS9_T2_RKT3_T4_EUlimE0_EEvlNS_15PhiloxCudaStateET1_SJ_) ;  /* 0xffffffc816d87950 */ /* 0x000fec0003c3ffff */
.L_x_459:
        /* <DEDUP_REMOVED lines=14> */
.L_x_1879:


//--------------------- .text._ZN2at6native60_GLOBAL__N__fdc43544_27_DistributionRandomKernel_cu_f88cee4443distribution_elementwise_grid_stride_kernelImLi2EZZZNS0_9templates4cuda13random_kernelIPNS_17CUDAGeneratorImplEEEvRNS_18TensorIteratorBaseET_ENKUlvE_clEvENKUlvE0_clEvEUlP24curandStatePhilox4_32_10E_ZNS1_27distribution_nullary_kernelIam10ulonglong2S7_SF_ZZZS5_IS7_EvS9_SA_ENKSB_clEvENKSC_clEvEUlmE_EEvS9_T2_RKT3_T4_EUlimE_EEvlNS_15PhiloxCudaStateET1_SJ_ --------------------------
	.section	.text._ZN2at6native60_GLOBAL__N__fdc43544_27_DistributionRandomKernel_cu_f88cee4443distribution_elementwise_grid_stride_kernelImLi2EZZZNS0_9templates4cuda13random_kernelIPNS_17CUDAGeneratorImplEEEvRNS_18TensorIteratorBaseET_ENKUlvE_clEvENKUlvE0_clEvEUlP24curandStatePhilox4_32_10E_ZNS1_27distribution_nullary_kernelIam10ulonglong2S7_SF_ZZZS5_IS7_EvS9_SA_ENKSB_clEvENKSC_clEvEUlmE_EEvS9_T2_RKT3_T4_EUlimE_EEvlNS_15PhiloxCudaStateET1_SJ_,"ax",@progbits
	.align	128
.text._ZN2at6native60_GLOBAL__N__fdc43544_27_DistributionRandomKernel_cu_f88cee4443distribution_elementwise_grid_stride_kernelImLi2EZZZNS0_9templates4cuda13random_kernelIPNS_17CUDAGeneratorImplEEEvRNS_18TensorIteratorBaseET_ENKUlvE_clEvENKUlvE0_clEvEUlP24curandStatePhilox4_32_10E_ZNS1_27distribution_nullary_kernelIam10ulonglong2S7_SF_ZZZS5_IS7_EvS9_SA_ENKSB_clEvENKSC_clEvEUlmE_EEvS9_T2_RKT3_T4_EUlimE_EEvlNS_15PhiloxCudaStateET1_SJ_:
        .type           _ZN2at6native60_GLOBAL__N__fdc43544_27_DistributionRandomKernel_cu_f88cee4443distribution_elementwise_grid_stride_kernelImLi2EZZZNS0_9templates4cuda13random_kernelIPNS_17CUDAGeneratorImplEEEvRNS_18TensorIteratorBaseET_ENKUlvE_clEvENKUlvE0_clEvEUlP24curandStatePhilox4_32_10E_ZNS1_27distribution_nullary_kernelIam10ulonglong2S7_SF_ZZZS5_IS7_EvS9_SA_ENKSB_clEvENKSC_clEvEUlmE_EEvS9_T2_RKT3_T4_EUlimE_EEvlNS_15PhiloxCudaStateET1_SJ_,@function
        .size           _ZN2at6native60_GLOBAL__N__fdc43544_27_DistributionRandomKernel_cu_f88cee4443distribution_elementwise_grid_stride_kernelImLi2EZZZNS0_9templates4cuda13random_kernelIPNS_17CUDAGeneratorImplEEEvRNS_18TensorIteratorBaseET_ENKUlvE_clEvENKUlvE0_clEvEUlP24curandStatePhilox4_32_10E_ZNS1_27distribution_nullary_kernelIam10ulonglong2S7_SF_ZZZS5_IS7_EvS9_SA_ENKSB_clEvENKSC_clEvEUlmE_EEvS9_T2_RKT3_T4_EUlimE_EEvlNS_15PhiloxCudaStateET1_SJ_,(.L_x_1881 - _ZN2at6native60_GLOBAL__N__fdc43544_27_DistributionRandomKernel_cu_f88cee4443distribution_elementwise_grid_stride_kernelImLi2EZZZNS0_9templates4cuda13random_kernelIPNS_17CUDAGeneratorImplEEEvRNS_18TensorIteratorBaseET_ENKUlvE_clEvENKUlvE0_clEvEUlP24curandStatePhilox4_32_10E_ZNS1_27distribution_nullary_kernelIam10ulonglong2S7_SF_ZZZS5_IS7_EvS9_SA_ENKSB_clEvENKSC_clEvEUlmE_EEvS9_T2_RKT3_T4_EUlimE_EEvlNS_15PhiloxCudaStateET1_SJ_)
        .other          _ZN2at6native60_GLOBAL__N__fdc43544_27_DistributionRandomKernel_cu_f88cee4443distribution_elementwise_grid_stride_kernelImLi2EZZZNS0_9templates4cuda13random_kernelIPNS_17CUDAGeneratorImplEEEvRNS_18TensorIteratorBaseET_ENKUlvE_clEvENKUlvE0_clEvEUlP24curandStatePhilox4_32_10E_ZNS1_27distribution_nullary_kernelIam10ulonglong2S7_SF_ZZZS5_IS7_EvS9_SA_ENKSB_clEvENKSC_clEvEUlmE_EEvS9_T2_RKT3_T4_EUlimE_EEvlNS_15PhiloxCudaStateET1_SJ_,@"STO_CUDA_ENTRY STV_DEFAULT"
_ZN2at6native60_GLOBAL__N__fdc43544_27_DistributionRandomKernel_cu_f88cee4443distribution_elementwise_grid_stride_kernelImLi2EZZZNS0_9templates4cuda13random_kernelIPNS_17CUDAGeneratorImplEEEvRNS_18TensorIteratorBaseET_ENKUlvE_clEvENKUlvE0_clEvEUlP24curandStatePhilox4_32_10E_ZNS1_27distribution_nullary_kernelIam10ulonglong2S7_SF_ZZZS5_IS7_EvS9_SA_ENKSB_clEvENKSC_clEvEUlmE_EEvS9_T2_RKT3_T4_EUlimE_EEvlNS_15PhiloxCudaStateET1_SJ_:
        /* <DEDUP_REMOVED lines=91> */
[----:B------:R-:W-:Y:S05]  /*05b0*/  CALL.REL.NOINC `($__internal_35_$__cuda_sm20_div_s64) ;  /* 0x0000000800347944 */ /* 0x000fea0003c00000 */
[----:B------:R-:W-:Y:S02]  /*05c0*/  IMAD.MOV.U32 R20, RZ, RZ, R22 ;  /* 0x000000ffff147224 */ /* 0x000fe400078e0016 */
[----:B------:R-:W-:Y:S01]  /*05d0*/  IMAD.MOV.U32 R21, RZ, RZ, R23 ;  /* 0x000000ffff157224 */ /* 0x000fe200078e0017 */
[----:B------:R-:W-:Y:S06]  /*05e0*/  BRA `(.L_x_461) ;  /* 0x0000000000587947 */ /* 0x000fec0003800000 */
.L_x_460:
        /* <DEDUP_REMOVED lines=22> */
.L_x_461:
        /* <DEDUP_REMOVED lines=16> */
.L_x_466:
        /* <DEDUP_REMOVED lines=13> */
.L_x_463:
[----:B------:R-:W-:Y:S05]  /*0920*/  BSYNC B0 ;  /* 0x0000000000007941 */ /* 0x000fea0003800000 */
.L_x_462:
        /* <DEDUP_REMOVED lines=53> */
.L_x_465:
[----:B------:R-:W-:Y:S01]  /*0c80*/  MOV R32, R23 ;  /* 0x0000001700207202 */ /* 0x000fe20000000f00 */
[----:B------:R-:W-:-:S07]  /*0c90*/  IMAD.MOV.U32 R26, RZ, RZ, R20 ;  /* 0x000000ffff1a7224 */ /* 0x000fce00078e0014 */
.L_x_464:
        /* <DEDUP_REMOVED lines=31> */
        .weak           $__internal_35_$__cuda_sm20_div_s64
        .type           $__internal_35_$__cuda_sm20_div_s64,@function
        .size           $__internal_35_$__cuda_sm20_div_s64,(.L_x_1881 - $__internal_35_$__cuda_sm20_div_s64)
$__internal_35_$__cuda_sm20_div_s64:
        /* <DEDUP_REMOVED lines=74> */
[----:B------:R-:W-:Y:S06]  /*1330*/  RET.REL.NODEC R24 `(_ZN2at6native60_GLOBAL__N__fdc43544_27_DistributionRandomKernel_cu_f88cee4443distribution_elementwise_grid_stride_kernelImLi2EZZZNS0_9templates4cuda13random_kernelIPNS_17CUDAGeneratorImplEEEvRNS_18TensorIteratorBaseET_ENKUlvE_clEvENKUlvE0_clEvEUlP24curandStatePhilox4_32_10E_ZNS1_27distribution_nullary_kernelIam10ulonglong2S7_SF_ZZZS5_IS7_EvS9_SA_ENKSB_clEvENKSC_clEvEUlmE_EEvS9_T2_RKT3_T4_EUlimE_EEvlNS_15PhiloxCudaStateET1_SJ_) ;  /* 0xffffffec18307950 */ /* 0x000fec0003c3ffff */
.L_x_467:
        /* <DEDUP_REMOVED lines=12> */
.L_x_1881:


//--------------------- .text._ZN2at6native60_GLOBAL__N__fdc43544_27_DistributionRandomKernel_cu_f88cee4443distribution_elementwise_grid_stride_kernelIjLi4EZZZNS0_9templates4cuda13random_kernelIPNS_17CUDAGeneratorImplEEEvRNS_18TensorIteratorBaseET_ENKUlvE_clEvENKUlvE_clEvEUlP24curandStatePhilox4_32_10E0_ZNS1_27distribution_nullary_kernelIhj5uint4S7_SF_ZZZS5_IS7_EvS9_SA_ENKSB_clEvENKSC_clEvEUljE_EEvS9_T2_RKT3_T4_EUlijE0_EEvlNS_15PhiloxCudaStateET1_SJ_ --------------------------
	.section	.text._ZN2at6native60_GLOBAL__N__fdc43544_27_DistributionRandomKernel_cu_f88cee4443distribution_elementwise_grid_stride_kernelIjLi4EZZZNS0_9templates4cuda13random_kernelIPNS_17CUDAGeneratorImplEEEvRNS_18TensorIteratorBaseET_ENKUlvE_clEvENKUlvE_clEvEUlP24curandStatePhilox4_32_10E0_ZNS1_27distribution_nullary_kernelIhj5uint4S7_SF_ZZZS5_IS7_EvS9_SA_ENKSB_clEvENKSC_clEvEUljE_EEvS9_T2_RKT3_T4_EUlijE0_EEvlNS_15PhiloxCudaStateET1_SJ_,"ax",@progbits
	.align	128
.text._ZN2at6native60_GLOBAL__N__fdc43544_27_DistributionRandomKernel_cu_f88cee4443distribution_elementwise_grid_stride_kernelIjLi4EZZZNS0_9templates4cuda13random_kernelIPNS_17CUDAGeneratorImplEEEvRNS_18TensorIteratorBaseET_ENKUlvE_clEvENKUlvE_clEvEUlP24curandStatePhilox4_32_10E0_ZNS1_27distribution_nullary_kernelIhj5uint4S7_SF_ZZZS5_IS7_EvS9_SA_ENKSB_clEvENKSC_clEvEUljE_EEvS9_T2_RKT3_T4_EUlijE0_EEvlNS_15PhiloxCudaStateET1_SJ_:
        .type           _ZN2at6native60_GLOBAL__N__fdc43544_27_DistributionRandomKernel_cu_f88cee4443distribution_elementwise_grid_stride_kernelIjLi4EZZZNS0_9templates4cuda13random_kernelIPNS_17CUDAGeneratorImplEEEvRNS_18TensorIteratorBaseET_ENKUlvE_clEvENKUlvE_clEvEUlP24curandStatePhilox4_32_10E0_ZNS1_27distribution_nullary_kernelIhj5uint4S7_SF_ZZZS5_IS7_EvS9_SA_ENKSB_clEvENKSC_clEvEUljE_EEvS9_T2_RKT3_T4_EUlijE0_EEvlNS_15PhiloxCudaStateET1_SJ_,@function
        .size           _ZN2at6native60_GLOBAL__N__fdc43544_27_DistributionRandomKernel_cu_f88cee4443distribution_elementwise_grid_stride_kernelIjLi4EZZZNS0_9templates4cuda13random_kernelIPNS_17CUDAGeneratorImplEEEvRNS_18TensorIteratorBaseET_ENKUlvE_clEvENKUlvE_clEvEUlP24curandStatePhilox4_32_10E0_ZNS1_27distribution_nullary_kernelIhj5uint4S7_SF_ZZZS5_IS7_EvS9_SA_ENKSB_clEvENKSC_clEvEUljE_EEvS9_T2_RKT3_T4_EUlijE0_EEvlNS_15PhiloxCudaStateET1_SJ_,(.L_x_1883 - _ZN2at6native60_GLOBAL__N__fdc43544_27_DistributionRandomKernel_cu_f88cee4443distribution_elementwise_grid_stride_kernelIjLi4EZZZNS0_9templates4cuda13random_kernelIPNS_17CUDAGeneratorImplEEEvRNS_18TensorIteratorBaseET_ENKUlvE_clEvENKUlvE_clEvEUlP24curandStatePhilox4_32_10E0_ZNS1_27distribution_nullary_kernelIhj5uint4S7_SF_ZZZS5_IS7_EvS9_SA_ENKSB_clEvENKSC_clEvEUljE_EEvS9_T2_RKT3_T4_EUlijE0_EEvlNS_15PhiloxCudaStateET1_SJ_)
        .other          _ZN2at6native60_GLOBAL__N__fdc43544_27_DistributionRandomKernel_cu_f88cee4443distribution_elementwise_grid_stride_kernelIjLi4EZZZNS0_9templates4cuda13random_kernelIPNS_17CUDAGeneratorImplEEEvRNS_18TensorIteratorBaseET_ENKUlvE_clEvENKUlvE_clEvEUlP24curandStatePhilox4_32_10E0_ZNS1_27distribution_nullary_kernelIhj5uint4S7_SF_ZZZS5_IS7_EvS9_SA_ENKSB_clEvENKSC_clEvEUljE_EEvS9_T2_RKT3_T4_EUlijE0_EEvlNS_15PhiloxCudaStateET1_SJ_,@"STO_CUDA_ENTRY STV_DEFAULT"
_ZN2at6native60_GLOBAL__N__fdc43544_27_DistributionRandomKernel_cu_f88cee4443distribution_elementwise_grid_stride_kernelIjLi4EZZZNS0_9templates4cuda13random_kernelIPNS_17CUDAGeneratorImplEEEvRNS_18TensorIteratorBaseET_ENKUlvE_clEvENKUlvE_clEvEUlP24curandStatePhilox4_32_10E0_ZNS1_27distribution_nullary_kernelIhj5uint4S7_SF_ZZZS5_IS7_EvS9_SA_ENKSB_clEvENKSC_clEvEUljE_EEvS9_T2_RKT3_T4_EUlijE0_EEvlNS_15PhiloxCudaStateET1_SJ_:
        /* <DEDUP_REMOVED lines=92> */
[----:B------:R-:W-:Y:S05]  /*05c0*/  CALL.REL.NOINC `($__internal_36_$__cuda_sm20_div_s64) ;  /* 0x0000004800807944 */ /* 0x000fea0003c00000 */
[----:B------:R-:W-:Y:S05]  /*05d0*/  BRA `(.L_x_469) ;  /* 0x0000000000587947 */ /* 0x000fea0003800000 */
.L_x_468:
        /* <DEDUP_REMOVED lines=22> */
.L_x_469:
        /* <DEDUP_REMOVED lines=68> */
.L_x_485:
        /* <DEDUP_REMOVED lines=13> */
.L_x_471:
[----:B------:R-:W-:Y:S05]  /*0c50*/  BSYNC B0 ;  /* 0x0000000000007941 */ /* 0x000fea0003800000 */
.L_x_470:
        /* <DEDUP_REMOVED lines=69> */
.L_x_473:
[----:B------:R-:W-:Y:S01]  /*10b0*/  IMAD.MOV.U32 R2, RZ, RZ, R22 ;  /* 0x000000ffff027224 */ /* 0x000fe200078e0016 */
[----:B------:R-:W-:Y:S01]  /*10c0*/  MOV R3, R0 ;  /* 0x0000000000037202 */ /* 0x000fe20000000f00 */
[----:B------:R-:W-:Y:S01]  /*10d0*/  IMAD.MOV.U32 R6, RZ, RZ, R7 ;  /* 0x000000ffff067224 */ /* 0x000fe200078e0007 */
[----:B------:R-:W-:-:S07]  /*10e0*/  MOV R4, R20 ;  /* 0x0000001400047202 */ /* 0x000fce0000000f00 */
.L_x_472:
        /* <DEDUP_REMOVED lines=242> */
.L_x_476:
[----:B------:R-:W-:Y:S02]  /*2010*/  ULDC.64 UR34, c[0x0][0x3d0] ;  /* 0x0000f40000227ab9 */ /* 0x000fe40000000a00 */
[----:B------:R-:W-:-:S05]  /*2020*/  IADD3 R22, P0, R0, UR34, RZ ;  /* 0x0000002200167c10 */ /* 0x000fca000ff1e0ff */
[----:B------:R-:W-:-:S05]  /*2030*/  IMAD.X R23, RZ, RZ, UR35, P0 ;  /* 0x00000023ff177e24 */ /* 0x000fca00080e06ff */
[----:B------:R0:W-:Y:S03]  /*2040*/  STG.E.U8 desc[UR58][R22.64], R2 ;  /* 0x0000000216007986 */ /* 0x0001e6000c10113a */
.L_x_475:
[----:B------:R-:W-:Y:S05]  /*2050*/  BSYNC B0 ;  /* 0x0000000000007941 */ /* 0x000fea0003800000 */
.L_x_474:
        /* <DEDUP_REMOVED lines=247> */
.L_x_479:
[----:B------:R-:W-:Y:S02]  /*2fd0*/  ULDC.64 UR34, c[0x0][0x3d0] ;  /* 0x0000f40000227ab9 */ /* 0x000fe40000000a00 */
[----:B------:R-:W-:-:S05]  /*2fe0*/  IADD3 R22, P0, R0, UR34, RZ ;  /* 0x0000002200167c10 */ /* 0x000fca000ff1e0ff */
[----:B------:R-:W-:-:S05]  /*2ff0*/  IMAD.X R23, RZ, RZ, UR35, P0 ;  /* 0x00000023ff177e24 */ /* 0x000fca00080e06ff */
[----:B------:R0:W-:Y:S03]  /*3000*/  STG.E.U8 desc[UR58][R22.64], R3 ;  /* 0x0000000316007986 */ /* 0x0001e6000c10113a */
.L_x_478:
[----:B------:R-:W-:Y:S05]  /*3010*/  BSYNC B0 ;  /* 0x0000000000007941 */ /* 0x000fea0003800000 */
.L_x_477:
        /* <DEDUP_REMOVED lines=243> */
.L_x_482:
[----:B------:R-:W-:Y:S02]  /*3f50*/  ULDC.64 UR34, c[0x0][0x3d0] ;  /* 0x0000f40000227ab9 */ /* 0x000fe40000000a00 */
[----:B------:R-:W-:-:S04]  /*3f60*/  IADD3 R22, P0, R0, UR34, RZ ;  /* 0x0000002200167c10 */ /* 0x000fc8000ff1e0ff */
[----:B------:R-:W-:-:S05]  /*3f70*/  IADD3.X R23, RZ, UR35, RZ, P0, !PT ;  /* 0x00000023ff177c10 */ /* 0x000fca00087fe4ff */
[----:B------:R0:W-:Y:S04]  /*3f80*/  STG.E.U8 desc[UR58][R22.64], R6 ;  /* 0x0000000616007986 */ /* 0x0001e8000c10113a */
.L_x_481:
[----:B------:R-:W-:Y:S05]  /*3f90*/  BSYNC B0 ;  /* 0x0000000000007941 */ /* 0x000fea0003800000 */
.L_x_480:
[----:B------:R-:W-:-:S05]  /*3fa0*/  IMAD R0, R2, 0x3, RZ ;  /* 0x0000000302007824 */ /* 0x000fca00078e02ff */
        /* <DEDUP_REMOVED lines=8> */
[----:B0-----:R-:W-:Y:S01]  /*4030*/  MOV R22, RZ ;  /* 0x000000ff00167202 */ /* 0x001fe20000000f00 */
        /* <DEDUP_REMOVED lines=234> */
.L_x_484:
[----:B------:R-:W-:Y:S02]  /*4ee0*/  ULDC.64 UR34, c[0x0][0x3d0] ;  /* 0x0000f40000227ab9 */ /* 0x000fe40000000a00 */
[----:B0-----:R-:W-:-:S04]  /*4ef0*/  IADD3 R22, P0, R0, UR34, RZ ;  /* 0x0000002200167c10 */ /* 0x001fc8000ff1e0ff */
[----:B------:R-:W-:-:S05]  /*4f00*/  IADD3.X R23, RZ, UR35, RZ, P0, !PT ;  /* 0x00000023ff177c10 */ /* 0x000fca00087fe4ff */
[----:B------:R1:W-:Y:S04]  /*4f10*/  STG.E.U8 desc[UR58][R22.64], R4 ;  /* 0x0000000416007986 */ /* 0x0003e8000c10113a */
.L_x_483:
[----:B------:R-:W-:Y:S01]  /*4f20*/  LEA R25, P0, R2, R25, 0x2 ;  /* 0x0000001902197211 */ /* 0x000fe200078010ff */
[----:B------:R-:W-:Y:S05]  /*4f30*/  WARPSYNC.ALL ;  /* 0x0000000000007948 */ /* 0x000fea0003800000 */
[----:B------:R-:W-:Y:S01]  /*4f40*/  IMAD.X R15, RZ, RZ, R15, P0 ;  /* 0x000000ffff0f7224 */ /* 0x000fe200000e060f */
[----:B------:R-:W-:Y:S01]  /*4f50*/  BAR.SYNC.DEFER_BLOCKING 0x0 ;  /* 0x0000000000007b1d */ /* 0x000fe20000010000 */
[----:B------:R-:W-:Y:S01]  /*4f60*/  ISETP.GE.U32.AND P0, PT, R25, R11, PT ;  /* 0x0000000b1900720c */ /* 0x000fe20003f06070 */
[----:B01----:R-:W-:Y:S01]  /*4f70*/  IMAD.MOV.U32 R22, RZ, RZ, R5 ;  /* 0x000000ffff167224 */ /* 0x003fe200078e0005 */
[----:B------:R-:W-:-:S02]  /*4f80*/  MOV R37, R20 ;  /* 0x0000001400257202 */ /* 0x000fc40000000f00 */
[----:B------:R-:W-:Y:S02]  /*4f90*/  ISETP.GE.AND.EX P0, PT, R15, R10, PT, P0 ;  /* 0x0000000a0f00720c */ /* 0x000fe40003f06300 */
[----:B------:R-:W-:-:S11]  /*4fa0*/  MOV R23, R7 ;  /* 0x0000000700177202 */ /* 0x000fd60000000f00 */
[----:B------:R-:W-:Y:S05]  /*4fb0*/  @!P0 BRA `(.L_x_485) ;  /* 0xffffffb800f08947 */ /* 0x000fea000383ffff */
[----:B------:R-:W-:Y:S05]  /*4fc0*/  EXIT ;  /* 0x000000000000794d */ /* 0x000fea0003800000 */
        .weak           $__internal_36_$__cuda_sm20_div_s64
        .type           $__internal_36_$__cuda_sm20_div_s64,@function
        .size           $__internal_36_$__cuda_sm20_div_s64,(.L_x_1883 - $__internal_36_$__cuda_sm20_div_s64)
$__internal_36_$__cuda_sm20_div_s64:
        /* <DEDUP_REMOVED lines=74> */
[----:B------:R-:W-:Y:S06]  /*5470*/  RET.REL.NODEC R6 `(_ZN2at6native60_GLOBAL__N__fdc43544_27_DistributionRandomKernel_cu_f88cee4443distribution_elementwise_grid_stride_kernelIjLi4EZZZNS0_9templates4cuda13random_kernelIPNS_17CUDAGeneratorImplEEEvRNS_18TensorIteratorBaseET_ENKUlvE_clEvENKUlvE_clEvEUlP24curandStatePhilox4_32_10E0_ZNS1_27distribution_nullary_kernelIhj5uint4S7_SF_ZZZS5_IS7_EvS9_SA_ENKSB_clEvENKSC_clEvEUljE_EEvS9_T2_RKT3_T4_EUlijE0_EEvlNS_15PhiloxCudaStateET1_SJ_) ;  /* 0xffffffa806e07950 */ /* 0x000fec0003c3ffff */
.L_x_486:
        /* <DEDUP_REMOVED lines=16> */
.L_x_1883:


//--------------------- .text._ZN2at6native60_GLOBAL__N__fdc43544_27_DistributionRandomKernel_cu_f88cee4443distribution_elementwise_grid_stride_kernelIjLi4EZZZNS0_9templates4cuda13random_kernelIPNS_17CUDAGeneratorImplEEEvRNS_18TensorIteratorBaseET_ENKUlvE_clEvENKUlvE_clEvEUlP24curandStatePhilox4_32_10E0_ZNS1_27distribution_nullary_kernelIhj5uint4S7_SF_ZZZS5_IS7_EvS9_SA_ENKSB_clEvENKSC_clEvEUljE_EEvS9_T2_RKT3_T4_EUlijE_EEvlNS_15PhiloxCudaStateET1_SJ_ --------------------------
	.section	.text._ZN2at6native60_GLOBAL__N__fdc43544_27_DistributionRandomKernel_cu_f88cee4443distribution_elementwise_grid_stride_kernelIjLi4EZZZNS0_9templates4cuda13random_kernelIPNS_17CUDAGeneratorImplEEEvRNS_18TensorIteratorBaseET_ENKUlvE_clEvENKUlvE_clEvEUlP24curandStatePhilox4_32_10E0_ZNS1_27distribution_nullary_kernelIhj5uint4S7_SF_ZZZS5_IS7_EvS9_SA_ENKSB_clEvENKSC_clEvEUljE_EEvS9_T2_RKT3_T4_EUlijE_EEvlNS_15PhiloxCudaStateET1_SJ_,"ax",@progbits
	.align	128
.text._ZN2at6native60_GLOBAL__N__fdc43544_27_DistributionRandomKernel_cu_f88cee4443distribution_elementwise_grid_stride_kernelIjLi4EZZZNS0_9templates4cuda13random_kernelIPNS_17CUDAGeneratorImplEEEvRNS_18TensorIteratorBaseET_ENKUlvE_clEvENKUlvE_clEvEUlP24curandStatePhilox4_32_10E0_ZNS1_27distribution_nullary_kernelIhj5uint4S7_SF_ZZZS5_IS7_EvS9_SA_ENKSB_clEvENKSC_clEvEUljE_EEvS9_T2_RKT3_T4_EUlijE_EEvlNS_15PhiloxCudaStateET1_SJ_:
        .type           _ZN2at6native60_GLOBAL__N__fdc43544_27_DistributionRandomKernel_cu_f88cee4443distribution_elementwise_grid_stride_kernelIjLi4EZZZNS0_9templates4cuda13random_kernelIPNS_17CUDAGeneratorImplEEEvRNS_18TensorIteratorBaseET_ENKUlvE_clEvENKUlvE_clEvEUlP24curandStatePhilox4_32_10E0_ZNS1_27distribution_nullary_kernelIhj5uint4S7_SF_ZZZS5_IS7_EvS9_SA_ENKSB_clEvENKSC_clEvEUljE_EEvS9_T2_RKT3_T4_EUlijE_EEvlNS_15PhiloxCudaStateET1_SJ_,@function
        .size           _ZN2at6native60_GLOBAL__N__fdc43544_27_DistributionRandomKernel_cu_f88cee4443distribution_elementwise_grid_stride_kernelIjLi4EZZZNS0_9templates4cuda13random_kernelIPNS_17CUDAGeneratorImplEEEvRNS_18TensorIteratorBaseET_ENKUlvE_clEvENKUlvE_clEvEUlP24curandStatePhilox4_32_10E0_ZNS1_27distribution_nullary_kernelIhj5uint4S7_SF_ZZZS5_IS7_EvS9_SA_ENKSB_clEvENKSC_clEvEUljE_EEvS9_T2_RKT3_T4_EUlijE_EEvlNS_15PhiloxCudaStateET1_SJ_,(.L_x_1885 - _ZN2at6native60_GLOBAL__N__fdc43544_27_DistributionRandomKernel_cu_f88cee4443distribution_elementwise_grid_stride_kernelIjLi4EZZZNS0_9templates4cuda13random_kernelIPNS_17CUDAGeneratorImplEEEvRNS_18TensorIteratorBaseET_ENKUlvE_clEvENKUlvE_clEvEUlP24curandStatePhilox4_32_10E0_ZNS1_27distribution_nullary_kernelIhj5uint4S7_SF_ZZZS5_IS7_EvS9_SA_ENKSB_clEvENKSC_clEvEUljE_EEvS9_T2_RKT3_T4_EUlijE_EEvlNS_15PhiloxCudaStateET1_SJ_)
        .other          _ZN2at6native60_GLOBAL__N__fdc43544_27_DistributionRandomKernel_cu_f88cee4443distribution_elementwise_grid_stride_kernelIjLi4EZZZNS0_9templates4cuda13random_kernelIPNS_17CUDAGeneratorImplEEEvRNS_18TensorIteratorBaseET_ENKUlvE_clEvENKUlvE_clEvEUlP24curandStatePhilox4_32_10E0_ZNS1_27distribution_nullary_kernelIhj5uint4S7_SF_ZZZS5_IS7_EvS9_SA_ENKSB_clEvENKSC_clEvEUljE_EEvS9_T2_RKT3_T4_EUlijE_EEvlNS_15PhiloxCudaStateET1_SJ_,@"STO_CUDA_ENTRY STV_DEFAULT"
_ZN2at6native60_GLOBAL__N__fdc43544_27_DistributionRandomKernel_cu_f88cee4443distribution_elementwise_grid_stride_kernelIjLi4EZZZNS0_9templates4cuda13random_kernelIPNS_17CUDAGeneratorImplEEEvRNS_18TensorIteratorBaseET_ENKUlvE_clEvENKUlvE_clEvEUlP24curandStatePhilox4_32_10E0_ZNS1_27distribution_nullary_kernelIhj5uint4S7_SF_ZZZS5_IS7_EvS9_SA_ENKSB_clEvENKSC_clEvEUljE_EEvS9_T2_RKT3_T4_EUlijE_EEvlNS_15PhiloxCudaStateET1_SJ_:
        /* <DEDUP_REMOVED lines=91> */
[----:B------:R-:W-:Y:S05]  /*05b0*/  CALL.REL.NOINC `($__internal_37_$__cuda_sm20_div_s64) ;  /* 0x0000000800c07944 */ /* 0x000fea0003c00000 */
[----:B------:R-:W-:Y:S02]  /*05c0*/  IMAD.MOV.U32 R22, RZ, RZ, R24 ;  /* 0x000000ffff167224 */ /* 0x000fe400078e0018 */
[----:B------:R-:W-:Y:S01]  /*05d0*/  IMAD.MOV.U32 R23, RZ, RZ, R25 ;  /* 0x000000ffff177224 */ /* 0x000fe200078e0019 */
[----:B------:R-:W-:Y:S06]  /*05e0*/  BRA `(.L_x_488) ;  /* 0x00000000005c7947 */ /* 0x000fec0003800000 */
.L_x_487:
        /* <DEDUP_REMOVED lines=23> */
.L_x_488:
        /* <DEDUP_REMOVED lines=19> */
.L_x_493:
[----:B------:R-:W-:Y:S01]  /*0890*/  VIADD R37, R37, 0x1 ;  /* 0x0000000125257836 */ /* 0x000fe20000000000 */
[----:B------:R-:W-:Y:S03]  /*08a0*/  BSSY B0, `(.L_x_489) ;  /* 0x000000c000007945 */ /* 0x000fe60003800000 */
[C---:B------:R-:W-:Y:S01]  /*08b0*/  IMAD.HI.U32 R22, R37.reuse, -0x2daee0ad, RZ ;  /* 0xd2511f5325167827 */ /* 0x040fe200078e00ff */
[----:B------:R-:W-:-:S13]  /*08c0*/  ISETP.NE.AND P0, PT, R37, RZ, PT ;  /* 0x000000ff2500720c */ /* 0x000fda0003f05270 */
[----:B---3--:R-:W-:Y:S05]  /*08d0*/  @P0 BRA `(.L_x_490) ;  /* 0x0000000000200947 */ /* 0x008fea0003800000 */
        /* <DEDUP_REMOVED lines=8> */
.L_x_490:
[----:B------:R-:W-:Y:S05]  /*0960*/  BSYNC B0 ;  /* 0x0000000000007941 */ /* 0x000fea0003800000 */
.L_x_489:
        /* <DEDUP_REMOVED lines=45> */
[----:B------:R-:W-:Y:S02]  /*0c40*/  IMAD.MOV.U32 R43, RZ, RZ, R27 ;  /* 0x000000ffff2b7224 */ /* 0x000fe400078e001b */
        /* <DEDUP_REMOVED lines=14> */
.L_x_492:
[----:B------:R-:W-:Y:S01]  /*0d30*/  IMAD.MOV.U32 R41, RZ, RZ, R45 ;  /* 0x000000ffff297224 */ /* 0x000fe200078e002d */
[----:B------:R-:W-:Y:S01]  /*0d40*/  MOV R42, R27 ;  /* 0x0000001b002a7202 */ /* 0x000fe20000000f00 */
[----:B------:R-:W-:Y:S02]  /*0d50*/  IMAD.MOV.U32 R43, RZ, RZ, R39 ;  /* 0x000000ffff2b7224 */ /* 0x000fe400078e0027 */
[----:B------:R-:W-:-:S07]  /*0d60*/  IMAD.MOV.U32 R44, RZ, RZ, R22 ;  /* 0x000000ffff2c7224 */ /* 0x000fce00078e0016 */
.L_x_491:
[----:B------:R-:W-:Y:S01]  /*0d70*/  ULDC UR4, c[0x0][0xc] ;  /* 0x0000030000047ab9 */ /* 0x000fe20000000800 */
[----:B------:R-:W0:Y:S02]  /*0d80*/  LDC R23, c[0x0][RZ] ;  /* 0x00000000ff177b82 */ /* 0x000e240000000800 */
[----:B0-----:R-:W-:Y:S01]  /*0d90*/  IMAD R23, R23, UR4, RZ ;  /* 0x0000000417177c24 */ /* 0x001fe2000f8e02ff */
[----:B------:R-:W-:Y:S05]  /*0da0*/  WARPSYNC.ALL ;  /* 0x0000000000007948 */ /* 0x000fea0003800000 */
[CC--:B------:R-:W-:Y:S01]  /*0db0*/  IADD3 R45, P1, R23.reuse, R18.reuse, RZ ;  /* 0x00000012172d7210 */ /* 0x0c0fe20007f3e0ff */
[C---:B------:R-:W-:Y:S01]  /*0dc0*/  IMAD R47, R23.reuse, 0x3, RZ ;  /* 0x00000003172f7824 */ /* 0x040fe200078e02ff */
[----:B------:R-:W-:-:S02]  /*0dd0*/  LEA R46, P3, R23, R18, 0x1 ;  /* 0x00000012172e7211 */ /* 0x000fc400078608ff */
[----:B------:R-:W-:Y:S02]  /*0de0*/  IADD3.X R24, RZ, R19, RZ, P1, !PT ;  /* 0x00000013ff187210 */ /* 0x000fe40000ffe4ff */
[----:B------:R-:W-:Y:S01]  /*0df0*/  ISETP.GE.U32.AND P1, PT, R18, UR6, PT ;  /* 0x0000000612007c0c */ /* 0x000fe2000bf26070 */
[----:B------:R-:W-:Y:S01]  /*0e00*/  IMAD.X R25, RZ, RZ, R19, P3 ;  /* 0x000000ffff197224 */ /* 0x000fe200018e0613 */
[----:B------:R-:W-:Y:S02]  /*0e10*/  ISETP.GE.U32.AND P0, PT, R45, UR6, PT ;  /* 0x000000062d007c0c */ /* 0x000fe4000bf06070 */
[----:B------:R-:W-:Y:S02]  /*0e20*/  ISETP.GE.AND.EX P1, PT, R19, UR7, PT, P1 ;  /* 0x0000000713007c0c */ /* 0x000fe4000bf26310 */
[----:B------:R-:W-:Y:S02]  /*0e30*/  ISETP.GE.AND.EX P0, PT, R24, UR7, PT, P0 ;  /* 0x0000000718007c0c */ /* 0x000fe4000bf06300 */
[----:B------:R-:W-:-:S02]  /*0e40*/  IADD3 R47, P4, R47, R18, RZ ;  /* 0x000000122f2f7210 */ /* 0x000fc40007f9e0ff */
[----:B------:R-:W-:Y:S02]  /*0e50*/  ISETP.GE.U32.AND P2, PT, R46, UR6, PT ;  /* 0x000000062e007c0c */ /* 0x000fe4000bf46070 */
[----:B------:R-:W-:Y:S01]  /*0e60*/  ISETP.GE.U32.AND P3, PT, R47, UR6, PT ;  /* 0x000000062f007c0c */ /* 0x000fe2000bf66070 */
[----:B------:R-:W-:Y:S01]  /*0e70*/  IMAD.X R24, RZ, RZ, R19, P4 ;  /* 0x000000ffff187224 */ /* 0x000fe200020e0613 */
[----:B------:R-:W-:-:S03]  /*0e80*/  ISETP.GE.AND.EX P2, PT, R25, UR7, PT, P2 ;  /* 0x0000000719007c0c */ /* 0x000fc6000bf46320 */
[----:B------:R-:W0:Y:S01]  /*0e90*/  @!P1 LDC R49, c[0x0][0x240] ;  /* 0x00009000ff319b82 */ /* 0x000e220000000800 */
[----:B------:R-:W-:-:S07]  /*0ea0*/  ISETP.GE.AND.EX P3, PT, R24, UR7, PT, P3 ;  /* 0x0000000718007c0c */ /* 0x000fce000bf66330 */
[----:B------:R-:W1:Y:S08]  /*0eb0*/  @!P0 LDC R48, c[0x0][0x240] ;  /* 0x00009000ff308b82 */ /* 0x000e700000000800 */
[----:B------:R-:W2:Y:S08]  /*0ec0*/  @!P1 LDC.64 R24, c[0x0][0x238] ;  /* 0x00008e00ff189b82 */ /* 0x000eb00000000a00 */
[----:B------:R-:W3:Y:S01]  /*0ed0*/  @!P0 LDC.64 R26, c[0x0][0x238] ;  /* 0x00008e00ff1a8b82 */ /* 0x000ee20000000a00 */
[----:B0-----:R-:W-:-:S07]  /*0ee0*/  @!P1 IMAD R49, R18, R49, RZ ;  /* 0x0000003112319224 */ /* 0x001fce00078e02ff */
[----:B------:R-:W0:Y:S01]  /*0ef0*/  @!P2 LDC R51, c[0x0][0x240] ;  /* 0x00009000ff33ab82 */ /* 0x000e220000000800 */
[----:B-1----:R-:W-:Y:S01]  /*0f00*/  @!P0 IMAD R48, R45, R48, RZ ;  /* 0x000000302d308224 */ /* 0x002fe200078e02ff */
[----:B------:R-:W-:-:S06]  /*0f10*/  MOV R45, R40 ;  /* 0x00000028002d7202 */ /* 0x000fcc0000000f00 */
[----:B------:R-:W1:Y:S01]  /*0f20*/  @!P3 LDC R50, c[0x0][0x240] ;  /* 0x00009000ff32bb82 */ /* 0x000e620000000800 */
[----:B--2---:R-:W-:-:S04]  /*0f30*/  @!P1 IADD3 R24, P4, R49, R24, RZ ;  /* 0x0000001831189210 */ /* 0x004fc80007f9e0ff */
[----:B------:R-:W-:-:S03]  /*0f40*/  @!P1 LEA.HI.X.SX32 R25, R49, R25, 0x1, P4 ;  /* 0x0000001931199211 */ /* 0x000fc600020f0eff */
[----:B------:R-:W2:Y:S01]  /*0f50*/  @!P2 LDC.64 R28, c[0x0][0x238] ;  /* 0x00008e00ff1cab82 */ /* 0x000ea20000000a00 */
[C---:B---3--:R-:W-:Y:S01]  /*0f60*/  @!P0 IADD3 R26, P5, R48.reuse, R26, RZ ;  /* 0x0000001a301a8210 */ /* 0x048fe20007fbe0ff */
[----:B------:R3:W-:Y:S03]  /*0f70*/  @!P1 STG.E.U8 desc[UR8][R24.64], R41 ;  /* 0x0000002918009986 */ /* 0x0007e6000c101108 */
[----:B------:R-:W-:-:S03]  /*0f80*/  @!P0 LEA.HI.X.SX32 R27, R48, R27, 0x1, P5 ;  /* 0x0000001b301b8211 */ /* 0x000fc600028f0eff */
[----:B------:R-:W4:Y:S01]  /*0f90*/  @!P3 LDC.64 R30, c[0x0][0x238] ;  /* 0x00008e00ff1ebb82 */ /* 0x000f220000000a00 */
[----:B0-----:R-:W-:Y:S01]  /*0fa0*/  @!P2 IMAD R51, R46, R51, RZ ;  /* 0x000000332e33a224 */ /* 0x001fe200078e02ff */
[----:B------:R3:W-:Y:S01]  /*0fb0*/  @!P0 STG.E.U8 desc[UR8][R26.64], R42 ;  /* 0x0000002a1a008986 */ /* 0x0007e2000c101108 */
[----:B------:R-:W-:Y:S01]  /*0fc0*/  LEA R18, P0, R23, R18, 0x2 ;  /* 0x0000001217127211 */ /* 0x000fe200078010ff */
[----:B------:R-:W-:-:S03]  /*0fd0*/  IMAD.MOV.U32 R46, RZ, RZ, R39 ;  /* 0x000000ffff2e7224 */ /* 0x000fc600078e0027 */
[----:B------:R-:W-:Y:S01]  /*0fe0*/  IADD3.X R19, RZ, R19, RZ, P0, !PT ;  /* 0x00000013ff137210 */ /* 0x000fe200007fe4ff */
[----:B-1----:R-:W-:Y:S01]  /*0ff0*/  @!P3 IMAD R50, R47, R50, RZ ;  /* 0x000000322f32b224 */ /* 0x002fe200078e02ff */
[----:B------:R-:W-:Y:S01]  /*1000*/  ISETP.GE.U32.AND P0, PT, R18, R35, PT ;  /* 0x000000231200720c */ /* 0x000fe20003f06070 */
[----:B------:R-:W-:-:S03]  /*1010*/  IMAD.MOV.U32 R47, RZ, RZ, R22 ;  /* 0x000000ffff2f7224 */ /* 0x000fc600078e0016 */
[----:B------:R-:W-:Y:S02]  /*1020*/  ISETP.GE.AND.EX P0, PT, R19, R34, PT, P0 ;  /* 0x000000221300720c */ /* 0x000fe40003f06300 */
[----:B--2---:R-:W-:-:S04]  /*1030*/  @!P2 IADD3 R28, P4, R51, R28, RZ ;  /* 0x0000001c331ca210 */ /* 0x004fc80007f9e0ff */
[----:B------:R-:W-:Y:S02]  /*1040*/  @!P2 LEA.HI.X.SX32 R29, R51, R29, 0x1, P4 ;  /* 0x0000001d331da211 */ /* 0x000fe400020f0eff */
[----:B----4-:R-:W-:-:S03]  /*1050*/  @!P3 IADD3 R30, P5, R50, R30, RZ ;  /* 0x0000001e321eb210 */ /* 0x010fc60007fbe0ff */
[----:B------:R3:W-:Y:S01]  /*1060*/  @!P2 STG.E.U8 desc[UR8][R28.64], R43 ;  /* 0x0000002b1c00a986 */ /* 0x0007e2000c101108 */
[----:B------:R-:W-:-:S05]  /*1070*/  @!P3 LEA.HI.X.SX32 R31, R50, R31, 0x1, P5 ;  /* 0x0000001f321fb211 */ /* 0x000fca00028f0eff */
[----:B------:R3:W-:Y:S01]  /*1080*/  @!P3 STG.E.U8 desc[UR8][R30.64], R44 ;  /* 0x0000002c1e00b986 */ /* 0x0007e2000c101108 */
[----:B------:R-:W-:Y:S06]  /*1090*/  BAR.SYNC.DEFER_BLOCKING 0x0 ;  /* 0x0000000000007b1d */ /* 0x000fec0000010000 */
[----:B------:R-:W-:Y:S05]  /*10a0*/  @!P0 BRA `(.L_x_493) ;  /* 0xfffffff400f88947 */ /* 0x000fea000383ffff */
[----:B------:R-:W-:Y:S05]  /*10b0*/  EXIT ;  /* 0x000000000000794d */ /* 0x000fea0003800000 */
        .weak           $__internal_37_$__cuda_sm20_div_s64
        .type           $__internal_37_$__cuda_sm20_div_s64,@function
        .size           $__internal_37_$__cuda_sm20_div_s64,(.L_x_1885 - $__internal_37_$__cuda_sm20_div_s64)
$__internal_37_$__cuda_sm20_div_s64:
        /* <DEDUP_REMOVED lines=74> */
[----:B------:R-:W-:Y:S06]  /*1560*/  RET.REL.NODEC R22 `(_ZN2at6native60_GLOBAL__N__fdc43544_27_DistributionRandomKernel_cu_f88cee4443distribution_elementwise_grid_stride_kernelIjLi4EZZZNS0_9templates4cuda13random_kernelIPNS_17CUDAGeneratorImplEEEvRNS_18TensorIteratorBaseET_ENKUlvE_clEvENKUlvE_clEvEUlP24curandStatePhilox4_32_10E0_ZNS1_27distribution_nullary_kernelIhj5uint4S7_SF_ZZZS5_IS7_EvS9_SA_ENKSB_clEvENKSC_clEvEUljE_EEvS9_T2_RKT3_T4_EUlijE_EEvlNS_15PhiloxCudaStateET1_SJ_) ;  /* 0xffffffe816a47950 */ /* 0x000fec0003c3ffff */
.L_x_494:
        /* <DEDUP_REMOVED lines=9> */
.L_x_1885:


//--------------------- .text._ZN2at6native60_GLOBAL__N__fdc43544_27_DistributionRandomKernel_cu_f88cee4443distribution_elementwise_grid_stride_kernelImLi2EZZZNS0_9templates4cuda13random_kernelIPNS_17CUDAGeneratorImplEEEvRNS_18TensorIteratorBaseET_ENKUlvE_clEvENKUlvE_clEvEUlP24curandStatePhilox4_32_10E_ZNS1_27distribution_nullary_kernelIhm10ulonglong2S7_SF_ZZZS5_IS7_EvS9_SA_ENKSB_clEvENKSC_clEvEUlmE_EEvS9_T2_RKT3_T4_EUlimE0_EEvlNS_15PhiloxCudaStateET1_SJ_ --------------------------
	.section	.text._ZN2at6native60_GLOBAL__N__fdc43544_27_DistributionRandomKernel_cu_f88cee4443distribution_elementwise_grid_stride_kernelImLi2EZZZNS0_9templates4cuda13random_kernelIPNS_17CUDAGeneratorImplEEEvRNS_18TensorIteratorBaseET_ENKUlvE_clEvENKUlvE_clEvEUlP24curandStatePhilox4_32_10E_ZNS1_27distribution_nullary_kernelIhm10ulonglong2S7_SF_ZZZS5_IS7_EvS9_SA_ENKSB_clEvENKSC_clEvEUlmE_EEvS9_T2_RKT3_T4_EUlimE0_EEvlNS_15PhiloxCudaStateET1_SJ_,"ax",@progbits
	.align	128
.text._ZN2at6native60_GLOBAL__N__fdc43544_27_DistributionRandomKernel_cu_f88cee4443distribution_elementwise_grid_stride_kernelImLi2EZZZNS0_9templates4cuda13random_kernelIPNS_17CUDAGeneratorImplEEEvRNS_18TensorIteratorBaseET_ENKUlvE_clEvENKUlvE_clEvEUlP24curandStatePhilox4_32_10E_ZNS1_27distribution_nullary_kernelIhm10ulonglong2S7_SF_ZZZS5_IS7_EvS9_SA_ENKSB_clEvENKSC_clEvEUlmE_EEvS9_T2_RKT3_T4_EUlimE0_EEvlNS_15PhiloxCudaStateET1_SJ_:
        .type           _ZN2at6native60_GLOBAL__N__fdc43544_27_DistributionRandomKernel_cu_f88cee4443distribution_elementwise_grid_stride_kernelImLi2EZZZNS0_9templates4cuda13random_kernelIPNS_17CUDAGeneratorImplEEEvRNS_18TensorIteratorBaseET_ENKUlvE_clEvENKUlvE_clEvEUlP24curandStatePhilox4_32_10E_ZNS1_27distribution_nullary_kernelIhm10ulonglong2S7_SF_ZZZS5_IS7_EvS9_SA_ENKSB_clEvENKSC_clEvEUlmE_EEvS9_T2_RKT3_T4_EUlimE0_EEvlNS_15PhiloxCudaStateET1_SJ_,@function
        .size           _ZN2at6native60_GLOBAL__N__fdc43544_27_DistributionRandomKernel_cu_f88cee4443distribution_elementwise_grid_stride_kernelImLi2EZZZNS0_9templates4cuda13random_kernelIPNS_17CUDAGeneratorImplEEEvRNS_18TensorIteratorBaseET_ENKUlvE_clEvENKUlvE_clEvEUlP24curandStatePhilox4_32_10E_ZNS1_27distribution_nullary_kernelIhm10ulonglong2S7_SF_ZZZS5_IS7_EvS9_SA_ENKSB_clEvENKSC_clEvEUlmE_EEvS9_T2_RKT3_T4_EUlimE0_EEvlNS_15PhiloxCudaStateET1_SJ_,(.L_x_1887 - _ZN2at6native60_GLOBAL__N__fdc43544_27_DistributionRandomKernel_cu_f88cee4443distribution_elementwise_grid_stride_kernelImLi2EZZZNS0_9templates4cuda13random_kernelIPNS_17CUDAGeneratorImplEEEvRNS_18TensorIteratorBaseET_ENKUlvE_clEvENKUlvE_clEvEUlP24curandStatePhilox4_32_10E_ZNS1_27distribution_nullary_kernelIhm10ulonglong2S7_SF_ZZZS5_IS7_EvS9_SA_ENKSB_clEvENKSC_clEvEUlmE_EEvS9_T2_RKT3_T4_EUlimE0_EEvlNS_15PhiloxCudaStateET1_SJ_)
        .other          _ZN2at6native60_GLOBAL__N__fdc43544_27_DistributionRandomKernel_cu_f88cee4443distribution_elementwise_grid_stride_kernelImLi2EZZZNS0_9templates4cuda13random_kernelIPNS_17CUDAGeneratorImplEEEvRNS_18TensorIteratorBaseET_ENKUlvE_clEvENKUlvE_clEvEUlP24curandStatePhilox4_32_10E_ZNS1_27distribution_nullary_kernelIhm10ulonglong2S7_SF_ZZZS5_IS7_EvS9_SA_ENKSB_clEvENKSC_clEvEUlmE_EEvS9_T2_RKT3_T4_EUlimE0_EEvlNS_15PhiloxCudaStateET1_SJ_,@"STO_CUDA_ENTRY STV_DEFAULT"
_ZN2at6native60_GLOBAL__N__fdc43544_27_DistributionRandomKernel_cu_f88cee4443distribution_elementwise_grid_stride_kernelImLi2EZZZNS0_9templates4cuda13random_kernelIPNS_17CUDAGeneratorImplEEEvRNS_18TensorIteratorBaseET_ENKUlvE_clEvENKUlvE_clEvEUlP24curandStatePhilox4_32_10E_ZNS1_27distribution_nullary_kernelIhm10ulonglong2S7_SF_ZZZS5_IS7_EvS9_SA_ENKSB_clEvENKSC_clEvEUlmE_EEvS9_T2_RKT3_T4_EUlimE0_EEvlNS_15PhiloxCudaStateET1_SJ_:
        /* <DEDUP_REMOVED lines=89> */
[----:B------:R-:W-:Y:S05]  /*0590*/  CALL.REL.NOINC `($__internal_38_$__cuda_sm20_div_s64) ;  /* 0x00000028008c7944 */ /* 0x000fea0003c00000 */
[----:B------:R-:W-:Y:S05]  /*05a0*/  BRA `(.L_x_496) ;  /* 0x0000000000587947 */ /* 0x000fea0003800000 */
.L_x_495:
        /* <DEDUP_REMOVED lines=22> */
.L_x_496:
        /* <DEDUP_REMOVED lines=68> */
.L_x_506:
[----:B------:R-:W-:Y:S01]  /*0b50*/  IADD3 R3, R3, 0x1, RZ ;  /* 0x0000000103037810 */ /* 0x000fe20007ffe0ff */
[----:B------:R-:W-:Y:S03]  /*0b60*/  BSSY B0, `(.L_x_497) ;  /* 0x000000c000007945 */ /* 0x000fe60003800000 */
[C---:B------:R-:W-:Y:S01]  /*0b70*/  ISETP.NE.AND P0, PT, R3.reuse, RZ, PT ;  /* 0x000000ff0300720c */ /* 0x040fe20003f05270 */
[----:B------:R-:W-:-:S12]  /*0b80*/  IMAD.HI.U32 R20, R3, -0x2daee0ad, RZ ;  /* 0xd2511f5303147827 */ /* 0x000fd800078e00ff */
[----:B0-----:R-:W-:Y:S05]  /*0b90*/  @P0 BRA `(.L_x_498) ;  /* 0x0000000000200947 */ /* 0x001fea0003800000 */
        /* <DEDUP_REMOVED lines=8> */
.L_x_498:
[----:B------:R-:W-:Y:S05]  /*0c20*/  BSYNC B0 ;  /* 0x0000000000007941 */ /* 0x000fea0003800000 */
.L_x_497:
        /* <DEDUP_REMOVED lines=61> */
.L_x_500:
[----:B------:R-:W-:Y:S01]  /*1000*/  MOV R32, R23 ;  /* 0x0000001700207202 */ /* 0x000fe20000000f00 */
[----:B------:R-:W-:-:S07]  /*1010*/  IMAD.MOV.U32 R30, RZ, RZ, R20 ;  /* 0x000000ffff1e7224 */ /* 0x000fce00078e0014 */
.L_x_499:
        /* <DEDUP_REMOVED lines=242> */
.L_x_503:
[----:B------:R-:W-:Y:S02]  /*1f40*/  ULDC.64 UR34, c[0x0][0x3d0] ;  /* 0x0000f40000227ab9 */ /* 0x000fe40000000a00 */
[----:B------:R-:W-:-:S04]  /*1f50*/  IADD3 R22, P0, R33, UR34, RZ ;  /* 0x0000002221167c10 */ /* 0x000fc8000ff1e0ff */
[----:B------:R-:W-:-:S05]  /*1f60*/  IADD3.X R23, RZ, UR35, RZ, P0, !PT ;  /* 0x00000023ff177c10 */ /* 0x000fca00087fe4ff */
[----:B------:R0:W-:Y:S04]  /*1f70*/  STG.E.U8 desc[UR58][R22.64], R32 ;  /* 0x0000002016007986 */ /* 0x0001e8000c10113a */
.L_x_502:
[----:B------:R-:W-:Y:S05]  /*1f80*/  BSYNC B0 ;  /* 0x0000000000007941 */ /* 0x000fea0003800000 */
.L_x_501:
[----:B------:R-:W-:Y:S02]  /*1f90*/  ULDC UR34, c[0x0][0xc] ;  /* 0x0000030000227ab9 */ /* 0x000fe40000000800 */
[----:B0-----:R-:W-:-:S05]  /*1fa0*/  IMAD R32, R0, UR34, RZ ;  /* 0x0000002200207c24 */ /* 0x001fca000f8e02ff */
[----:B------:R-:W-:-:S04]  /*1fb0*/  IADD3 R23, P1, R32, R13, RZ ;  /* 0x0000000d20177210 */ /* 0x000fc80007f3e0ff */
        /* <DEDUP_REMOVED lines=243> */
.L_x_505:
[----:B------:R-:W-:Y:S02]  /*2ef0*/  ULDC.64 UR34, c[0x0][0x3d0] ;  /* 0x0000f40000227ab9 */ /* 0x000fe40000000a00 */
[----:B------:R-:W-:-:S05]  /*2f00*/  IADD3 R22, P0, R33, UR34, RZ ;  /* 0x0000002221167c10 */ /* 0x000fca000ff1e0ff */
[----:B------:R-:W-:-:S05]  /*2f10*/  IMAD.X R23, RZ, RZ, UR35, P0 ;  /* 0x00000023ff177e24 */ /* 0x000fca00080e06ff */
[----:B------:R0:W-:Y:S03]  /*2f20*/  STG.E.U8 desc[UR58][R22.64], R30 ;  /* 0x0000001e16007986 */ /* 0x0001e6000c10113a */
.L_x_504:
[----:B------:R-:W-:Y:S01]  /*2f30*/  LEA R13, P0, R32, R13, 0x1 ;  /* 0x0000000d200d7211 */ /* 0x000fe200078008ff */
[----:B------:R-:W-:Y:S05]  /*2f40*/  WARPSYNC.ALL ;  /* 0x0000000000007948 */ /* 0x000fea0003800000 */
[----:B------:R-:W-:Y:S01]  /*2f50*/  IADD3.X R12, RZ, R12, RZ, P0, !PT ;  /* 0x0000000cff0c7210 */ /* 0x000fe200007fe4ff */
[----:B------:R-:W-:Y:S01]  /*2f60*/  BAR.SYNC.DEFER_BLOCKING 0x0 ;  /* 0x0000000000007b1d */ /* 0x000fe20000010000 */
[----:B------:R-:W-:Y:S01]  /*2f70*/  ISETP.GE.U32.AND P0, PT, R13, R26, PT ;  /* 0x0000001a0d00720c */ /* 0x000fe20003f06070 */
[----:B------:R-:W-:Y:S01]  /*2f80*/  IMAD.MOV.U32 R32, RZ, RZ, R31 ;  /* 0x000000ffff207224 */ /* 0x000fe200078e001f */
[----:B------:R-:W-:-:S02]  /*2f90*/  MOV R33, R20 ;  /* 0x0000001400217202 */ /* 0x000fc40000000f00 */
[----:B------:R-:W-:-:S13]  /*2fa0*/  ISETP.GE.AND.EX P0, PT, R12, R27, PT, P0 ;  /* 0x0000001b0c00720c */ /* 0x000fda0003f06300 */
[----:B------:R-:W-:Y:S05]  /*2fb0*/  @!P0 BRA `(.L_x_506) ;  /* 0xffffffd800e48947 */ /* 0x000fea000383ffff */
[----:B------:R-:W-:Y:S05]  /*2fc0*/  EXIT ;  /* 0x000000000000794d */ /* 0x000fea0003800000 */
        .weak           $__internal_38_$__cuda_sm20_div_s64
        .type           $__internal_38_$__cuda_sm20_div_s64,@function
        .size           $__internal_38_$__cuda_sm20_div_s64,(.L_x_1887 - $__internal_38_$__cuda_sm20_div_s64)
$__internal_38_$__cuda_sm20_div_s64:
        /* <DEDUP_REMOVED lines=74> */
[----:B------:R-:W-:Y:S06]  /*3470*/  RET.REL.NODEC R22 `(_ZN2at6native60_GLOBAL__N__fdc43544_27_DistributionRandomKernel_cu_f88cee4443distribution_elementwise_grid_stride_kernelImLi2EZZZNS0_9templates4cuda13random_kernelIPNS_17CUDAGeneratorImplEEEvRNS_18TensorIteratorBaseET_ENKUlvE_clEvENKUlvE_clEvEUlP24curandStatePhilox4_32_10E_ZNS1_27distribution_nullary_kernelIhm10ulonglong2S7_SF_ZZZS5_IS7_EvS9_SA_ENKSB_clEvENKSC_clEvEUlmE_EEvS9_T2_RKT3_T4_EUlimE0_EEvlNS_15PhiloxCudaStateET1_SJ_) ;  /* 0xffffffc816e07950 */ /* 0x000fec0003c3ffff */
.L_x_507:
        /* <DEDUP_REMOVED lines=16> */
.L_x_1887:


//--------------------- .text._ZN2at6native60_GLOBAL__N__fdc43544_27_DistributionRandomKernel_cu_f88cee4443distribution_elementwise_grid_stride_kernelImLi2EZZZNS0_9templates4cuda13random_kernelIPNS_17CUDAGeneratorImplEEEvRNS_18TensorIteratorBaseET_ENKUlvE_clEvENKUlvE_clEvEUlP24curandStatePhilox4_32_10E_ZNS1_27distribution_nullary_kernelIhm10ulonglong2S7_SF_ZZZS5_IS7_EvS9_SA_ENKSB_clEvENKSC_clEvEUlmE_EEvS9_T2_RKT3_T4_EUlimE_EEvlNS_15PhiloxCudaStateET1_SJ_ --------------------------
	.section	.text._ZN2at6native60_GLOBAL__N__fdc43544_27_DistributionRandomKernel_cu_f88cee4443distribution_elementwise_grid_stride_kernelImLi2EZZZNS0_9templates4cuda13random_kernelIPNS_17CUDAGeneratorImplEEEvRNS_18TensorIteratorBaseET_ENKUlvE_clEvENKUlvE_clEvEUlP24curandStatePhilox4_32_10E_ZNS1_27distribution_nullary_kernelIhm10ulonglong2S7_SF_ZZZS5_IS7_EvS9_SA_ENKSB_clEvENKSC_clEvEUlmE_EEvS9_T2_RKT3_T4_EUlimE_EEvlNS_15PhiloxCudaStateET1_SJ_,"ax",@progbits
	.align	128
.text._ZN2at6native60_GLOBAL__N__fdc43544_27_DistributionRandomKernel_cu_f88cee4443distribution_elementwise_grid_stride_kernelImLi2EZZZNS0_9templates4cuda13random_kernelIPNS_17CUDAGeneratorImplEEEvRNS_18TensorIteratorBaseET_ENKUlvE_clEvENKUlvE_clEvEUlP24curandStatePhilox4_32_10E_ZNS1_27distribution_nullary_kernelIhm10ulonglong2S7_SF_ZZZS5_IS7_EvS9_SA_ENKSB_clEvENKSC_clEvEUlmE_EEvS9_T2_RKT3_T4_EUlimE_EEvlNS_15PhiloxCudaStateET1_SJ_:
        .type           _ZN2at6native60_GLOBAL__N__fdc43544_27_DistributionRandomKernel_cu_f88cee4443distribution_elementwise_grid_stride_kernelImLi2EZZZNS0_9templates4cuda13random_kernelIPNS_17CUDAGeneratorImplEEEvRNS_18TensorIteratorBaseET_ENKUlvE_clEvENKUlvE_clEvEUlP24curandStatePhilox4_32_10E_ZNS1_27distribution_nullary_kernelIhm10ulonglong2S7_SF_ZZZS5_IS7_EvS9_SA_ENKSB_clEvENKSC_clEvEUlmE_EEvS9_T2_RKT3_T4_EUlimE_EEvlNS_15PhiloxCudaStateET1_SJ_,@function
        .size           _ZN2at6native60_GLOBAL__N__fdc43544_27_DistributionRandomKernel_cu_f88cee4443distribution_elementwise_grid_stride_kernelImLi2EZZZNS0_9templates4cuda13random_kernelIPNS_17CUDAGeneratorImplEEEvRNS_18TensorIteratorBaseET_ENKUlvE_clEvENKUlvE_clEvEUlP24curandStatePhilox4_32_10E_ZNS1_27distribution_nullary_kernelIhm10ulonglong2S7_SF_ZZZS5_IS7_EvS9_SA_ENKSB_clEvENKSC_clEvEUlmE_EEvS9_T2_RKT3_T4_EUlimE_EEvlNS_15PhiloxCudaStateET1_SJ_,(.L_x_1889 - _ZN2at6native60_GLOBAL__N__fdc43544_27_DistributionRandomKernel_cu_f88cee4443distribution_elementwise_grid_stride_kernelImLi2EZZZNS0_9templates4cuda13random_kernelIPNS_17CUDAGeneratorImplEEEvRNS_18TensorIteratorBaseET_ENKUlvE_clEvENKUlvE_clEvEUlP24curandStatePhilox4_32_10E_ZNS1_27distribution_nullary_kernelIhm10ulonglong2S7_SF_ZZZS5_IS7_EvS9_SA_ENKSB_clEvENKSC_clEvEUlmE_EEvS9_T2_RKT3_T4_EUlimE_EEvlNS_15PhiloxCudaStateET1_SJ_)
        .other          _ZN2at6native60_GLOBAL__N__fdc43544_27_DistributionRandomKernel_cu_f88cee4443distribution_elementwise_grid_stride_kernelImLi2EZZZNS0_9templates4cuda13random_kernelIPNS_17CUDAGeneratorImplEEEvRNS_18TensorIteratorBaseET_ENKUlvE_clEvENKUlvE_clEvEUlP24curandStatePhilox4_32_10E_ZNS1_27distribution_nullary_kernelIhm10ulonglong2S7_SF_ZZZS5_IS7_EvS9_SA_ENKSB_clEvENKSC_clEvEUlmE_EEvS9_T2_RKT3_T4_EUlimE_EEvlNS_15PhiloxCudaStateET1_SJ_,@"STO_CUDA_ENTRY STV_DEFAULT"
_ZN2at6native60_GLOBAL__N__fdc43544_27_DistributionRandomKernel_cu_f88cee4443distribution_elementwise_grid_stride_kernelImLi2EZZZNS0_9templates4cuda13random_kernelIPNS_17CUDAGeneratorImplEEEvRNS_18TensorIteratorBaseET_ENKUlvE_clEvENKUlvE_clEvEUlP24curandStatePhilox4_32_10E_ZNS1_27distribution_nullary_kernelIhm10ulonglong2S7_SF_ZZZS5_IS7_EvS9_SA_ENKSB_clEvENKSC_clEvEUlmE_EEvS9_T2_RKT3_T4_EUlimE_EEvlNS_15PhiloxCudaStateET1_SJ_:
        /* <DEDUP_REMOVED lines=24> */
[----:B------:R-:W-:Y:S01]  /*0180*/  UIADD3.X UR5, UR5, -0x1, URZ, UP0, !UPT ;  /* 0xffffffff05057890 */ /* 0x000fe200087fe43f */
        /* <DEDUP_REMOVED lines=14> */
[C---:B------:R-:W-:Y:S02]  /*0270*/  LOP3.LUT R14, R41.reuse, R7, R31, 0x96, !PT ;  /* 0x00000007290e7212 */ /* 0x040fe400078e961f */
        /* <DEDUP_REMOVED lines=47> */
[----:B------:R-:W-:-:S04]  /*0570*/  IMAD R23, R0, UR8, RZ ;  /* 0x0000000800177c24 */ /* 0x000fc8000f8e02ff */
[----:B------:R-:W-:-:S07]  /*0580*/  IMAD.SHL.U32 R23, R23, 0x2, RZ ;  /* 0x0000000217177824 */ /* 0x000fce00078e00ff */
[----:B------:R-:W-:Y:S05]  /*0590*/  CALL.REL.NOINC `($__internal_39_$__cuda_sm20_div_s64) ;  /* 0x00000008002c7944 */ /* 0x000fea0003c00000 */
[----:B------:R-:W-:Y:S01]  /*05a0*/  IMAD.MOV.U32 R18, RZ, RZ, R20 ;  /* 0x000000ffff127224 */ /* 0x000fe200078e0014 */
[----:B------:R-:W-:Y:S01]  /*05b0*/  MOV R19, R21 ;  /* 0x0000001500137202 */ /* 0x000fe20000000f00 */
[----:B------:R-:W-:Y:S06]  /*05c0*/  BRA `(.L_x_509) ;  /* 0x0000000000587947 */ /* 0x000fec0003800000 */
.L_x_508:
[----:B------:R-:W0:Y:S02]  /*05d0*/  LDC R19, c[0x0][0xc] ;  /* 0x00000300ff137b82 */ /* 0x000e240000000800 */
[----:B0-----:R-:W-:-:S04]  /*05e0*/  IMAD R18, R0, R19, RZ ;  /* 0x0000001300127224 */ /* 0x001fc800078e02ff */
[----:B------:R-:W-:-:S04]  /*05f0*/  IMAD.SHL.U32 R20, R18, 0x2, RZ ;  /* 0x0000000212147824 */ /* 0x000fc800078e00ff */
        /* <DEDUP_REMOVED lines=16> */
[----:B------:R-:W-:-:S12]  /*0700*/  HFMA2.MMA R19, -RZ, RZ, 0, 0 ;  /* 0x00000000ff137435 */ /* 0x000fd800000001ff */
[----:B------:R-:W-:Y:S01]  /*0710*/  @P1 VIADD R18, R18, 0x1 ;  /* 0x0000000112121836 */ /* 0x000fe20000000000 */
[----:B------:R-:W-:-:S07]  /*0720*/  @!P2 LOP3.LUT R18, RZ, R20, RZ, 0x33, !PT ;  /* 0x00000014ff12a212 */ /* 0x000fce00078e33ff */
.L_x_509:
[----:B------:R-:W-:Y:S01]  /*0730*/  ULDC UR4, c[0x0][0xc] ;  /* 0x0000030000047ab9 */ /* 0x000fe20000000800 */
[----:B------:R-:W-:Y:S01]  /*0740*/  IADD3 R23, P0, R18, 0x1, RZ ;  /* 0x0000000112177810 */ /* 0x000fe20007f1e0ff */
[----:B------:R-:W-:-:S04]  /*0750*/  IMAD.WIDE.U32 R20, R0, UR4, RZ ;  /* 0x0000000400147c25 */ /* 0x000fc8000f8e00ff */
[----:B------:R-:W-:Y:S02]  /*0760*/  IMAD.X R35, RZ, RZ, R19, P0 ;  /* 0x000000ffff237224 */ /* 0x000fe400000e0613 */
        /* <DEDUP_REMOVED lines=9> */
[----:B------:R-:W-:Y:S01]  /*0800*/  IMAD R38, R38, -0x326172a9, RZ ;  /* 0xcd9e8d5726267824 */ /* 0x000fe200078e02ff */
[----:B------:R-:W-:Y:S01]  /*0810*/  LOP3.LUT R34, R34, 0x3, RZ, 0xc0, !PT ;  /* 0x0000000322227812 */ /* 0x000fe200078ec0ff */
[----:B------:R-:W-:-:S06]  /*0820*/  ULDC.64 UR8, c[0x0][0x210] ;  /* 0x0000840000087ab9 */ /* 0x000fcc0000000a00 */
.L_x_514:
[----:B------:R-:W-:Y:S01]  /*0830*/  VIADD R3, R3, 0x1 ;  /* 0x0000000103037836 */ /* 0x000fe20000000000 */
[----:B------:R-:W-:Y:S03]  /*0840*/  BSSY B0, `(.L_x_510) ;  /* 0x000000c000007945 */ /* 0x000fe60003800000 */
[C---:B------:R-:W-:Y:S01]  /*0850*/  IMAD.HI.U32 R18, R3.reuse, -0x2daee0ad, RZ ;  /* 0xd2511f5303127827 */ /* 0x040fe200078e00ff */
[----:B------:R-:W-:-:S13]  /*0860*/  ISETP.NE.AND P0, PT, R3, RZ, PT ;  /* 0x000000ff0300720c */ /* 0x000fda0003f05270 */
[----:B0-----:R-:W-:Y:S05]  /*0870*/  @P0 BRA `(.L_x_511) ;  /* 0x0000000000200947 */ /* 0x001fea0003800000 */
        /* <DEDUP_REMOVED lines=8> */
.L_x_511:
[----:B------:R-:W-:Y:S05]  /*0900*/  BSYNC B0 ;  /* 0x0000000000007941 */ /* 0x000fea0003800000 */
.L_x_510:
        /* <DEDUP_REMOVED lines=50> */
[----:B------:R-:W-:Y:S01]  /*0c30*/  @P0 IMAD.MOV.U32 R33, RZ, RZ, R38 ;  /* 0x000000ffff210224 */ /* 0x000fe200078e0026 */
[----:B------:R-:W-:Y:S01]  /*0c40*/  @P0 MOV R37, R23 ;  /* 0x0000001700250202 */ /* 0x000fe20000000f00 */
[----:B------:R-:W-:Y:S06]  /*0c50*/  BRA `(.L_x_512) ;  /* 0x0000000000087947 */ /* 0x000fec0003800000 */
.L_x_513:
[----:B------:R-:W-:Y:S02]  /*0c60*/  IMAD.MOV.U32 R33, RZ, RZ, R23 ;  /* 0x000000ffff217224 */ /* 0x000fe400078e0017 */
[----:B------:R-:W-:-:S07]  /*0c70*/  IMAD.MOV.U32 R37, RZ, RZ, R18 ;  /* 0x000000ffff257224 */ /* 0x000fce00078e0012 */
.L_x_512:
[----:B------:R-:W-:Y:S01]  /*0c80*/  ISETP.GE.U32.AND P0, PT, R26, UR8, PT ;  /* 0x000000081a007c0c */ /* 0x000fe2000bf06070 */
[----:B------:R-:W-:Y:S01]  /*0c90*/  IMAD R19, R0, UR4, RZ ;  /* 0x0000000400137c24 */ /* 0x000fe2000f8e02ff */
[----:B------:R-:W-:Y:S05]  /*0ca0*/  WARPSYNC.ALL ;  /* 0x0000000000007948 */ /* 0x000fea0003800000 */
[----:B------:R-:W-:Y:S02]  /*0cb0*/  ISETP.GE.AND.EX P0, PT, R27, UR9, PT, P0 ;  /* 0x000000091b007c0c */ /* 0x000fe4000bf06300 */
[----:B------:R-:W-:-:S04]  /*0cc0*/  IADD3 R42, P2, R19, R26, RZ ;  /* 0x0000001a132a7210 */ /* 0x000fc80007f5e0ff */
[----:B------:R-:W-:Y:S02]  /*0cd0*/  IADD3.X R20, RZ, R27, RZ, P2, !PT ;  /* 0x0000001bff147210 */ /* 0x000fe400017fe4ff */
[----:B------:R-:W-:-:S04]  /*0ce0*/  ISETP.GE.U32.AND P1, PT, R42, UR8, PT ;  /* 0x000000082a007c0c */ /* 0x000fc8000bf26070 */
[----:B------:R-:W-:Y:S01]  /*0cf0*/  ISETP.GE.AND.EX P1, PT, R20, UR9, PT, P1 ;  /* 0x0000000914007c0c */ /* 0x000fe2000bf26310 */
[----:B------:R-:W0:Y:S08]  /*0d00*/  @!P0 LDC R39, c[0x0][0x240] ;  /* 0x00009000ff278b82 */ /* 0x000e300000000800 */
[----:B------:R-:W1:Y:S08]  /*0d10*/  @!P0 LDC.64 R20, c[0x0][0x238] ;  /* 0x00008e00ff148b82 */ /* 0x000e700000000a00 */
[----:B------:R-:W2:Y:S01]  /*0d20*/  @!P1 LDC R43, c[0x0][0x240] ;  /* 0x00009000ff2b9b82 */ /* 0x000ea20000000800 */
[----:B0-----:R-:W-:-:S07]  /*0d30*/  @!P0 IMAD R38, R26, R39, RZ ;  /* 0x000000271a268224 */ /* 0x001fce00078e02ff */
[----:B------:R-:W0:Y:S01]  /*0d40*/  @!P1 LDC.64 R22, c[0x0][0x238] ;  /* 0x00008e00ff169b82 */ /* 0x000e220000000a00 */
[----:B-1----:R-:W-:-:S04]  /*0d50*/  @!P0 IADD3 R20, P2, R38, R20, RZ ;  /* 0x0000001426148210 */ /* 0x002fc80007f5e0ff */
[----:B------:R-:W-:Y:S01]  /*0d60*/  @!P0 LEA.HI.X.SX32 R21, R38, R21, 0x1, P2 ;  /* 0x0000001526158211 */ /* 0x000fe200010f0eff */
[----:B------:R-:W-:Y:S02]  /*0d70*/  IMAD.MOV.U32 R38, RZ, RZ, R18 ;  /* 0x000000ffff267224 */ /* 0x000fe400078e0012 */
[----:B--2---:R-:W-:Y:S02]  /*0d80*/  @!P1 IMAD R39, R42, R43, RZ ;  /* 0x0000002b2a279224 */ /* 0x004fe400078e02ff */
[----:B------:R1:W-:Y:S01]  /*0d90*/  @!P0 STG.E.U8 desc[UR6][R20.64], R33 ;  /* 0x0000002114008986 */ /* 0x0003e2000c101106 */
[----:B------:R-:W-:-:S05]  /*0da0*/  LEA R26, P0, R19, R26, 0x1 ;  /* 0x0000001a131a7211 */ /* 0x000fca00078008ff */
[----:B------:R-:W-:Y:S01]  /*0db0*/  IMAD.X R27, RZ, RZ, R27, P0 ;  /* 0x000000ffff1b7224 */ /* 0x000fe200000e061b */
[----:B------:R-:W-:Y:S02]  /*0dc0*/  ISETP.GE.U32.AND P0, PT, R26, R35, PT ;  /* 0x000000231a00720c */ /* 0x000fe40003f06070 */
[----:B0-----:R-:W-:Y:S02]  /*0dd0*/  @!P1 IADD3 R22, P3, R39, R22, RZ ;  /* 0x0000001627169210 */ /* 0x001fe40007f7e0ff */
[----:B------:R-:W-:Y:S02]  /*0de0*/  ISETP.GE.AND.EX P0, PT, R27, R32, PT, P0 ;  /* 0x000000201b00720c */ /* 0x000fe40003f06300 */
[----:B------:R-:W-:Y:S02]  /*0df0*/  @!P1 LEA.HI.X.SX32 R23, R39, R23, 0x1, P3 ;  /* 0x0000001727179211 */ /* 0x000fe400018f0eff */
[----:B-1----:R-:W-:-:S03]  /*0e00*/  MOV R33, R36 ;  /* 0x0000002400217202 */ /* 0x002fc60000000f00 */
[----:B------:R0:W-:Y:S01]  /*0e10*/  @!P1 STG.E.U8 desc[UR6][R22.64], R37 ;  /* 0x0000002516009986 */ /* 0x0001e2000c101106 */
[----:B------:R-:W-:Y:S06]  /*0e20*/  BAR.SYNC.DEFER_BLOCKING 0x0 ;  /* 0x0000000000007b1d */ /* 0x000fec0000010000 */
[----:B------:R-:W-:Y:S05]  /*0e30*/  @!P0 BRA `(.L_x_514) ;  /* 0xfffffff8007c8947 */ /* 0x000fea000383ffff */
[----:B------:R-:W-:Y:S05]  /*0e40*/  EXIT ;  /* 0x000000000000794d */ /* 0x000fea0003800000 */
        .weak           $__internal_39_$__cuda_sm20_div_s64
        .type           $__internal_39_$__cuda_sm20_div_s64,@function
        .size           $__internal_39_$__cuda_sm20_div_s64,(.L_x_1889 - $__internal_39_$__cuda_sm20_div_s64)
$__internal_39_$__cuda_sm20_div_s64:
[----:B------:R-:W-:Y:S02]  /*0e50*/  IMAD.MOV.U32 R36, RZ, RZ, R23 ;  /* 0x000000ffff247224 */ /* 0x000fe400078e0017 */
[----:B------:R-:W-:-:S04]  /*0e60*/  IMAD.MOV.U32 R37, RZ, RZ, RZ ;  /* 0x000000ffff257224 */ /* 0x000fc800078e00ff */
[----:B------:R-:W0:Y:S08]  /*0e70*/  I2F.U64.RP R32, R36 ;  /* 0x0000002400207312 */ /* 0x000e300000309000 */
[----:B0-----:R-:W0:Y:S02]  /*0e80*/  MUFU.RCP R32, R32 ;  /* 0x0000002000207308 */ /* 0x001e240000001000 */
[----:B0-----:R-:W-:-:S06]  /*0e90*/  IADD3 R20, R32, 0x1ffffffe, RZ ;  /* 0x1ffffffe20147810 */ /* 0x001fcc0007ffe0ff */
[----:B------:R-:W0:Y:S02]  /*0ea0*/  F2I.U64.TRUNC R20, R20 ;  /* 0x0000001400147311 */ /* 0x000e24000020d800 */
[----:B0-----:R-:W-:-:S04]  /*0eb0*/  IMAD.WIDE.U32 R18, R20, R23, RZ ;  /* 0x0000001714127225 */ /* 0x001fc800078e00ff */
[----:B------:R-:W-:Y:S01]  /*0ec0*/  IMAD R19, R23, R21, R19 ;  /* 0x0000001517137224 */ /* 0x000fe200078e0213 */
[----:B------:R-:W-:-:S05]  /*0ed0*/  IADD3 R35, P0, RZ, -R18, RZ ;  /* 0x80000012ff237210 */ /* 0x000fca0007f1e0ff */
[----:B------:R-:W-:-:S04]  /*0ee0*/  IMAD.HI.U32 R18, R20, R35, RZ ;  /* 0x0000002314127227 */ /* 0x000fc800078e00ff */
[----:B------:R-:W-:Y:S02]  /*0ef0*/  IMAD.X R39, RZ, RZ, ~R19, P0 ;  /* 0x000000ffff277224 */ /* 0x000fe400000e0e13 */
[----:B------:R-:W-:Y:S02]  /*0f00*/  IMAD.MOV.U32 R19, RZ, RZ, R20 ;  /* 0x000000ffff137224 */ /* 0x000fe400078e0014 */
[-C--:B------:R-:W-:Y:S02]  /*0f10*/  IMAD R37, R21, R39.reuse, RZ ;  /* 0x0000002715257224 */ /* 0x080fe400078e02ff */
[----:B------:R-:W-:-:S04]  /*0f20*/  IMAD.WIDE.U32 R18, P0, R20, R39, R18 ;  /* 0x0000002714127225 */ /* 0x000fc80007800012 */
[----:B------:R-:W-:-:S04]  /*0f30*/  IMAD.HI.U32 R18, P1, R21, R35, R18 ;  /* 0x0000002315127227 */ /* 0x000fc80007820012 */
[----:B------:R-:W-:Y:S01]  /*0f40*/  IMAD.HI.U32 R35, R21, R39, RZ ;  /* 0x0000002715237227 */ /* 0x000fe200078e00ff */
[----:B------:R-:W-:-:S04]  /*0f50*/  IADD3 R19, P2, R37, R18, RZ ;  /* 0x0000001225137210 */ /* 0x000fc80007f5e0ff */
[----:B------:R-:W-:Y:S01]  /*0f60*/  IADD3.X R35, R35, R21, RZ, P0, !PT ;  /* 0x0000001523237210 */ /* 0x000fe200007fe4ff */
[----:B------:R-:W-:-:S03]  /*0f70*/  IMAD.WIDE.U32 R20, R19, R23, RZ ;  /* 0x0000001713147225 */ /* 0x000fc600078e00ff */
[----:B------:R-:W-:Y:S02]  /*0f80*/  IADD3.X R35, RZ, RZ, R35, P2, P1 ;  /* 0x000000ffff237210 */ /* 0x000fe400017e2423 */
[----:B------:R-:W-:Y:S02]  /*0f90*/  IADD3 R37, P0, RZ, -R20, RZ ;  /* 0x80000014ff257210 */ /* 0x000fe40007f1e0ff */
[----:B------:R-:W-:Y:S01]  /*0fa0*/  ISETP.LE.AND P1, PT, RZ, UR5, PT ;  /* 0x00000005ff007c0c */ /* 0x000fe2000bf23270 */
[----:B------:R-:W-:Y:S01]  /*0fb0*/  IMAD R20, R23, R35, R21 ;  /* 0x0000002317147224 */ /* 0x000fe200078e0215 */
[----:B------:R-:W-:Y:S01]  /*0fc0*/  IADD3 R21, P4, RZ, -UR4, RZ ;  /* 0x80000004ff157c10 */ /* 0x000fe2000ff9e0ff */
[----:B------:R-:W-:-:S03]  /*0fd0*/  IMAD.HI.U32 R18, R19, R37, RZ ;  /* 0x0000002513127227 */ /* 0x000fc600078e00ff */
[----:B------:R-:W-:Y:S01]  /*0fe0*/  SEL R21, R21, UR4, !P1 ;  /* 0x0000000415157c07 */ /* 0x000fe2000c800000 */
[----:B------:R-:W-:Y:S02]  /*0ff0*/  IMAD.X R20, RZ, RZ, ~R20, P0 ;  /* 0x000000ffff147224 */ /* 0x000fe400000e0e14 */
[----:B------:R-:W-:Y:S02]  /*1000*/  IMAD.X R32, RZ, RZ, ~UR5, P4 ;  /* 0x80000005ff207e24 */ /* 0x000fe4000a0e06ff */
[----:B------:R-:W-:-:S04]  /*1010*/  IMAD.WIDE.U32 R18, P0, R19, R20, R18 ;  /* 0x0000001413127225 */ /* 0x000fc80007800012 */
[----:B------:R-:W-:-:S04]  /*1020*/  IMAD.HI.U32 R36, R35, R20, RZ ;  /* 0x0000001423247227 */ /* 0x000fc800078e00ff */
[----:B------:R-:W-:-:S04]  /*1030*/  IMAD.HI.U32 R18, P2, R35, R37, R18 ;  /* 0x0000002523127227 */ /* 0x000fc80007840012 */
[----:B------:R-:W-:-:S05]  /*1040*/  IMAD R19, R35, R20, RZ ;  /* 0x0000001423137224 */ /* 0x000fca00078e02ff */
[----:B------:R-:W-:Y:S02]  /*1050*/  IADD3 R20, P3, R19, R18, RZ ;  /* 0x0000001213147210 */ /* 0x000fe40007f7e0ff */
[----:B------:R-:W-:Y:S02]  /*1060*/  IADD3.X R19, R36, R35, RZ, P0, !PT ;  /* 0x0000002324137210 */ /* 0x000fe400007fe4ff */
[----:B------:R-:W-:Y:S01]  /*1070*/  SEL R35, R32, UR5, !P1 ;  /* 0x0000000520237c07 */ /* 0x000fe2000c800000 */
[----:B------:R-:W-:Y:S01]  /*1080*/  IMAD.HI.U32 R18, R20, R21, RZ ;  /* 0x0000001514127227 */ /* 0x000fe200078e00ff */
[----:B------:R-:W-:-:S03]  /*1090*/  IADD3.X R32, RZ, RZ, R19, P3, P2 ;  /* 0x000000ffff207210 */ /* 0x000fc60001fe4413 */
[----:B------:R-:W-:Y:S02]  /*10a0*/  IMAD.MOV.U32 R19, RZ, RZ, RZ ;  /* 0x000000ffff137224 */ /* 0x000fe400078e00ff */
[-C--:B------:R-:W-:Y:S02]  /*10b0*/  IMAD R37, R32, R35.reuse, RZ ;  /* 0x0000002320257224 */ /* 0x080fe400078e02ff */
[----:B------:R-:W-:-:S04]  /*10c0*/  IMAD.WIDE.U32 R18, R20, R35, R18 ;  /* 0x0000002314127225 */ /* 0x000fc800078e0012 */
[----:B------:R-:W-:-:S04]  /*10d0*/  IMAD.HI.U32 R18, P0, R32, R21, R18 ;  /* 0x0000001520127227 */ /* 0x000fc80007800012 */
[----:B------:R-:W-:Y:S01]  /*10e0*/  IMAD.HI.U32 R32, R32, R35, RZ ;  /* 0x0000002320207227 */ /* 0x000fe200078e00ff */
[----:B------:R-:W-:-:S03]  /*10f0*/  IADD3 R20, P2, R37, R18, RZ ;  /* 0x0000001225147210 */ /* 0x000fc60007f5e0ff */
[----:B------:R-:W-:Y:S02]  /*1100*/  IMAD.X R32, RZ, RZ, R32, P0 ;  /* 0x000000ffff207224 */ /* 0x000fe400000e0620 */
[----:B------:R-:W-:-:S03]  /*1110*/  IMAD.WIDE.U32 R18, R20, R23, RZ ;  /* 0x0000001714127225 */ /* 0x000fc600078e00ff */
[----:B------:R-:W-:Y:S02]  /*1120*/  IADD3.X R32, RZ, R32, RZ, P2, !PT ;  /* 0x00000020ff207210 */ /* 0x000fe400017fe4ff */
[----:B------:R-:W-:-:S03]  /*1130*/  IADD3 R42, P0, -R18, R21, RZ ;  /* 0x00000015122a7210 */ /* 0x000fc60007f1e1ff */
[C---:B------:R-:W-:Y:S01]  /*1140*/  IMAD R36, R23.reuse, R32, R19 ;  /* 0x0000002017247224 */ /* 0x040fe200078e0213 */
[----:B------:R-:W-:Y:S02]  /*1150*/  IADD3 R18, P2, -R23, R42, RZ ;  /* 0x0000002a17127210 */ /* 0x000fe40007f5e1ff */
[----:B------:R-:W-:Y:S01]  /*1160*/  IADD3 R19, P3, R20, 0x1, RZ ;  /* 0x0000000114137810 */ /* 0x000fe20007f7e0ff */
[----:B------:R-:W-:Y:S01]  /*1170*/  IMAD.X R36, R35, 0x1, ~R36, P0 ;  /* 0x0000000123247824 */ /* 0x000fe200000e0e24 */
[----:B------:R-:W-:-:S03]  /*1180*/  ISETP.GE.U32.AND P0, PT, R42, R23, PT ;  /* 0x000000172a00720c */ /* 0x000fc60003f06070 */
[----:B------:R-:W-:Y:S01]  /*1190*/  IMAD.X R21, RZ, RZ, R32, P3 ;  /* 0x000000ffff157224 */ /* 0x000fe200018e0620 */
[C---:B------:R-:W-:Y:S02]  /*11a0*/  ISETP.GE.U32.AND.EX P0, PT, R36.reuse, RZ, PT, P0 ;  /* 0x000000ff2400720c */ /* 0x040fe40003f06100 */
[----:B------:R-:W-:Y:S02]  /*11b0*/  IADD3.X R35, R36, -0x1, RZ, P2, !PT ;  /* 0xffffffff24237810 */ /* 0x000fe400017fe4ff */
[----:B------:R-:W-:Y:S02]  /*11c0*/  SEL R18, R18, R42, P0 ;  /* 0x0000002a12127207 */ /* 0x000fe40000000000 */
[----:B------:R-:W-:Y:S02]  /*11d0*/  SEL R35, R35, R36, P0 ;  /* 0x0000002423237207 */ /* 0x000fe40000000000 */
[----:B------:R-:W-:Y:S02]  /*11e0*/  SEL R19, R19, R20, P0 ;  /* 0x0000001413137207 */ /* 0x000fe40000000000 */
[----:B------:R-:W-:-:S02]  /*11f0*/  ISETP.GE.U32.AND P2, PT, R18, R23, PT ;  /* 0x000000171200720c */ /* 0x000fc40003f46070 */
[----:B------:R-:W-:Y:S02]  /*1200*/  SEL R32, R21, R32, P0 ;  /* 0x0000002015207207 */ /* 0x000fe40000000000 */
[----:B------:R-:W-:Y:S02]  /*1210*/  IADD3 R20, P3, R19, 0x1, RZ ;  /* 0x0000000113147810 */ /* 0x000fe40007f7e0ff */
[----:B------:R-:W-:Y:S02]  /*1220*/  ISETP.GE.U32.AND.EX P0, PT, R35, RZ, PT, P2 ;  /* 0x000000ff2300720c */ /* 0x000fe40003f06120 */
[-C--:B------:R-:W-:Y:S02]  /*1230*/  IADD3.X R21, RZ, R32.reuse, RZ, P3, !PT ;  /* 0x00000020ff157210 */ /* 0x080fe40001ffe4ff */
[----:B------:R-:W-:Y:S02]  /*1240*/  SEL R20, R20, R19, P0 ;  /* 0x0000001314147207 */ /* 0x000fe40000000000 */
[----:B------:R-:W-:-:S02]  /*1250*/  SEL R21, R21, R32, P0 ;  /* 0x0000002015157207 */ /* 0x000fc40000000000 */
[-C--:B------:R-:W-:Y:S02]  /*1260*/  IADD3 R19, P2, RZ, -R20.reuse, RZ ;  /* 0x80000014ff137210 */ /* 0x080fe40007f5e0ff */
[----:B------:R-:W-:Y:S01]  /*1270*/  ISETP.NE.U32.AND P0, PT, R23, RZ, PT ;  /* 0x000000ff1700720c */ /* 0x000fe20003f05070 */
[----:B------:R-:W-:Y:S01]  /*1280*/  HFMA2.MMA R23, -RZ, RZ, 0, 0 ;  /* 0x00000000ff177435 */ /* 0x000fe200000001ff */
[----:B------:R-:W-:Y:S01]  /*1290*/  SEL R20, R19, R20, !P1 ;  /* 0x0000001413147207 */ /* 0x000fe20004800000 */
[----:B------:R-:W-:Y:S01]  /*12a0*/  IMAD.X R18, RZ, RZ, ~R21, P2 ;  /* 0x000000ffff127224 */ /* 0x000fe200010e0e15 */
[----:B------:R-:W-:-:S04]  /*12b0*/  ISETP.NE.AND.EX P0, PT, RZ, RZ, PT, P0 ;  /* 0x000000ffff00720c */ /* 0x000fc80003f05300 */
[----:B------:R-:W-:Y:S02]  /*12c0*/  SEL R21, R18, R21, !P1 ;  /* 0x0000001512157207 */ /* 0x000fe40004800000 */
[----:B------:R-:W-:Y:S02]  /*12d0*/  SEL R20, R20, 0xffffffff, P0 ;  /* 0xffffffff14147807 */ /* 0x000fe40000000000 */
[----:B------:R-:W-:Y:S01]  /*12e0*/  SEL R21, R21, 0xffffffff, P0 ;  /* 0xffffffff15157807 */ /* 0x000fe20000000000 */
[----:B------:R-:W-:Y:S06]  /*12f0*/  RET.REL.NODEC R22 `(_ZN2at6native60_GLOBAL__N__fdc43544_27_DistributionRandomKernel_cu_f88cee4443distribution_elementwise_grid_stride_kernelImLi2EZZZNS0_9templates4cuda13random_kernelIPNS_17CUDAGeneratorImplEEEvRNS_18TensorIteratorBaseET_ENKUlvE_clEvENKUlvE_clEvEUlP24curandStatePhilox4_32_10E_ZNS1_27distribution_nullary_kernelIhm10ulonglong2S7_SF_ZZZS5_IS7_EvS9_SA_ENKSB_clEvENKSC_clEvEUlmE_EEvS9_T2_RKT3_T4_EUlimE_EEvlNS_15PhiloxCudaStateET1_SJ_) ;  /* 0xffffffec16407950 */ /* 0x000fec0003c3ffff */
.L_x_515:
        /* <DEDUP_REMOVED lines=16> */
.L_x_1889:


//--------------------- .text._ZN2at6native60_GLOBAL__N__fdc43544_27_DistributionRandomKernel_cu_f88cee4443distribution_elementwise_grid_stride_kernelImLi2EZZZNS0_9templates4cuda32random_full_64_bits_range_kernelIPNS_17CUDAGeneratorImplEEEvRNS_18TensorIteratorBaseET_ENKUlvE_clEvENKUlvE6_clEvEUlP24curandStatePhilox4_32_10E_ZNS1_27distribution_nullary_kernelIN3c108BFloat16Em10ulonglong2S7_SF_ZZZS5_IS7_EvS9_SA_ENKSB_clEvENKSC_clEvEUlmE_EEvS9_T2_RKT3_T4_EUlimE0_EEvlNS_15PhiloxCudaStateET1_SL_ --------------------------
	.section	.text._ZN2at6native60_GLOBAL__N__fdc43544_27_DistributionRandomKernel_cu_f88cee4443distribution_elementwise_grid_stride_kernelImLi2EZZZNS0_9templates4cuda32random_full_64_bits_range_kernelIPNS_17CUDAGeneratorImplEEEvRNS_18TensorIteratorBaseET_ENKUlvE_clEvENKUlvE6_clEvEUlP24curandStatePhilox4_32_10E_ZNS1_27distribution_nullary_kernelIN3c108BFloat16Em10ulonglong2S7_SF_ZZZS5_IS7_EvS9_SA_ENKSB_clEvENKSC_clEvEUlmE_EEvS9_T2_RKT3_T4_EUlimE0_EEvlNS_15PhiloxCudaStateET1_SL_,"ax",@progbits
	.align	128
.text._ZN2at6native60_GLOBAL__N__fdc43544_27_DistributionRandomKernel_cu_f88cee4443distribution_elementwise_grid_stride_kernelImLi2EZZZNS0_9templates4cuda32random_full_64_bits_range_kernelIPNS_17CUDAGeneratorImplEEEvRNS_18TensorIteratorBaseET_ENKUlvE_clEvENKUlvE6_clEvEUlP24curandStatePhilox4_32_10E_ZNS1_27distribution_nullary_kernelIN3c108BFloat16Em10ulonglong2S7_SF_ZZZS5_IS7_EvS9_SA_ENKSB_clEvENKSC_clEvEUlmE_EEvS9_T2_RKT3_T4_EUlimE0_EEvlNS_15PhiloxCudaStateET1_SL_:
        .type           _ZN2at6native60_GLOBAL__N__fdc43544_27_DistributionRandomKernel_cu_f88cee4443distribution_elementwise_grid_stride_kernelImLi2EZZZNS0_9templates4cuda32random_full_64_bits_range_kernelIPNS_17CUDAGeneratorImplEEEvRNS_18TensorIteratorBaseET_ENKUlvE_clEvENKUlvE6_clEvEUlP24curandStatePhilox4_32_10E_ZNS1_27distribution_nullary_kernelIN3c108BFloat16Em10ulonglong2S7_SF_ZZZS5_IS7_EvS9_SA_ENKSB_clEvENKSC_clEvEUlmE_EEvS9_T2_RKT3_T4_EUlimE0_EEvlNS_15PhiloxCudaStateET1_SL_,@function
        .size           _ZN2at6native60_GLOBAL__N__fdc43544_27_DistributionRandomKernel_cu_f88cee4443distribution_elementwise_grid_stride_kernelImLi2EZZZNS0_9templates4cuda32random_full_64_bits_range_kernelIPNS_17CUDAGeneratorImplEEEvRNS_18TensorIteratorBaseET_ENKUlvE_clEvENKUlvE6_clEvEUlP24curandStatePhilox4_32_10E_ZNS1_27distribution_nullary_kernelIN3c108BFloat16Em10ulonglong2S7_SF_ZZZS5_IS7_EvS9_SA_ENKSB_clEvENKSC_clEvEUlmE_EEvS9_T2_RKT3_T4_EUlimE0_EEvlNS_15PhiloxCudaStateET1_SL_,(.L_x_1891 - _ZN2at6native60_GLOBAL__N__fdc43544_27_DistributionRandomKernel_cu_f88cee4443distribution_elementwise_grid_stride_kernelImLi2EZZZNS0_9templates4cuda32random_full_64_bits_range_kernelIPNS_17CUDAGeneratorImplEEEvRNS_18TensorIteratorBaseET_ENKUlvE_clEvENKUlvE6_clEvEUlP24curandStatePhilox4_32_10E_ZNS1_27distribution_nullary_kernelIN3c108BFloat16Em10ulonglong2S7_SF_ZZZS5_IS7_EvS9_SA_ENKSB_clEvENKSC_clEvEUlmE_EEvS9_T2_RKT3_T4_EUlimE0_EEvlNS_15PhiloxCudaStateET1_SL_)
        .other          _ZN2at6native60_GLOBAL__N__fdc43544_27_DistributionRandomKernel_cu_f88cee4443distribution_elementwise_grid_stride_kernelImLi2EZZZNS0_9templates4cuda32random_full_64_bits_range_kernelIPNS_17CUDAGeneratorImplEEEvRNS_18TensorIteratorBaseET_ENKUlvE_clEvENKUlvE6_clEvEUlP24curandStatePhilox4_32_10E_ZNS1_27distribution_nullary_kernelIN3c108BFloat16Em10ulonglong2S7_SF_ZZZS5_IS7_EvS9_SA_ENKSB_clEvENKSC_clEvEUlmE_EEvS9_T2_RKT3_T4_EUlimE0_EEvlNS_15PhiloxCudaStateET1_SL_,@"STO_CUDA_ENTRY STV_DEFAULT"
_ZN2at6native60_GLOBAL__N__fdc43544_27_DistributionRandomKernel_cu_f88cee4443distribution_elementwise_grid_stride_kernelImLi2EZZZNS0_9templates4cuda32random_full_64_bits_range_kernelIPNS_17CUDAGeneratorImplEEEvRNS_18TensorIteratorBaseET_ENKUlvE_clEvENKUlvE6_clEvEUlP24curandStatePhilox4_32_10E_ZNS1_27distribution_nullary_kernelIN3c108BFloat16Em10ulonglong2S7_SF_ZZZS5_IS7_EvS9_SA_ENKSB_clEvENKSC_clEvEUlmE_EEvS9_T2_RKT3_T4_EUlimE0_EEvlNS_15PhiloxCudaStateET1_SL_:
        /* <DEDUP_REMOVED lines=92> */
[----:B------:R-:W-:Y:S05]  /*05c0*/  CALL.REL.NOINC `($__internal_40_$__cuda_sm20_div_s64) ;  /* 0x00000028009c7944 */ /* 0x000fea0003c00000 */
[----:B------:R-:W-:Y:S05]  /*05d0*/  BRA `(.L_x_517) ;  /* 0x0000000000587947 */ /* 0x000fea0003800000 */
.L_x_516:
        /* <DEDUP_REMOVED lines=22> */
.L_x_517:
        /* <DEDUP_REMOVED lines=68> */
.L_x_527:
        /* <DEDUP_REMOVED lines=13> */
.L_x_519:
[----:B------:R-:W-:Y:S05]  /*0c50*/  BSYNC B0 ;  /* 0x0000000000007941 */ /* 0x000fea0003800000 */
.L_x_518:
        /* <DEDUP_REMOVED lines=69> */
.L_x_521:
[----:B------:R-:W-:Y:S01]  /*10b0*/  IMAD.MOV.U32 R5, RZ, RZ, R22 ;  /* 0x000000ffff057224 */ /* 0x000fe200078e0016 */
[----:B------:R-:W-:Y:S01]  /*10c0*/  MOV R4, R0 ;  /* 0x0000000000047202 */ /* 0x000fe20000000f00 */
[----:B------:R-:W-:Y:S01]  /*10d0*/  IMAD.MOV.U32 R3, RZ, RZ, R7 ;  /* 0x000000ffff037224 */ /* 0x000fe200078e0007 */
[----:B------:R-:W-:-:S07]  /*10e0*/  MOV R2, R20 ;  /* 0x0000001400027202 */ /* 0x000fce0000000f00 */
.L_x_520:
        /* <DEDUP_REMOVED lines=231> */
.L_x_524:
[----:B------:R-:W0:Y:S01]  /*1f60*/  I2F.S64 R4, R4 ;  /* 0x0000000400047312 */ /* 0x000e220000301400 */
[----:B------:R-:W-:Y:S02]  /*1f70*/  ULDC.64 UR34, c[0x0][0x3d0] ;  /* 0x0000f40000227ab9 */ /* 0x000fe40000000a00 */
[----:B------:R-:W-:-:S04]  /*1f80*/  IADD3 R22, P0, R0, UR34, RZ ;  /* 0x0000002200167c10 */ /* 0x000fc8000ff1e0ff */
[----:B------:R-:W-:Y:S02]  /*1f90*/  IADD3.X R23, RZ, UR35, RZ, P0, !PT ;  /* 0x00000023ff177c10 */ /* 0x000fe400087fe4ff */
[----:B0-----:R-:W-:-:S05]  /*1fa0*/  F2FP.BF16.F32.PACK_AB R0, RZ, R4 ;  /* 0x00000004ff00723e */ /* 0x001fca00000010ff */
[----:B------:R0:W-:Y:S02]  /*1fb0*/  STG.E.U16 desc[UR58][R22.64], R0 ;  /* 0x0000000016007986 */ /* 0x0001e4000c10153a */
.L_x_523:
[----:B------:R-:W-:Y:S05]  /*1fc0*/  BSYNC B0 ;  /* 0x0000000000007941 */ /* 0x000fea0003800000 */
.L_x_522:
        /* <DEDUP_REMOVED lines=246> */
.L_x_526:
[----:B------:R-:W0:Y:S01]  /*2f30*/  I2F.S64 R2, R2 ;  /* 0x0000000200027312 */ /* 0x000e220000301400 */
[----:B------:R-:W-:Y:S02]  /*2f40*/  ULDC.64 UR34, c[0x0][0x3d0] ;  /* 0x0000f40000227ab9 */ /* 0x000fe40000000a00 */
[----:B------:R-:W-:-:S04]  /*2f50*/  IADD3 R4, P0, R0, UR34, RZ ;  /* 0x0000002200047c10 */ /* 0x000fc8000ff1e0ff */
[----:B------:R-:W-:Y:S02]  /*2f60*/  IADD3.X R5, RZ, UR35, RZ, P0, !PT ;  /* 0x00000023ff057c10 */ /* 0x000fe400087fe4ff */
[----:B0-----:R-:W-:-:S05]  /*2f70*/  F2FP.BF16.F32.PACK_AB R0, RZ, R2 ;  /* 0x00000002ff00723e */ /* 0x001fca00000010ff */
[----:B------:R0:W-:Y:S02]  /*2f80*/  STG.E.U16 desc[UR58][R4.64], R0 ;  /* 0x0000000004007986 */ /* 0x0001e4000c10153a */
.L_x_525:
        /* <DEDUP_REMOVED lines=11> */
        .weak           $__internal_40_$__cuda_sm20_div_s64
        .type           $__internal_40_$__cuda_sm20_div_s64,@function
        .size           $__internal_40_$__cuda_sm20_div_s64,(.L_x_1891 - $__internal_40_$__cuda_sm20_div_s64)
$__internal_40_$__cuda_sm20_div_s64:
        /* <DEDUP_REMOVED lines=74> */
[----:B------:R-:W-:Y:S06]  /*34e0*/  RET.REL.NODEC R6 `(_ZN2at6native60_GLOBAL__N__fdc43544_27_DistributionRandomKernel_cu_f88cee4443distribution_elementwise_grid_stride_kernelImLi2EZZZNS0_9templates4cuda32random_full_64_bits_range_kernelIPNS_17CUDAGeneratorImplEEEvRNS_18TensorIteratorBaseET_ENKUlvE_clEvENKUlvE6_clEvEUlP24curandStatePhilox4_32_10E_ZNS1_27distribution_nullary_kernelIN3c108BFloat16Em10ulonglong2S7_SF_ZZZS5_IS7_EvS9_SA_ENKSB_clEvENKSC_clEvEUlmE_EEvS9_T2_RKT3_T4_EUlimE0_EEvlNS_15PhiloxCudaStateET1_SL_) ;  /* 0xffffffc806c47950 */ /* 0x000fec0003c3ffff */
.L_x_528:
        /* <DEDUP_REMOVED lines=9> */
.L_x_1891:


//--------------------- .text._ZN2at6native60_GLOBAL__N__fdc43544_27_DistributionRandomKernel_cu_f88cee4443distribution_elementwise_grid_stride_kernelImLi2EZZZNS0_9templates4cuda32random_full_64_bits_range_kernelIPNS_17CUDAGeneratorImplEEEvRNS_18TensorIteratorBaseET_ENKUlvE_clEvENKUlvE6_clEvEUlP24curandStatePhilox4_32_10E_ZNS1_27distribution_nullary_kernelIN3c108BFloat16Em10ulonglong2S7_SF_ZZZS5_IS7_EvS9_SA_ENKSB_clEvENKSC_clEvEUlmE_EEvS9_T2_RKT3_T4_EUlimE_EEvlNS_15PhiloxCudaStateET1_SL_ --------------------------
	.section	.text._ZN2at6native60_GLOBAL__N__fdc43544_27_DistributionRandomKernel_cu_f88cee4443distribution_elementwise_grid_stride_kernelImLi2EZZZNS0_9templates4cuda32random_full_64_bits_range_kernelIPNS_17CUDAGeneratorImplEEEvRNS_18TensorIteratorBaseET_ENKUlvE_clEvENKUlvE6_clEvEUlP24curandStatePhilox4_32_10E_ZNS1_27distribution_nullary_kernelIN3c108BFloat16Em10ulonglong2S7_SF_ZZZS5_IS7_EvS9_SA_ENKSB_clEvENKSC_clEvEUlmE_EEvS9_T2_RKT3_T4_EUlimE_EEvlNS_15PhiloxCudaStateET1_SL_,"ax",@progbits
	.align	128
.text._ZN2at6native60_GLOBAL__N__fdc43544_27_DistributionRandomKernel_cu_f88cee4443distribution_elementwise_grid_stride_kernelImLi2EZZZNS0_9templates4cuda32random_full_64_bits_range_kernelIPNS_17CUDAGeneratorImplEEEvRNS_18TensorIteratorBaseET_ENKUlvE_clEvENKUlvE6_clEvEUlP24curandStatePhilox4_32_10E_ZNS1_27distribution_nullary_kernelIN3c108BFloat16Em10ulonglong2S7_SF_ZZZS5_IS7_EvS9_SA_ENKSB_clEvENKSC_clEvEUlmE_EEvS9_T2_RKT3_T4_EUlimE_EEvlNS_15PhiloxCudaStateET1_SL_:
        .type           _ZN2at6native60_GLOBAL__N__fdc43544_27_DistributionRandomKernel_cu_f88cee4443distribution_elementwise_grid_stride_kernelImLi2EZZZNS0_9templates4cuda32random_full_64_bits_range_kernelIPNS_17CUDAGeneratorImplEEEvRNS_18TensorIteratorBaseET_ENKUlvE_clEvENKUlvE6_clEvEUlP24curandStatePhilox4_32_10E_ZNS1_27distribution_nullary_kernelIN3c108BFloat16Em10ulonglong2S7_SF_ZZZS5_IS7_EvS9_SA_ENKSB_clEvENKSC_clEvEUlmE_EEvS9_T2_RKT3_T4_EUlimE_EEvlNS_15PhiloxCudaStateET1_SL_,@function
        .size           _ZN2at6native60_GLOBAL__N__fdc43544_27_DistributionRandomKernel_cu_f88cee4443distribution_elementwise_grid_stride_kernelImLi2EZZZNS0_9templates4cuda32random_full_64_bits_range_kernelIPNS_17CUDAGeneratorImplEEEvRNS_18TensorIteratorBaseET_ENKUlvE_clEvENKUlvE6_clEvEUlP24curandStatePhilox4_32_10E_ZNS1_27distribution_nullary_kernelIN3c108BFloat16Em10ulonglong2S7_SF_ZZZS5_IS7_EvS9_SA_ENKSB_clEvENKSC_clEvEUlmE_EEvS9_T2_RKT3_T4_EUlimE_EEvlNS_15PhiloxCudaStateET1_SL_,(.L_x_1893 - _ZN2at6native60_GLOBAL__N__fdc43544_27_DistributionRandomKernel_cu_f88cee4443distribution_elementwise_grid_stride_kernelImLi2EZZZNS0_9templates4cuda32random_full_64_bits_range_kernelIPNS_17CUDAGeneratorImplEEEvRNS_18TensorIteratorBaseET_ENKUlvE_clEvENKUlvE6_clEvEUlP24curandStatePhilox4_32_10E_ZNS1_27distribution_nullary_kernelIN3c108BFloat16Em10ulonglong2S7_SF_ZZZS5_IS7_EvS9_SA_ENKSB_clEvENKSC_clEvEUlmE_EEvS9_T2_RKT3_T4_EUlimE_EEvlNS_15PhiloxCudaStateET1_SL_)
        .other          _ZN2at6native60_GLOBAL__N__fdc43544_27_DistributionRandomKernel_cu_f88cee4443distribution_elementwise_grid_stride_kernelImLi2EZZZNS0_9templates4cuda32random_full_64_bits_range_kernelIPNS_17CUDAGeneratorImplEEEvRNS_18TensorIteratorBaseET_ENKUlvE_clEvENKUlvE6_clEvEUlP24curandStatePhilox4_32_10E_ZNS1_27distribution_nullary_kernelIN3c108BFloat16Em10ulonglong2S7_SF_ZZZS5_IS7_EvS9_SA_ENKSB_clEvENKSC_clEvEUlmE_EEvS9_T2_RKT3_T4_EUlimE_EEvlNS_15PhiloxCudaStateET1_SL_,@"STO_CUDA_ENTRY STV_DEFAULT"
_ZN2at6native60_GLOBAL__N__fdc43544_27_DistributionRandomKernel_cu_f88cee4443distribution_elementwise_grid_stride_kernelImLi2EZZZNS0_9templates4cuda32random_full_64_bits_range_kernelIPNS_17CUDAGeneratorImplEEEvRNS_18TensorIteratorBaseET_ENKUlvE_clEvENKUlvE6_clEvEUlP24curandStatePhilox4_32_10E_ZNS1_27distribution_nullary_kernelIN3c108BFloat16Em10ulonglong2S7_SF_ZZZS5_IS7_EvS9_SA_ENKSB_clEvENKSC_clEvEUlmE_EEvS9_T2_RKT3_T4_EUlimE_EEvlNS_15PhiloxCudaStateET1_SL_:
        /* <DEDUP_REMOVED lines=22> */
[----:B------:R-:W-:Y:S01]  /*0160*/  MOV R13, R9 ;  /* 0x00000009000d7202 */ /* 0x000fe20000000f00 */
[----:B------:R-:W-:Y:S01]  /*0170*/  IMAD.WIDE.U32 R4, R8, -0x326172a9, RZ ;  /* 0xcd9e8d5708047825 */ /* 0x000fe200078e00ff */
[----:B0-----:R-:W-:-:S05]  /*0180*/  @P0 IADD3 R0, P1, R2, R7, RZ ;  /* 0x0000000702000210 */ /* 0x001fca0007f3e0ff */
[----:B------:R-:W-:Y:S01]  /*0190*/  @P0 IMAD.X R25, RZ, RZ, R3, P1 ;  /* 0x000000ffff190224 */ /* 0x000fe200008e0603 */
[----:B------:R-:W-:Y:S01]  /*01a0*/  ISETP.NE.U32.AND P0, PT, RZ, UR7, PT ;  /* 0x00000007ff007c0c */ /* 0x000fe2000bf05070 */
[----:B---3--:R-:W-:-:S03]  /*01b0*/  VIADD R40, R21, 0xbb67ae85 ;  /* 0xbb67ae8515287836 */ /* 0x008fc60000000000 */
[--C-:B------:R-:W-:Y:S01]  /*01c0*/  SHF.R.U64 R2, R0, 0x2, R25.reuse ;  /* 0x0000000200027819 */ /* 0x100fe20000001219 */
[C---:B------:R-:W-:Y:S01]  /*01d0*/  VIADD R39, R20.reuse, 0x9e3779b9 ;  /* 0x9e3779b914277836 */ /* 0x040fe20000000000 */
[----:B------:R-:W-:Y:S01]  /*01e0*/  SHF.R.U32.HI R7, RZ, 0x2, R25 ;  /* 0x00000002ff077819 */ /* 0x000fe20000011619 */
[----:B------:R-:W-:Y:S01]  /*01f0*/  VIADD R37, R21, 0x76cf5d0a ;  /* 0x76cf5d0a15257836 */ /* 0x000fe20000000000 */
[----:B------:R-:W-:Y:S01]  /*0200*/  IADD3 R38, R20, 0x3c6ef372, RZ ;  /* 0x3c6ef37214267810 */ /* 0x000fe20007ffe0ff */
[----:B------:R-:W-:Y:S01]  /*0210*/  IMAD.WIDE.U32 R2, R2, -0x2daee0ad, RZ ;  /* 0xd2511f5302027825 */ /* 0x000fe200078e00ff */
[----:B------:R-:W-:Y:S02]  /*0220*/  LOP3.LUT R6, R5, R7, R20, 0x96, !PT ;  /* 0x0000000705067212 */ /* 0x000fe400078e9614 */
[----:B------:R-:W-:Y:S01]  /*0230*/  IADD3 R35, R20, -0x255992d5, RZ ;  /* 0xdaa66d2b14237810 */ /* 0x000fe20007ffe0ff */
[C---:B------:R-:W-:Y:S01]  /*0240*/  VIADD R36, R21.reuse, 0x32370b8f ;  /* 0x32370b8f15247836 */ /* 0x040fe20000000000 */
[C---:B------:R-:W-:Y:S01]  /*0250*/  LOP3.LUT R10, R21.reuse, R3, R9, 0x96, !PT ;  /* 0x00000003150a7212 */ /* 0x040fe200078e9609 */
[----:B------:R-:W-:Y:S01]  /*0260*/  IMAD.WIDE.U32 R6, R6, -0x2daee0ad, RZ ;  /* 0xd2511f5306067825 */ /* 0x000fe200078e00ff */
[----:B------:R-:W-:-:S02]  /*0270*/  IADD3 R32, R21, -0x56f99767, RZ ;  /* 0xa906689915207810 */ /* 0x000fc40007ffe0ff */
[----:B------:R-:W-:Y:S01]  /*0280*/  IADD3 R19, R21, 0x646e171e, RZ ;  /* 0x646e171e15137810 */ /* 0x000fe20007ffe0ff */
[----:B------:R-:W-:Y:S01]  /*0290*/  IMAD.WIDE.U32 R10, R10, -0x326172a9, RZ ;  /* 0xcd9e8d570a0a7825 */ /* 0x000fe200078e00ff */
[----:B------:R-:W-:Y:S02]  /*02a0*/  LOP3.LUT R5, R7, R2, R40, 0x96, !PT ;  /* 0x0000000207057212 */ /* 0x000fe400078e9628 */
[C---:B------:R-:W-:Y:S01]  /*02b0*/  IADD3 R16, R20.reuse, -0xe443238, RZ ;  /* 0xf1bbcdc814107810 */ /* 0x040fe20007ffe0ff */
        /* <DEDUP_REMOVED lines=35> */
[----:B------:R-:W-:Y:S02]  /*04f0*/  VIADD R15, R21, 0xdb3d7428 ;  /* 0xdb3d7428150f7836 */ /* 0x000fe40000000000 */
        /* <DEDUP_REMOVED lines=8> */
[----:B------:R-:W-:Y:S01]  /*0580*/  ULDC UR5, c[0x0][0xc] ;  /* 0x0000030000057ab9 */ /* 0x000fe20000000800 */
[----:B------:R-:W-:Y:S01]  /*0590*/  MOV R6, 0x5d0 ;  /* 0x000005d000067802 */ /* 0x000fe20000000f00 */
[----:B------:R-:W-:-:S04]  /*05a0*/  UIMAD UR4, UR4, UR5, URZ ;  /* 0x00000005040472a4 */ /* 0x000fc8000f8e023f */
[----:B------:R-:W-:-:S12]  /*05b0*/  USHF.L.U32 UR4, UR4, 0x1, URZ ;  /* 0x0000000104047899 */ /* 0x000fd8000800063f */
[----:B------:R-:W-:Y:S05]  /*05c0*/  CALL.REL.NOINC `($__internal_41_$__cuda_sm20_div_s64) ;  /* 0x0000000800887944 */ /* 0x000fea0003c00000 */
[----:B------:R-:W-:Y:S01]  /*05d0*/  MOV R2, R4 ;  /* 0x0000000400027202 */ /* 0x000fe20000000f00 */
[----:B------:R-:W-:Y:S01]  /*05e0*/  IMAD.MOV.U32 R3, RZ, RZ, R5 ;  /* 0x000000ffff037224 */ /* 0x000fe200078e0005 */
[----:B------:R-:W-:Y:S06]  /*05f0*/  BRA `(.L_x_530) ;  /* 0x00000000005c7947 */ /* 0x000fec0003800000 */
.L_x_529:
        /* <DEDUP_REMOVED lines=23> */
.L_x_530:
        /* <DEDUP_REMOVED lines=15> */
[----:B------:R-:W-:Y:S01]  /*0860*/  IMAD R44, R44, -0x326172a9, RZ ;  /* 0xcd9e8d572c2c7824 */ /* 0x000fe200078e02ff */
[--C-:B------:R-:W-:Y:S01]  /*0870*/  SHF.R.U32.HI R5, RZ, 0x2, R25.reuse ;  /* 0x00000002ff057819 */ /* 0x100fe20000011619 */
[----:B------:R-:W-:Y:S01]  /*0880*/  ULDC UR4, c[0x0][0x240] ;  /* 0x0000900000047ab9 */ /* 0x000fe20000000800 */
[C---:B------:R-:W-:Y:S01]  /*0890*/  SHF.R.U64 R4, R0.reuse, 0x2, R25 ;  /* 0x0000000200047819 */ /* 0x040fe20000001219 */
[----:B------:R-:W-:Y:S01]  /*08a0*/  ULDC.64 UR10, c[0x0][0x238] ;  /* 0x00008e00000a7ab9 */ /* 0x000fe20000000a00 */
[----:B------:R-:W-:-:S07]  /*08b0*/  LOP3.LUT R3, R0, 0x3, RZ, 0xc0, !PT ;  /* 0x0000000300037812 */ /* 0x000fce00078ec0ff */
.L_x_538:
        /* <DEDUP_REMOVED lines=13> */
.L_x_532:
[----:B------:R-:W-:Y:S05]  /*0990*/  BSYNC B0 ;  /* 0x0000000000007941 */ /* 0x000fea0003800000 */
.L_x_531:
        /* <DEDUP_REMOVED lines=39> */
[----:B------:R-:W-:Y:S02]  /*0c10*/  MOV R27, R44 ;  /* 0x0000002c001b7202 */ /* 0x000fe40000000f00 */
[----:B------:R-:W-:Y:S01]  /*0c20*/  LOP3.LUT R14, R47, R24, R16, 0x96, !PT ;  /* 0x000000182f0e7212 */ /* 0x000fe200078e9610 */
[----:B------:R-:W-:-:S04]  /*0c30*/  IMAD.WIDE.U32 R24, R25, -0x326172a9, RZ ;  /* 0xcd9e8d5719187825 */ /* 0x000fc800078e00ff */
[----:B------:R-:W-:Y:S01]  /*0c40*/  IMAD.HI.U32 R0, R14, -0x2daee0ad, RZ ;  /* 0xd2511f530e007827 */ /* 0x000fe200078e00ff */
[----:B------:R-:W-:-:S04]  /*0c50*/  LOP3.LUT R2, R25, R46, R10, 0x96, !PT ;  /* 0x0000002e19027212 */ /* 0x000fc800078e960a */
        /* <DEDUP_REMOVED lines=16> */
.L_x_534:
[----:B------:R-:W-:Y:S01]  /*0d60*/  MOV R27, R29 ;  /* 0x0000001d001b7202 */ /* 0x000fe20000000f00 */
[----:B------:R-:W-:Y:S01]  /*0d70*/  IMAD.MOV.U32 R26, RZ, RZ, R28 ;  /* 0x000000ffff1a7224 */ /* 0x000fe200078e001c */
[----:B------:R-:W-:Y:S01]  /*0d80*/  MOV R42, R24 ;  /* 0x00000018002a7202 */ /* 0x000fe20000000f00 */
[----:B------:R-:W-:-:S07]  /*0d90*/  IMAD.MOV.U32 R41, RZ, RZ, R2 ;  /* 0x000000ffff297224 */ /* 0x000fce00078e0002 */
.L_x_533:
        /* <DEDUP_REMOVED lines=10> */
[----:B------:R-:W0:Y:S01]  /*0e40*/  I2F.S64 R26, R26 ;  /* 0x0000001a001a7312 */ /* 0x000e220000301400 */
[----:B------:R-:W-:-:S05]  /*0e50*/  IMAD R29, R12, UR4, RZ ;  /* 0x000000040c1d7c24 */ /* 0x000fca000f8e02ff */
[----:B------:R-:W-:-:S04]  /*0e60*/  IADD3 R28, P0, R29, UR10, RZ ;  /* 0x0000000a1d1c7c10 */ /* 0x000fc8000ff1e0ff */
[----:B------:R-:W-:Y:S02]  /*0e70*/  LEA.HI.X.SX32 R29, R29, UR11, 0x1, P0 ;  /* 0x0000000b1d1d7c11 */ /* 0x000fe400080f0eff */
[----:B0-----:R-:W-:-:S05]  /*0e80*/  F2FP.BF16.F32.PACK_AB R27, RZ, R26 ;  /* 0x0000001aff1b723e */ /* 0x001fca00000010ff */
[----:B------:R0:W-:Y:S02]  /*0e90*/  STG.E.U16 desc[UR8][R28.64], R27 ;  /* 0x0000001b1c007986 */ /* 0x0001e4000c101508 */
.L_x_536:
[----:B------:R-:W-:Y:S05]  /*0ea0*/  BSYNC B0 ;  /* 0x0000000000007941 */ /* 0x000fea0003800000 */
.L_x_535:
[----:B------:R-:W-:Y:S05]  /*0eb0*/  @P1 BRA `(.L_x_537) ;  /* 0x0000000000201947 */ /* 0x000fea0003800000 */
[----:B------:R-:W-:Y:S01]  /*0ec0*/  IMAD.MOV.U32 R26, RZ, RZ, R42 ;  /* 0x000000ffff1a7224 */ /* 0x000fe200078e002a */
[----:B0-----:R-:W-:Y:S01]  /*0ed0*/  MOV R27, R41 ;  /* 0x00000029001b7202 */ /* 0x001fe20000000f00 */
[----:B------:R-:W-:-:S04]  /*0ee0*/  IMAD R45, R45, UR4, RZ ;  /* 0x000000042d2d7c24 */ /* 0x000fc8000f8e02ff */
[----:B------:R-:W0:Y:S01]  /*0ef0*/  I2F.S64 R26, R26 ;  /* 0x0000001a001a7312 */ /* 0x000e220000301400 */
[----:B------:R-:W-:-:S04]  /*0f00*/  IADD3 R28, P0, R45, UR10, RZ ;  /* 0x0000000a2d1c7c10 */ /* 0x000fc8000ff1e0ff */
[----:B------:R-:W-:Y:S02]  /*0f10*/  LEA.HI.X.SX32 R29, R45, UR11, 0x1, P0 ;  /* 0x0000000b2d1d7c11 */ /* 0x000fe400080f0eff */
[----:B0-----:R-:W-:-:S05]  /*0f20*/  F2FP.BF16.F32.PACK_AB R27, RZ, R26 ;  /* 0x0000001aff1b723e */ /* 0x001fca00000010ff */
[----:B------:R1:W-:Y:S02]  /*0f30*/  STG.E.U16 desc[UR8][R28.64], R27 ;  /* 0x0000001b1c007986 */ /* 0x0003e4000c101508 */
.L_x_537:
[----:B------:R-:W-:Y:S01]  /*0f40*/  LEA R12, P0, R43, R12, 0x1 ;  /* 0x0000000c2b0c7211 */ /* 0x000fe200078008ff */
[----:B------:R-:W-:Y:S05]  /*0f50*/  WARPSYNC.ALL ;  /* 0x0000000000007948 */ /* 0x000fea0003800000 */
[----:B------:R-:W-:Y:S01]  /*0f60*/  IMAD.X R13, RZ, RZ, R13, P0 ;  /* 0x000000ffff0d7224 */ /* 0x000fe200000e060d */
[----:B------:R-:W-:Y:S01]  /*0f70*/  BAR.SYNC.DEFER_BLOCKING 0x0 ;  /* 0x0000000000007b1d */ /* 0x000fe20000010000 */
[----:B------:R-:W-:Y:S01]  /*0f80*/  ISETP.GE.U32.AND P0, PT, R12, R7, PT ;  /* 0x000000070c00720c */ /* 0x000fe20003f06070 */
[----:B------:R-:W-:Y:S01]  /*0f90*/  IMAD.MOV.U32 R44, RZ, RZ, R24 ;  /* 0x000000ffff2c7224 */ /* 0x000fe200078e0018 */
[----:B------:R-:W-:Y:S01]  /*0fa0*/  MOV R43, R2 ;  /* 0x00000002002b7202 */ /* 0x000fe20000000f00 */
[----:B01----:R-:W-:Y:S01]  /*0fb0*/  IMAD.MOV.U32 R29, RZ, RZ, R0 ;  /* 0x000000ffff1d7224 */ /* 0x003fe200078e0000 */
[----:B------:R-:W-:-:S13]  /*0fc0*/  ISETP.GE.AND.EX P0, PT, R13, R6, PT, P0 ;  /* 0x000000060d00720c */ /* 0x000fda0003f06300 */
[----:B------:R-:W-:Y:S05]  /*0fd0*/  @!P0 BRA `(.L_x_538) ;  /* 0xfffffff800388947 */ /* 0x000fea000383ffff */
[----:B------:R-:W-:Y:S05]  /*0fe0*/  EXIT ;  /* 0x000000000000794d */ /* 0x000fea0003800000 */
        .weak           $__internal_41_$__cuda_sm20_div_s64
        .type           $__internal_41_$__cuda_sm20_div_s64,@function
        .size           $__internal_41_$__cuda_sm20_div_s64,(.L_x_1893 - $__internal_41_$__cuda_sm20_div_s64)
$__internal_41_$__cuda_sm20_div_s64:
        /* <DEDUP_REMOVED lines=18> */
[----:B------:R-:W-:Y:S01]  /*1110*/  IMAD.WIDE.U32 R4, R3, UR4, RZ ;  /* 0x0000000403047c25 */ /* 0x000fe2000f8e00ff */
[----:B------:R-:W-:Y:S02]  /*1120*/  ISETP.LE.AND P1, PT, RZ, UR7, PT ;  /* 0x00000007ff007c0c */ /* 0x000fe4000bf23270 */
[----:B------:R-:W-:Y:S01]  /*1130*/  IADD3 R23, P0, RZ, -R4, RZ ;  /* 0x80000004ff177210 */ /* 0x000fe20007f1e0ff */
[----:B------:R-:W-:Y:S01]  /*1140*/  IMAD R4, R7, UR4, R5 ;  /* 0x0000000407047c24 */ /* 0x000fe2000f8e0205 */
        /* <DEDUP_REMOVED lines=18> */
[----:B------:R-:W-:-:S04]  /*1270*/  IMAD.HI.U32 R2, P0, R22, R5, R2 ;  /* 0x0000000516027227 */ /* 0x000fc80007800002 */
[----:B------:R-:W-:Y:S01]  /*1280*/  IMAD.X R23, RZ, RZ, R23, P0 ;  /* 0x000000ffff177224 */ /* 0x000fe200000e0617 */
[----:B------:R-:W-:-:S05]  /*1290*/  IADD3 R4, P2, R27, R2, RZ ;  /* 0x000000021b047210 */ /* 0x000fca0007f5e0ff */
[----:B------:R-:W-:Y:S02]  /*12a0*/  IMAD.X R23, RZ, RZ, R23, P2 ;  /* 0x000000ffff177224 */ /* 0x000fe400010e0617 */
[----:B------:R-:W-:-:S04]  /*12b0*/  IMAD.WIDE.U32 R2, R4, UR4, RZ ;  /* 0x0000000404027c25 */ /* 0x000fc8000f8e00ff */
[----:B------:R-:W-:Y:S01]  /*12c0*/  IMAD R22, R23, UR4, R3 ;  /* 0x0000000417167c24 */ /* 0x000fe2000f8e0203 */
[----:B------:R-:W-:Y:S02]  /*12d0*/  IADD3 R2, P0, -R2, R5, RZ ;  /* 0x0000000502027210 */ /* 0x000fe40007f1e1ff */
[----:B------:R-:W-:Y:S02]  /*12e0*/  IADD3 R3, P3, R4, 0x1, RZ ;  /* 0x0000000104037810 */ /* 0x000fe40007f7e0ff */
[----:B------:R-:W-:Y:S02]  /*12f0*/  IADD3.X R22, ~R22, R7, RZ, P0, !PT ;  /* 0x0000000716167210 */ /* 0x000fe400007fe5ff */
[C---:B------:R-:W-:Y:S02]  /*1300*/  ISETP.GE.U32.AND P0, PT, R2.reuse, UR4, PT ;  /* 0x0000000402007c0c */ /* 0x040fe4000bf06070 */
[----:B------:R-:W-:Y:S02]  /*1310*/  IADD3 R5, P2, R2, -UR4, RZ ;  /* 0x8000000402057c10 */ /* 0x000fe4000ff5e0ff */
[----:B------:R-:W-:-:S02]  /*1320*/  ISETP.GE.U32.AND.EX P0, PT, R22, RZ, PT, P0 ;  /* 0x000000ff1600720c */ /* 0x000fc40003f06100 */
[----:B------:R-:W-:Y:S02]  /*1330*/  IADD3.X R7, R22, -0x1, RZ, P2, !PT ;  /* 0xffffffff16077810 */ /* 0x000fe400017fe4ff */
[----:B------:R-:W-:Y:S01]  /*1340*/  SEL R5, R5, R2, P0 ;  /* 0x0000000205057207 */ /* 0x000fe20000000000 */
[----:B------:R-:W-:Y:S01]  /*1350*/  IMAD.X R2, RZ, RZ, R23, P3 ;  /* 0x000000ffff027224 */ /* 0x000fe200018e0617 */
[----:B------:R-:W-:Y:S02]  /*1360*/  SEL R3, R3, R4, P0 ;  /* 0x0000000403037207 */ /* 0x000fe40000000000 */
[----:B------:R-:W-:Y:S02]  /*1370*/  SEL R7, R7, R22, P0 ;  /* 0x0000001607077207 */ /* 0x000fe40000000000 */
[----:B------:R-:W-:Y:S02]  /*1380*/  ISETP.GE.U32.AND P2, PT, R5, UR4, PT ;  /* 0x0000000405007c0c */ /* 0x000fe4000bf46070 */
[----:B------:R-:W-:-:S02]  /*1390*/  SEL R2, R2, R23, P0 ;  /* 0x0000001702027207 */ /* 0x000fc40000000000 */
[----:B------:R-:W-:Y:S02]  /*13a0*/  IADD3 R4, P3, R3, 0x1, RZ ;  /* 0x0000000103047810 */ /* 0x000fe40007f7e0ff */
[----:B------:R-:W-:Y:S01]  /*13b0*/  ISETP.GE.U32.AND.EX P0, PT, R7, RZ, PT, P2 ;  /* 0x000000ff0700720c */ /* 0x000fe20003f06120 */
[----:B------:R-:W-:Y:S02]  /*13c0*/  IMAD.MOV.U32 R7, RZ, RZ, 0x0 ;  /* 0x00000000ff077424 */ /* 0x000fe400078e00ff */
[----:B------:R-:W-:Y:S01]  /*13d0*/  IMAD.X R5, RZ, RZ, R2, P3 ;  /* 0x000000ffff057224 */ /* 0x000fe200018e0602 */
[----:B------:R-:W-:-:S04]  /*13e0*/  SEL R4, R4, R3, P0 ;  /* 0x0000000304047207 */ /* 0x000fc80000000000 */
[----:B------:R-:W-:Y:S02]  /*13f0*/  SEL R5, R5, R2, P0 ;  /* 0x0000000205057207 */ /* 0x000fe40000000000 */
[-C--:B------:R-:W-:Y:S02]  /*1400*/  IADD3 R3, P2, RZ, -R4.reuse, RZ ;  /* 0x80000004ff037210 */ /* 0x080fe40007f5e0ff */
[----:B------:R-:W-:Y:S02]  /*1410*/  ISETP.NE.U32.AND P0, PT, RZ, UR4, PT ;  /* 0x00000004ff007c0c */ /* 0x000fe4000bf05070 */
[----:B------:R-:W-:Y:S02]  /*1420*/  IADD3.X R2, RZ, ~R5, RZ, P2, !PT ;  /* 0x80000005ff027210 */ /* 0x000fe400017fe4ff */
[----:B------:R-:W-:Y:S02]  /*1430*/  ISETP.NE.AND.EX P0, PT, RZ, RZ, PT, P0 ;  /* 0x000000ffff00720c */ /* 0x000fe40003f05300 */
[----:B------:R-:W-:-:S02]  /*1440*/  SEL R4, R3, R4, !P1 ;  /* 0x0000000403047207 */ /* 0x000fc40004800000 */
[----:B------:R-:W-:Y:S02]  /*1450*/  SEL R5, R2, R5, !P1 ;  /* 0x0000000502057207 */ /* 0x000fe40004800000 */
[----:B------:R-:W-:Y:S02]  /*1460*/  SEL R4, R4, 0xffffffff, P0 ;  /* 0xffffffff04047807 */ /* 0x000fe40000000000 */
[----:B------:R-:W-:Y:S01]  /*1470*/  SEL R5, R5, 0xffffffff, P0 ;  /* 0xffffffff05057807 */ /* 0x000fe20000000000 */
[----:B------:R-:W-:Y:S06]  /*1480*/  RET.REL.NODEC R6 `(_ZN2at6native60_GLOBAL__N__fdc43544_27_DistributionRandomKernel_cu_f88cee4443distribution_elementwise_grid_stride_kernelImLi2EZZZNS0_9templates4cuda32random_full_64_bits_range_kernelIPNS_17CUDAGeneratorImplEEEvRNS_18TensorIteratorBaseET_ENKUlvE_clEvENKUlvE6_clEvEUlP24curandStatePhilox4_32_10E_ZNS1_27distribution_nullary_kernelIN3c108BFloat16Em10ulonglong2S7_SF_ZZZS5_IS7_EvS9_SA_ENKSB_clEvENKSC_clEvEUlmE_EEvS9_T2_RKT3_T4_EUlimE_EEvlNS_15PhiloxCudaStateET1_SL_) ;  /* 0xffffffe806dc7950 */ /* 0x000fec0003c3ffff */
.L_x_539:
        /* <DEDUP_REMOVED lines=15> */
.L_x_1893:


//--------------------- .text._ZN2at6native60_GLOBAL__N__fdc43544_27_DistributionRandomKernel_cu_f88cee4443distribution_elementwise_grid_stride_kernelImLi2EZZZNS0_9templates4cuda32random_full_64_bits_range_kernelIPNS_17CUDAGeneratorImplEEEvRNS_18TensorIteratorBaseET_ENKUlvE_clEvENKUlvE5_clEvEUlP24curandStatePhilox4_32_10E_ZNS1_27distribution_nullary_kernelIfm10ulonglong2S7_SF_ZZZS5_IS7_EvS9_SA_ENKSB_clEvENKSC_clEvEUlmE_EEvS9_T2_RKT3_T4_EUlimE0_EEvlNS_15PhiloxCudaStateET1_SJ_ --------------------------
	.section	.text._ZN2at6native60_GLOBAL__N__fdc43544_27_DistributionRandomKernel_cu_f88cee4443distribution_elementwise_grid_stride_kernelImLi2EZZZNS0_9templates4cuda32random_full_64_bits_range_kernelIPNS_17CUDAGeneratorImplEEEvRNS_18TensorIteratorBaseET_ENKUlvE_clEvENKUlvE5_clEvEUlP24curandStatePhilox4_32_10E_ZNS1_27distribution_nullary_kernelIfm10ulonglong2S7_SF_ZZZS5_IS7_EvS9_SA_ENKSB_clEvENKSC_clEvEUlmE_EEvS9_T2_RKT3_T4_EUlimE0_EEvlNS_15PhiloxCudaStateET1_SJ_,"ax",@progbits
	.align	128
.text._ZN2at6native60_GLOBAL__N__fdc43544_27_DistributionRandomKernel_cu_f88cee4443distribution_elementwise_grid_stride_kernelImLi2EZZZNS0_9templates4cuda32random_full_64_bits_range_kernelIPNS_17CUDAGeneratorImplEEEvRNS_18TensorIteratorBaseET_ENKUlvE_clEvENKUlvE5_clEvEUlP24curandStatePhilox4_32_10E_ZNS1_27distribution_nullary_kernelIfm10ulonglong2S7_SF_ZZZS5_IS7_EvS9_SA_ENKSB_clEvENKSC_clEvEUlmE_EEvS9_T2_RKT3_T4_EUlimE0_EEvlNS_15PhiloxCudaStateET1_SJ_:
        .type           _ZN2at6native60_GLOBAL__N__fdc43544_27_DistributionRandomKernel_cu_f88cee4443distribution_elementwise_grid_stride_kernelImLi2EZZZNS0_9templates4cuda32random_full_64_bits_range_kernelIPNS_17CUDAGeneratorImplEEEvRNS_18TensorIteratorBaseET_ENKUlvE_clEvENKUlvE5_clEvEUlP24curandStatePhilox4_32_10E_ZNS1_27distribution_nullary_kernelIfm10ulonglong2S7_SF_ZZZS5_IS7_EvS9_SA_ENKSB_clEvENKSC_clEvEUlmE_EEvS9_T2_RKT3_T4_EUlimE0_EEvlNS_15PhiloxCudaStateET1_SJ_,@function
        .size           _ZN2at6native60_GLOBAL__N__fdc43544_27_DistributionRandomKernel_cu_f88cee4443distribution_elementwise_grid_stride_kernelImLi2EZZZNS0_9templates4cuda32random_full_64_bits_range_kernelIPNS_17CUDAGeneratorImplEEEvRNS_18TensorIteratorBaseET_ENKUlvE_clEvENKUlvE5_clEvEUlP24curandStatePhilox4_32_10E_ZNS1_27distribution_nullary_kernelIfm10ulonglong2S7_SF_ZZZS5_IS7_EvS9_SA_ENKSB_clEvENKSC_clEvEUlmE_EEvS9_T2_RKT3_T4_EUlimE0_EEvlNS_15PhiloxCudaStateET1_SJ_,(.L_x_1895 - _ZN2at6native60_GLOBAL__N__fdc43544_27_DistributionRandomKernel_cu_f88cee4443distribution_elementwise_grid_stride_kernelImLi2EZZZNS0_9templates4cuda32random_full_64_bits_range_kernelIPNS_17CUDAGeneratorImplEEEvRNS_18TensorIteratorBaseET_ENKUlvE_clEvENKUlvE5_clEvEUlP24curandStatePhilox4_32_10E_ZNS1_27distribution_nullary_kernelIfm10ulonglong2S7_SF_ZZZS5_IS7_EvS9_SA_ENKSB_clEvENKSC_clEvEUlmE_EEvS9_T2_RKT3_T4_EUlimE0_EEvlNS_15PhiloxCudaStateET1_SJ_)
        .other          _ZN2at6native60_GLOBAL__N__fdc43544_27_DistributionRandomKernel_cu_f88cee4443distribution_elementwise_grid_stride_kernelImLi2EZZZNS0_9templates4cuda32random_full_64_bits_range_kernelIPNS_17CUDAGeneratorImplEEEvRNS_18TensorIteratorBaseET_ENKUlvE_clEvENKUlvE5_clEvEUlP24curandStatePhilox4_32_10E_ZNS1_27distribution_nullary_kernelIfm10ulonglong2S7_SF_ZZZS5_IS7_EvS9_SA_ENKSB_clEvENKSC_clEvEUlmE_EEvS9_T2_RKT3_T4_EUlimE0_EEvlNS_15PhiloxCudaStateET1_SJ_,@"STO_CUDA_ENTRY STV_DEFAULT"
_ZN2at6native60_GLOBAL__N__fdc43544_27_DistributionRandomKernel_cu_f88cee4443distribution_elementwise_grid_stride_kernelImLi2EZZZNS0_9templates4cuda32random_full_64_bits_range_kernelIPNS_17CUDAGeneratorImplEEEvRNS_18TensorIteratorBaseET_ENKUlvE_clEvENKUlvE5_clEvEUlP24curandStatePhilox4_32_10E_ZNS1_27distribution_nullary_kernelIfm10ulonglong2S7_SF_ZZZS5_IS7_EvS9_SA_ENKSB_clEvENKSC_clEvEUlmE_EEvS9_T2_RKT3_T4_EUlimE0_EEvlNS_15PhiloxCudaStateET1_SJ_:
        /* <DEDUP_REMOVED lines=92> */
[----:B------:R-:W-:Y:S05]  /*05c0*/  CALL.REL.NOINC `($__internal_42_$__cuda_sm20_div_s64) ;  /* 0x0000002800947944 */ /* 0x000fea0003c00000 */
[----:B------:R-:W-:Y:S05]  /*05d0*/  BRA `(.L_x_541) ;  /* 0x0000000000587947 */ /* 0x000fea0003800000 */
.L_x_540:
        /* <DEDUP_REMOVED lines=22> */
.L_x_541:
        /* <DEDUP_REMOVED lines=68> */
.L_x_551:
        /* <DEDUP_REMOVED lines=13> */
.L_x_543:
[----:B------:R-:W-:Y:S05]  /*0c50*/  BSYNC B0 ;  /* 0x0000000000007941 */ /* 0x000fea0003800000 */
.L_x_542:
        /* <DEDUP_REMOVED lines=69> */
.L_x_545:
[----:B------:R-:W-:Y:S01]  /*10b0*/  IMAD.MOV.U32 R5, RZ, RZ, R22 ;  /* 0x000000ffff057224 */ /* 0x000fe200078e0016 */
[----:B------:R-:W-:Y:S01]  /*10c0*/  MOV R4, R0 ;  /* 0x0000000000047202 */ /* 0x000fe20000000f00 */
[----:B------:R-:W-:Y:S01]  /*10d0*/  IMAD.MOV.U32 R3, RZ, RZ, R7 ;  /* 0x000000ffff037224 */ /* 0x000fe200078e0007 */
[----:B------:R-:W-:-:S07]  /*10e0*/  MOV R2, R20 ;  /* 0x0000001400027202 */ /* 0x000fce0000000f00 */
.L_x_544:
        /* <DEDUP_REMOVED lines=231> */
.L_x_548:
[----:B------:R-:W0:Y:S01]  /*1f60*/  I2F.S64 R5, R4 ;  /* 0x0000000400057312 */ /* 0x000e220000301400 */
[----:B------:R-:W-:Y:S02]  /*1f70*/  ULDC.64 UR34, c[0x0][0x3d0] ;  /* 0x0000f40000227ab9 */ /* 0x000fe40000000a00 */
[----:B------:R-:W-:-:S04]  /*1f80*/  IADD3 R22, P0, R0, UR34, RZ ;  /* 0x0000002200167c10 */ /* 0x000fc8000ff1e0ff */
[----:B------:R-:W-:-:S05]  /*1f90*/  IADD3.X R23, RZ, UR35, RZ, P0, !PT ;  /* 0x00000023ff177c10 */ /* 0x000fca00087fe4ff */
[----:B0-----:R0:W-:Y:S04]  /*1fa0*/  STG.E desc[UR58][R22.64], R5 ;  /* 0x0000000516007986 */ /* 0x0011e8000c10193a */
.L_x_547:
[----:B------:R-:W-:Y:S05]  /*1fb0*/  BSYNC B0 ;  /* 0x0000000000007941 */ /* 0x000fea0003800000 */
.L_x_546:
        /* <DEDUP_REMOVED lines=246> */
.L_x_550:
[----:B------:R-:W0:Y:S01]  /*2f20*/  I2F.S64 R3, R2 ;  /* 0x0000000200037312 */ /* 0x000e220000301400 */
[----:B------:R-:W-:Y:S02]  /*2f30*/  ULDC.64 UR34, c[0x0][0x3d0] ;  /* 0x0000f40000227ab9 */ /* 0x000fe40000000a00 */
[----:B------:R-:W-:-:S04]  /*2f40*/  IADD3 R4, P0, R0, UR34, RZ ;  /* 0x0000002200047c10 */ /* 0x000fc8000ff1e0ff */
[----:B------:R-:W-:-:S05]  /*2f50*/  IADD3.X R5, RZ, UR35, RZ, P0, !PT ;  /* 0x00000023ff057c10 */ /* 0x000fca00087fe4ff */
[----:B0-----:R0:W-:Y:S04]  /*2f60*/  STG.E desc[UR58][R4.64], R3 ;  /* 0x0000000304007986 */ /* 0x0011e8000c10193a */
.L_x_549:
        /* <DEDUP_REMOVED lines=11> */
        .weak           $__internal_42_$__cuda_sm20_div_s64
        .type           $__internal_42_$__cuda_sm20_div_s64,@function
        .size           $__internal_42_$__cuda_sm20_div_s64,(.L_x_1895 - $__internal_42_$__cuda_sm20_div_s64)
$__internal_42_$__cuda_sm20_div_s64:
        /* <DEDUP_REMOVED lines=74> */
[----:B------:R-:W-:Y:S06]  /*34c0*/  RET.REL.NODEC R6 `(_ZN2at6native60_GLOBAL__N__fdc43544_27_DistributionRandomKernel_cu_f88cee4443distribution_elementwise_grid_stride_kernelImLi2EZZZNS0_9templates4cuda32random_full_64_bits_range_kernelIPNS_17CUDAGeneratorImplEEEvRNS_18TensorIteratorBaseET_ENKUlvE_clEvENKUlvE5_clEvEUlP24curandStatePhilox4_32_10E_ZNS1_27distribution_nullary_kernelIfm10ulonglong2S7_SF_ZZZS5_IS7_EvS9_SA_ENKSB_clEvENKSC_clEvEUlmE_EEvS9_T2_RKT3_T4_EUlimE0_EEvlNS_15PhiloxCudaStateET1_SJ_) ;  /* 0xffffffc806cc7950 */ /* 0x000fec0003c3ffff */
.L_x_552:
        /* <DEDUP_REMOVED lines=11> */
.L_x_1895:


//--------------------- .text._ZN2at6native60_GLOBAL__N__fdc43544_27_DistributionRandomKernel_cu_f88cee4443distribution_elementwise_grid_stride_kernelImLi2EZZZNS0_9templates4cuda32random_full_64_bits_range_kernelIPNS_17CUDAGeneratorImplEEEvRNS_18TensorIteratorBaseET_ENKUlvE_clEvENKUlvE5_clEvEUlP24curandStatePhilox4_32_10E_ZNS1_27distribution_nullary_kernelIfm10ulonglong2S7_SF_ZZZS5_IS7_EvS9_SA_ENKSB_clEvENKSC_clEvEUlmE_EEvS9_T2_RKT3_T4_EUlimE_EEvlNS_15PhiloxCudaStateET1_SJ_ --------------------------
	.section	.text._ZN2at6native60_GLOBAL__N__fdc43544_27_DistributionRandomKernel_cu_f88cee4443distribution_elementwise_grid_stride_kernelImLi2EZZZNS0_9templates4cuda32random_full_64_bits_range_kernelIPNS_17CUDAGeneratorImplEEEvRNS_18TensorIteratorBaseET_ENKUlvE_clEvENKUlvE5_clEvEUlP24curandStatePhilox4_32_10E_ZNS1_27distribution_nullary_kernelIfm10ulonglong2S7_SF_ZZZS5_IS7_EvS9_SA_ENKSB_clEvENKSC_clEvEUlmE_EEvS9_T2_RKT3_T4_EUlimE_EEvlNS_15PhiloxCudaStateET1_SJ_,"ax",@progbits
	.align	128
.text._ZN2at6native60_GLOBAL__N__fdc43544_27_DistributionRandomKernel_cu_f88cee4443distribution_elementwise_grid_stride_kernelImLi2EZZZNS0_9templates4cuda32random_full_64_bits_range_kernelIPNS_17CUDAGeneratorImplEEEvRNS_18TensorIteratorBaseET_ENKUlvE_clEvENKUlvE5_clEvEUlP24curandStatePhilox4_32_10E_ZNS1_27distribution_nullary_kernelIfm10ulonglong2S7_SF_ZZZS5_IS7_EvS9_SA_ENKSB_clEvENKSC_clEvEUlmE_EEvS9_T2_RKT3_T4_EUlimE_EEvlNS_15PhiloxCudaStateET1_SJ_:
        .type           _ZN2at6native60_GLOBAL__N__fdc43544_27_DistributionRandomKernel_cu_f88cee4443distribution_elementwise_grid_stride_kernelImLi2EZZZNS0_9templates4cuda32random_full_64_bits_range_kernelIPNS_17CUDAGeneratorImplEEEvRNS_18TensorIteratorBaseET_ENKUlvE_clEvENKUlvE5_clEvEUlP24curandStatePhilox4_32_10E_ZNS1_27distribution_nullary_kernelIfm10ulonglong2S7_SF_ZZZS5_IS7_EvS9_SA_ENKSB_clEvENKSC_clEvEUlmE_EEvS9_T2_RKT3_T4_EUlimE_EEvlNS_15PhiloxCudaStateET1_SJ_,@function
        .size           _ZN2at6native60_GLOBAL__N__fdc43544_27_DistributionRandomKernel_cu_f88cee4443distribution_elementwise_grid_stride_kernelImLi2EZZZNS0_9templates4cuda32random_full_64_bits_range_kernelIPNS_17CUDAGeneratorImplEEEvRNS_18TensorIteratorBaseET_ENKUlvE_clEvENKUlvE5_clEvEUlP24curandStatePhilox4_32_10E_ZNS1_27distribution_nullary_kernelIfm10ulonglong2S7_SF_ZZZS5_IS7_EvS9_SA_ENKSB_clEvENKSC_clEvEUlmE_EEvS9_T2_RKT3_T4_EUlimE_EEvlNS_15PhiloxCudaStateET1_SJ_,(.L_x_1897 - _ZN2at6native60_GLOBAL__N__fdc43544_27_DistributionRandomKernel_cu_f88cee4443distribution_elementwise_grid_stride_kernelImLi2EZZZNS0_9templates4cuda32random_full_64_bits_range_kernelIPNS_17CUDAGeneratorImplEEEvRNS_18TensorIteratorBaseET_ENKUlvE_clEvENKUlvE5_clEvEUlP24curandStatePhilox4_32_10E_ZNS1_27distribution_nullary_kernelIfm10ulonglong2S7_SF_ZZZS5_IS7_EvS9_SA_ENKSB_clEvENKSC_clEvEUlmE_EEvS9_T2_RKT3_T4_EUlimE_EEvlNS_15PhiloxCudaStateET1_SJ_)
        .other          _ZN2at6native60_GLOBAL__N__fdc43544_27_DistributionRandomKernel_cu_f88cee4443distribution_elementwise_grid_stride_kernelImLi2EZZZNS0_9templates4cuda32random_full_64_bits_range_kernelIPNS_17CUDAGeneratorImplEEEvRNS_18TensorIteratorBaseET_ENKUlvE_clEvENKUlvE5_clEvEUlP24curandStatePhilox4_32_10E_ZNS1_27distribution_nullary_kernelIfm10ulonglong2S7_SF_ZZZS5_IS7_EvS9_SA_ENKSB_clEvENKSC_clEvEUlmE_EEvS9_T2_RKT3_T4_EUlimE_EEvlNS_15PhiloxCudaStateET1_SJ_,@"STO_CUDA_ENTRY STV_DEFAULT"
_ZN2at6native60_GLOBAL__N__fdc43544_27_DistributionRandomKernel_cu_f88cee4443distribution_elementwise_grid_stride_kernelImLi2EZZZNS0_9templates4cuda32random_full_64_bits_range_kernelIPNS_17CUDAGeneratorImplEEEvRNS_18TensorIteratorBaseET_ENKUlvE_clEvENKUlvE5_clEvEUlP24curandStatePhilox4_32_10E_ZNS1_27distribution_nullary_kernelIfm10ulonglong2S7_SF_ZZZS5_IS7_EvS9_SA_ENKSB_clEvENKSC_clEvEUlmE_EEvS9_T2_RKT3_T4_EUlimE_EEvlNS_15PhiloxCudaStateET1_SJ_:
        /* <DEDUP_REMOVED lines=32> */
[----:B------:R-:W-:Y:S01]  /*0200*/  IADD3 R39, R20, -0x61c88647, RZ ;  /* 0x9e3779b914277810 */ /* 0x000fe20007ffe0ff */
[----:B------:R-:W-:Y:S01]  /*0210*/  IMAD.WIDE.U32 R2, R2, -0x2daee0ad, RZ ;  /* 0xd2511f5302027825 */ /* 0x000fe200078e00ff */
[----:B------:R-:W-:Y:S02]  /*0220*/  LOP3.LUT R6, R5, R7, R20, 0x96, !PT ;  /* 0x0000000705067212 */ /* 0x000fe400078e9614 */
[C---:B------:R-:W-:Y:S01]  /*0230*/  IADD3 R36, R21.reuse, 0x32370b8f, RZ ;  /* 0x32370b8f15247810 */ /* 0x040fe20007ffe0ff */
[----:B------:R-:W-:Y:S01]  /*0240*/  VIADD R35, R20, 0xdaa66d2b ;  /* 0xdaa66d2b14237836 */ /* 0x000fe20000000000 */
[C---:B------:R-:W-:Y:S01]  /*0250*/  LOP3.LUT R10, R21.reuse, R3, R9, 0x96, !PT ;  /* 0x00000003150a7212 */ /* 0x040fe200078e9609 */
[----:B------:R-:W-:Y:S01]  /*0260*/  IMAD.WIDE.U32 R6, R6, -0x2daee0ad, RZ ;  /* 0xd2511f5306067825 */ /* 0x000fe200078e00ff */
[----:B------:R-:W-:-:S02]  /*0270*/  IADD3 R33, R21, -0x126145ec, RZ ;  /* 0xed9eba1415217810 */ /* 0x000fc40007ffe0ff */
[----:B------:R-:W-:Y:S01]  /*0280*/  IADD3 R30, R20, -0x4ab325aa, RZ ;  /* 0xb54cda56141e7810 */ /* 0x000fe20007ffe0ff */
[----:B------:R-:W-:Y:S01]  /*0290*/  IMAD.WIDE.U32 R10, R10, -0x326172a9, RZ ;  /* 0xcd9e8d570a0a7825 */ /* 0x000fe200078e00ff */
[----:B------:R-:W-:Y:S02]  /*02a0*/  LOP3.LUT R5, R7, R2, R40, 0x96, !PT ;  /* 0x0000000207057212 */ /* 0x000fe400078e9628 */
[C---:B------:R-:W-:Y:S01]  /*02b0*/  IADD3 R17, R20.reuse, 0x5384540f, RZ ;  /* 0x5384540f14117810 */ /* 0x040fe20007ffe0ff */
        /* <DEDUP_REMOVED lines=38> */
[----:B------:R-:W-:Y:S02]  /*0520*/  LOP3.LUT R44, R5, R44, R15, 0x96, !PT ;  /* 0x0000002c052c7212 */ /* 0x000fe400078e960f */
        /* <DEDUP_REMOVED lines=9> */
[----:B------:R-:W-:Y:S05]  /*05c0*/  CALL.REL.NOINC `($__internal_43_$__cuda_sm20_div_s64) ;  /* 0x0000000800807944 */ /* 0x000fea0003c00000 */
[----:B------:R-:W-:Y:S02]  /*05d0*/  IMAD.MOV.U32 R2, RZ, RZ, R4 ;  /* 0x000000ffff027224 */ /* 0x000fe400078e0004 */
[----:B------:R-:W-:Y:S01]  /*05e0*/  IMAD.MOV.U32 R3, RZ, RZ, R5 ;  /* 0x000000ffff037224 */ /* 0x000fe200078e0005 */
[----:B------:R-:W-:Y:S06]  /*05f0*/  BRA `(.L_x_554) ;  /* 0x00000000005c7947 */ /* 0x000fec0003800000 */
.L_x_553:
        /* <DEDUP_REMOVED lines=23> */
.L_x_554:
        /* <DEDUP_REMOVED lines=21> */
.L_x_562:
[----:B------:R-:W-:Y:S01]  /*08c0*/  IADD3 R4, R4, 0x1, RZ ;  /* 0x0000000104047810 */ /* 0x000fe20007ffe0ff */
[----:B------:R-:W-:Y:S03]  /*08d0*/  BSSY B0, `(.L_x_555) ;  /* 0x000000c000007945 */ /* 0x000fe60003800000 */
[C---:B------:R-:W-:Y:S01]  /*08e0*/  ISETP.NE.AND P0, PT, R4.reuse, RZ, PT ;  /* 0x000000ff0400720c */ /* 0x040fe20003f05270 */
[----:B------:R-:W-:-:S12]  /*08f0*/  IMAD.HI.U32 R2, R4, -0x2daee0ad, RZ ;  /* 0xd2511f5304027827 */ /* 0x000fd800078e00ff */
[----:B------:R-:W-:Y:S05]  /*0900*/  @P0 BRA `(.L_x_556) ;  /* 0x0000000000200947 */ /* 0x000fea0003800000 */
        /* <DEDUP_REMOVED lines=8> */
.L_x_556:
[----:B------:R-:W-:Y:S05]  /*0990*/  BSYNC B0 ;  /* 0x0000000000007941 */ /* 0x000fea0003800000 */
.L_x_555:
        /* <DEDUP_REMOVED lines=13> */
[----:B------:R-:W-:-:S03]  /*0a70*/  IMAD.WIDE.U32 R26, R27, -0x326172a9, RZ ;  /* 0xcd9e8d571b1a7825 */ /* 0x000fc600078e00ff */
[----:B------:R-:W-:Y:S02]  /*0a80*/  MOV R41, R28 ;  /* 0x0000001c00297202 */ /* 0x000fe40000000f00 */
        /* <DEDUP_REMOVED lines=45> */
.L_x_558:
[----:B------:R-:W-:Y:S01]  /*0d60*/  IMAD.MOV.U32 R27, RZ, RZ, R29 ;  /* 0x000000ffff1b7224 */ /* 0x000fe200078e001d */
[----:B------:R-:W-:Y:S01]  /*0d70*/  MOV R41, R2 ;  /* 0x0000000200297202 */ /* 0x000fe20000000f00 */
[----:B------:R-:W-:Y:S02]  /*0d80*/  IMAD.MOV.U32 R26, RZ, RZ, R28 ;  /* 0x000000ffff1a7224 */ /* 0x000fe400078e001c */
[----:B------:R-:W-:-:S07]  /*0d90*/  IMAD.MOV.U32 R42, RZ, RZ, R24 ;  /* 0x000000ffff2a7224 */ /* 0x000fce00078e0018 */
.L_x_557:
        /* <DEDUP_REMOVED lines=13> */
[----:B------:R-:W-:-:S05]  /*0e70*/  LEA.HI.X.SX32 R29, R29, UR11, 0x1, P0 ;  /* 0x0000000b1d1d7c11 */ /* 0x000fca00080f0eff */
[----:B0-----:R0:W-:Y:S04]  /*0e80*/  STG.E desc[UR8][R28.64], R27 ;  /* 0x0000001b1c007986 */ /* 0x0011e8000c101908 */
.L_x_560:
[----:B------:R-:W-:Y:S05]  /*0e90*/  BSYNC B0 ;  /* 0x0000000000007941 */ /* 0x000fea0003800000 */
.L_x_559:
[----:B------:R-:W-:Y:S05]  /*0ea0*/  @P1 BRA `(.L_x_561) ;  /* 0x00000000001c1947 */ /* 0x000fea0003800000 */
[----:B0-----:R-:W-:Y:S01]  /*0eb0*/  IMAD.MOV.U32 R29, RZ, RZ, R41 ;  /* 0x000000ffff1d7224 */ /* 0x001fe200078e0029 */
[----:B------:R-:W-:Y:S01]  /*0ec0*/  MOV R28, R42 ;  /* 0x0000002a001c7202 */ /* 0x000fe20000000f00 */
[----:B------:R-:W-:-:S04]  /*0ed0*/  IMAD R45, R45, UR4, RZ ;  /* 0x000000042d2d7c24 */ /* 0x000fc8000f8e02ff */
[----:B------:R-:W0:Y:S01]  /*0ee0*/  I2F.S64 R29, R28 ;  /* 0x0000001c001d7312 */ /* 0x000e220000301400 */
[----:B------:R-:W-:-:S04]  /*0ef0*/  IADD3 R26, P0, R45, UR10, RZ ;  /* 0x0000000a2d1a7c10 */ /* 0x000fc8000ff1e0ff */
[----:B------:R-:W-:-:S05]  /*0f00*/  LEA.HI.X.SX32 R27, R45, UR11, 0x1, P0 ;  /* 0x0000000b2d1b7c11 */ /* 0x000fca00080f0eff */
[----:B0-----:R1:W-:Y:S04]  /*0f10*/  STG.E desc[UR8][R26.64], R29 ;  /* 0x0000001d1a007986 */ /* 0x0013e8000c101908 */
.L_x_561:
        /* <DEDUP_REMOVED lines=11> */
        .weak           $__internal_43_$__cuda_sm20_div_s64
        .type           $__internal_43_$__cuda_sm20_div_s64,@function
        .size           $__internal_43_$__cuda_sm20_div_s64,(.L_x_1897 - $__internal_43_$__cuda_sm20_div_s64)
$__internal_43_$__cuda_sm20_div_s64:
[----:B------:R-:W-:Y:S02]  /*0fd0*/  UMOV UR5, URZ ;  /* 0x0000003f00057c82 */ /* 0x000fe40008000000 */
[----:B------:R-:W0:Y:S08]  /*0fe0*/  I2F.U64.RP R7, UR4 ;  /* 0x0000000400077d12 */ /* 0x000e300008309000 */
[----:B0-----:R-:W0:Y:S02]  /*0ff0*/  MUFU.RCP R7, R7 ;  /* 0x0000000700077308 */ /* 0x001e240000001000 */
[----:B0-----:R-:W-:-:S06]  /*1000*/  IADD3 R4, R7, 0x1ffffffe, RZ ;  /* 0x1ffffffe07047810 */ /* 0x001fcc0007ffe0ff */
[----:B------:R-:W0:Y:S02]  /*1010*/  F2I.U64.TRUNC R4, R4 ;  /* 0x0000000400047311 */ /* 0x000e24000020d800 */
[----:B0-----:R-:W-:-:S04]  /*1020*/  IMAD.WIDE.U32 R2, R4, UR4, RZ ;  /* 0x0000000404027c25 */ /* 0x001fc8000f8e00ff */
[----:B------:R-:W-:Y:S01]  /*1030*/  IMAD R3, R5, UR4, R3 ;  /* 0x0000000405037c24 */ /* 0x000fe2000f8e0203 */
[----:B------:R-:W-:-:S05]  /*1040*/  IADD3 R23, P0, RZ, -R2, RZ ;  /* 0x80000002ff177210 */ /* 0x000fca0007f1e0ff */
[----:B------:R-:W-:-:S04]  /*1050*/  IMAD.HI.U32 R2, R4, R23, RZ ;  /* 0x0000001704027227 */ /* 0x000fc800078e00ff */
[----:B------:R-:W-:Y:S02]  /*1060*/  IMAD.X R27, RZ, RZ, ~R3, P0 ;  /* 0x000000ffff1b7224 */ /* 0x000fe400000e0e03 */
[----:B------:R-:W-:Y:S02]  /*1070*/  IMAD.MOV.U32 R3, RZ, RZ, R4 ;  /* 0x000000ffff037224 */ /* 0x000fe400078e0004 */
[-C--:B------:R-:W-:Y:S02]  /*1080*/  IMAD R41, R5, R27.reuse, RZ ;  /* 0x0000001b05297224 */ /* 0x080fe400078e02ff */
[----:B------:R-:W-:-:S04]  /*1090*/  IMAD.WIDE.U32 R2, P0, R4, R27, R2 ;  /* 0x0000001b04027225 */ /* 0x000fc80007800002 */
[----:B------:R-:W-:-:S04]  /*10a0*/  IMAD.HI.U32 R7, R5, R27, RZ ;  /* 0x0000001b05077227 */ /* 0x000fc800078e00ff */
[----:B------:R-:W-:Y:S01]  /*10b0*/  IMAD.HI.U32 R2, P1, R5, R23, R2 ;  /* 0x0000001705027227 */ /* 0x000fe20007820002 */
[----:B------:R-:W-:-:S04]  /*10c0*/  IADD3.X R7, R7, R5, RZ, P0, !PT ;  /* 0x0000000507077210 */ /* 0x000fc800007fe4ff */
        /* <DEDUP_REMOVED lines=8> */
[----:B------:R-:W-:-:S03]  /*1150*/  SEL R5, R5, UR6, !P1 ;  /* 0x0000000605057c07 */ /* 0x000fc6000c800000 */
        /* <DEDUP_REMOVED lines=14> */
[----:B------:R-:W-:-:S04]  /*1240*/  IMAD.HI.U32 R23, R22, R7, RZ ;  /* 0x0000000716177227 */ /* 0x000fc800078e00ff */
[----:B------:R-:W-:-:S04]  /*1250*/  IMAD.HI.U32 R2, P0, R22, R5, R2 ;  /* 0x0000000516027227 */ /* 0x000fc80007800002 */
[----:B------:R-:W-:Y:S01]  /*1260*/  IMAD.X R23, RZ, RZ, R23, P0 ;  /* 0x000000ffff177224 */ /* 0x000fe200000e0617 */
[----:B------:R-:W-:-:S04]  /*1270*/  IADD3 R4, P2, R27, R2, RZ ;  /* 0x000000021b047210 */ /* 0x000fc80007f5e0ff */
[----:B------:R-:W-:Y:S01]  /*1280*/  IADD3.X R23, RZ, R23, RZ, P2, !PT ;  /* 0x00000017ff177210 */ /* 0x000fe200017fe4ff */
[----:B------:R-:W-:-:S04]  /*1290*/  IMAD.WIDE.U32 R2, R4, UR4, RZ ;  /* 0x0000000404027c25 */ /* 0x000fc8000f8e00ff */
[----:B------:R-:W-:Y:S01]  /*12a0*/  IMAD R22, R23, UR4, R3 ;  /* 0x0000000417167c24 */ /* 0x000fe2000f8e0203 */
[----:B------:R-:W-:Y:S02]  /*12b0*/  IADD3 R2, P0, -R2, R5, RZ ;  /* 0x0000000502027210 */ /* 0x000fe40007f1e1ff */
[----:B------:R-:W-:Y:S02]  /*12c0*/  IADD3 R3, P3, R4, 0x1, RZ ;  /* 0x0000000104037810 */ /* 0x000fe40007f7e0ff */
[C---:B------:R-:W-:Y:S01]  /*12d0*/  IADD3 R5, P2, R2.reuse, -UR4, RZ ;  /* 0x8000000402057c10 */ /* 0x040fe2000ff5e0ff */
[----:B------:R-:W-:Y:S01]  /*12e0*/  IMAD.X R22, R7, 0x1, ~R22, P0 ;  /* 0x0000000107167824 */ /* 0x000fe200000e0e16 */
[----:B------:R-:W-:-:S04]  /*12f0*/  ISETP.GE.U32.AND P0, PT, R2, UR4, PT ;  /* 0x0000000402007c0c */ /* 0x000fc8000bf06070 */
[C---:B------:R-:W-:Y:S02]  /*1300*/  ISETP.GE.U32.AND.EX P0, PT, R22.reuse, RZ, PT, P0 ;  /* 0x000000ff1600720c */ /* 0x040fe40003f06100 */
[----:B------:R-:W-:Y:S02]  /*1310*/  IADD3.X R7, R22, -0x1, RZ, P2, !PT ;  /* 0xffffffff16077810 */ /* 0x000fe400017fe4ff */
[----:B------:R-:W-:Y:S01]  /*1320*/  SEL R5, R5, R2, P0 ;  /* 0x0000000205057207 */ /* 0x000fe20000000000 */
[----:B------:R-:W-:Y:S01]  /*1330*/  IMAD.X R2, RZ, RZ, R23, P3 ;  /* 0x000000ffff027224 */ /* 0x000fe200018e0617 */
[----:B------:R-:W-:Y:S02]  /*1340*/  SEL R7, R7, R22, P0 ;  /* 0x0000001607077207 */ /* 0x000fe40000000000 */
[----:B------:R-:W-:Y:S02]  /*1350*/  SEL R3, R3, R4, P0 ;  /* 0x0000000403037207 */ /* 0x000fe40000000000 */
[----:B------:R-:W-:-:S02]  /*1360*/  ISETP.GE.U32.AND P2, PT, R5, UR4, PT ;  /* 0x0000000405007c0c */ /* 0x000fc4000bf46070 */
[----:B------:R-:W-:Y:S02]  /*1370*/  SEL R2, R2, R23, P0 ;  /* 0x0000001702027207 */ /* 0x000fe40000000000 */
[----:B------:R-:W-:Y:S02]  /*1380*/  IADD3 R4, P3, R3, 0x1, RZ ;  /* 0x0000000103047810 */ /* 0x000fe40007f7e0ff */
[----:B------:R-:W-:Y:S01]  /*1390*/  ISETP.GE.U32.AND.EX P0, PT, R7, RZ, PT, P2 ;  /* 0x000000ff0700720c */ /* 0x000fe20003f06120 */
[----:B------:R-:W-:Y:S01]  /*13a0*/  HFMA2.MMA R7, -RZ, RZ, 0, 0 ;  /* 0x00000000ff077435 */ /* 0x000fe200000001ff */
[-C--:B------:R-:W-:Y:S02]  /*13b0*/  IADD3.X R5, RZ, R2.reuse, RZ, P3, !PT ;  /* 0x00000002ff057210 */ /* 0x080fe40001ffe4ff */
[----:B------:R-:W-:Y:S02]  /*13c0*/  SEL R4, R4, R3, P0 ;  /* 0x0000000304047207 */ /* 0x000fe40000000000 */
[----:B------:R-:W-:-:S02]  /*13d0*/  SEL R5, R5, R2, P0 ;  /* 0x0000000205057207 */ /* 0x000fc40000000000 */
[-C--:B------:R-:W-:Y:S02]  /*13e0*/  IADD3 R3, P2, RZ, -R4.reuse, RZ ;  /* 0x80000004ff037210 */ /* 0x080fe40007f5e0ff */
[----:B------:R-:W-:Y:S02]  /*13f0*/  ISETP.NE.U32.AND P0, PT, RZ, UR4, PT ;  /* 0x00000004ff007c0c */ /* 0x000fe4000bf05070 */
[----:B------:R-:W-:Y:S01]  /*1400*/  SEL R4, R3, R4, !P1 ;  /* 0x0000000403047207 */ /* 0x000fe20004800000 */
[----:B------:R-:W-:Y:S01]  /*1410*/  IMAD.X R2, RZ, RZ, ~R5, P2 ;  /* 0x000000ffff027224 */ /* 0x000fe200010e0e05 */
[----:B------:R-:W-:-:S04]  /*1420*/  ISETP.NE.AND.EX P0, PT, RZ, RZ, PT, P0 ;  /* 0x000000ffff00720c */ /* 0x000fc80003f05300 */
[----:B------:R-:W-:Y:S02]  /*1430*/  SEL R5, R2, R5, !P1 ;  /* 0x0000000502057207 */ /* 0x000fe40004800000 */
[----:B------:R-:W-:Y:S02]  /*1440*/  SEL R4, R4, 0xffffffff, P0 ;  /* 0xffffffff04047807 */ /* 0x000fe40000000000 */
[----:B------:R-:W-:Y:S01]  /*1450*/  SEL R5, R5, 0xffffffff, P0 ;  /* 0xffffffff05057807 */ /* 0x000fe20000000000 */
[----:B------:R-:W-:Y:S06]  /*1460*/  RET.REL.NODEC R6 `(_ZN2at6native60_GLOBAL__N__fdc43544_27_DistributionRandomKernel_cu_f88cee4443distribution_elementwise_grid_stride_kernelImLi2EZZZNS0_9templates4cuda32random_full_64_bits_range_kernelIPNS_17CUDAGeneratorImplEEEvRNS_18TensorIteratorBaseET_ENKUlvE_clEvENKUlvE5_clEvEUlP24curandStatePhilox4_32_10E_ZNS1_27distribution_nullary_kernelIfm10ulonglong2S7_SF_ZZZS5_IS7_EvS9_SA_ENKSB_clEvENKSC_clEvEUlmE_EEvS9_T2_RKT3_T4_EUlimE_EEvlNS_15PhiloxCudaStateET1_SJ_) ;  /* 0xffffffe806e47950 */ /* 0x000fec0003c3ffff */
.L_x_563:
        /* <DEDUP_REMOVED lines=9> */
.L_x_1897:


//--------------------- .text._ZN2at6native60_GLOBAL__N__fdc43544_27_DistributionRandomKernel_cu_f88cee4443distribution_elementwise_grid_stride_kernelImLi2EZZZNS0_9templates4cuda32random_full_64_bits_range_kernelIPNS_17CUDAGeneratorImplEEEvRNS_18TensorIteratorBaseET_ENKUlvE_clEvENKUlvE4_clEvEUlP24curandStatePhilox4_32_10E_ZNS1_27distribution_nullary_kernelIdm10ulonglong2S7_SF_ZZZS5_IS7_EvS9_SA_ENKSB_clEvENKSC_clEvEUlmE_EEvS9_T2_RKT3_T4_EUlimE0_EEvlNS_15PhiloxCudaStateET1_SJ_ --------------------------
	.section	.text._ZN2at6native60_GLOBAL__N__fdc43544_27_DistributionRandomKernel_cu_f88cee4443distribution_elementwise_grid_stride_kernelImLi2EZZZNS0_9templates4cuda32random_full_64_bits_range_kernelIPNS_17CUDAGeneratorImplEEEvRNS_18TensorIteratorBaseET_ENKUlvE_clEvENKUlvE4_clEvEUlP24curandStatePhilox4_32_10E_ZNS1_27distribution_nullary_kernelIdm10ulonglong2S7_SF_ZZZS5_IS7_EvS9_SA_ENKSB_clEvENKSC_clEvEUlmE_EEvS9_T2_RKT3_T4_EUlimE0_EEvlNS_15PhiloxCudaStateET1_SJ_,"ax",@progbits
	.align	128
.text._ZN2at6native60_GLOBAL__N__fdc43544_27_DistributionRandomKernel_cu_f88cee4443distribution_elementwise_grid_stride_kernelImLi2EZZZNS0_9templates4cuda32random_full_64_bits_range_kernelIPNS_17CUDAGeneratorImplEEEvRNS_18TensorIteratorBaseET_ENKUlvE_clEvENKUlvE4_clEvEUlP24curandStatePhilox4_32_10E_ZNS1_27distribution_nullary_kernelIdm10ulonglong2S7_SF_ZZZS5_IS7_EvS9_SA_ENKSB_clEvENKSC_clEvEUlmE_EEvS9_T2_RKT3_T4_EUlimE0_EEvlNS_15PhiloxCudaStateET1_SJ_:
        .type           _ZN2at6native60_GLOBAL__N__fdc43544_27_DistributionRandomKernel_cu_f88cee4443distribution_elementwise_grid_stride_kernelImLi2EZZZNS0_9templates4cuda32random_full_64_bits_range_kernelIPNS_17CUDAGeneratorImplEEEvRNS_18TensorIteratorBaseET_ENKUlvE_clEvENKUlvE4_clEvEUlP24curandStatePhilox4_32_10E_ZNS1_27distribution_nullary_kernelIdm10ulonglong2S7_SF_ZZZS5_IS7_EvS9_SA_ENKSB_clEvENKSC_clEvEUlmE_EEvS9_T2_RKT3_T4_EUlimE0_EEvlNS_15PhiloxCudaStateET1_SJ_,@function
        .size           _ZN2at6native60_GLOBAL__N__fdc43544_27_DistributionRandomKernel_cu_f88cee4443distribution_elementwise_grid_stride_kernelImLi2EZZZNS0_9templates4cuda32random_full_64_bits_range_kernelIPNS_17CUDAGeneratorImplEEEvRNS_18TensorIteratorBaseET_ENKUlvE_clEvENKUlvE4_clEvEUlP24curandStatePhilox4_32_10E_ZNS1_27distribution_nullary_kernelIdm10ulonglong2S7_SF_ZZZS5_IS7_EvS9_SA_ENKSB_clEvENKSC_clEvEUlmE_EEvS9_T2_RKT3_T4_EUlimE0_EEvlNS_15PhiloxCudaStateET1_SJ_,(.L_x_1899 - _ZN2at6native60_GLOBAL__N__fdc43544_27_DistributionRandomKernel_cu_f88cee4443distribution_elementwise_grid_stride_kernelImLi2EZZZNS0_9templates4cuda32random_full_64_bits_range_kernelIPNS_17CUDAGeneratorImplEEEvRNS_18TensorIteratorBaseET_ENKUlvE_clEvENKUlvE4_clEvEUlP24curandStatePhilox4_32_10E_ZNS1_27distribution_nullary_kernelIdm10ulonglong2S7_SF_ZZZS5_IS7_EvS9_SA_ENKSB_clEvENKSC_clEvEUlmE_EEvS9_T2_RKT3_T4_EUlimE0_EEvlNS_15PhiloxCudaStateET1_SJ_)
        .other          _ZN2at6native60_GLOBAL__N__fdc43544_27_DistributionRandomKernel_cu_f88cee4443distribution_elementwise_grid_stride_kernelImLi2EZZZNS0_9templates4cuda32random_full_64_bits_range_kernelIPNS_17CUDAGeneratorImplEEEvRNS_18TensorIteratorBaseET_ENKUlvE_clEvENKUlvE4_clEvEUlP24curandStatePhilox4_32_10E_ZNS1_27distribution_nullary_kernelIdm10ulonglong2S7_SF_ZZZS5_IS7_EvS9_SA_ENKSB_clEvENKSC_clEvEUlmE_EEvS9_T2_RKT3_T4_EUlimE0_EEvlNS_15PhiloxCudaStateET1_SJ_,@"STO_CUDA_ENTRY STV_DEFAULT"
_ZN2at6native60_GLOBAL__N__fdc43544_27_DistributionRandomKernel_cu_f88cee4443distribution_elementwise_grid_stride_kernelImLi2EZZZNS0_9templates4cuda32random_full_64_bits_range_kernelIPNS_17CUDAGeneratorImplEEEvRNS_18TensorIteratorBaseET_ENKUlvE_clEvENKUlvE4_clEvEUlP24curandStatePhilox4_32_10E_ZNS1_27distribution_nullary_kernelIdm10ulonglong2S7_SF_ZZZS5_IS7_EvS9_SA_ENKSB_clEvENKSC_clEvEUlmE_EEvS9_T2_RKT3_T4_EUlimE0_EEvlNS_15PhiloxCudaStateET1_SJ_:
        /* <DEDUP_REMOVED lines=92> */
[----:B------:R-:W-:Y:S05]  /*05c0*/  CALL.REL.NOINC `($__internal_44_$__cuda_sm20_div_s64) ;  /* 0x0000002800947944 */ /* 0x000fea0003c00000 */
[----:B------:R-:W-:Y:S05]  /*05d0*/  BRA `(.L_x_565) ;  /* 0x0000000000587947 */ /* 0x000fea0003800000 */
.L_x_564:
        /* <DEDUP_REMOVED lines=22> */
.L_x_565:
        /* <DEDUP_REMOVED lines=68> */
.L_x_575:
[----:B------:R-:W-:Y:S01]  /*0b80*/  VIADD R34, R34, 0x1 ;  /* 0x0000000122227836 */ /* 0x000fe20000000000 */
[----:B------:R-:W-:Y:S03]  /*0b90*/  BSSY B0, `(.L_x_566) ;  /* 0x000000c000007945 */ /* 0x000fe60003800000 */
[C---:B0-----:R-:W-:Y:S01]  /*0ba0*/  IMAD.HI.U32 R2, R34.reuse, -0x2daee0ad, RZ ;  /* 0xd2511f5322027827 */ /* 0x041fe200078e00ff */
        /* <DEDUP_REMOVED lines=10> */
.L_x_567:
[----:B------:R-:W-:Y:S05]  /*0c50*/  BSYNC B0 ;  /* 0x0000000000007941 */ /* 0x000fea0003800000 */
.L_x_566:
        /* <DEDUP_REMOVED lines=69> */
.L_x_569:
[----:B------:R-:W-:Y:S01]  /*10b0*/  IMAD.MOV.U32 R5, RZ, RZ, R22 ;  /* 0x000000ffff057224 */ /* 0x000fe200078e0016 */
[----:B------:R-:W-:Y:S01]  /*10c0*/  MOV R4, R0 ;  /* 0x0000000000047202 */ /* 0x000fe20000000f00 */
[----:B------:R-:W-:Y:S01]  /*10d0*/  IMAD.MOV.U32 R3, RZ, RZ, R7 ;  /* 0x000000ffff037224 */ /* 0x000fe200078e0007 */
[----:B------:R-:W-:-:S07]  /*10e0*/  MOV R2, R20 ;  /* 0x0000001400027202 */ /* 0x000fce0000000f00 */
.L_x_568:
        /* <DEDUP_REMOVED lines=231> */
.L_x_572:
[----:B------:R-:W0:Y:S01]  /*1f60*/  I2F.F64.S64 R4, R4 ;  /* 0x0000000400047312 */ /* 0x000e220000301c00 */
[----:B------:R-:W-:Y:S02]  /*1f70*/  ULDC.64 UR34, c[0x0][0x3d0] ;  /* 0x0000f40000227ab9 */ /* 0x000fe40000000a00 */
[----:B------:R-:W-:-:S04]  /*1f80*/  IADD3 R22, P0, R0, UR34, RZ ;  /* 0x0000002200167c10 */ /* 0x000fc8000ff1e0ff */
[----:B------:R-:W-:-:S05]  /*1f90*/  IADD3.X R23, RZ, UR35, RZ, P0, !PT ;  /* 0x00000023ff177c10 */ /* 0x000fca00087fe4ff */
[----:B0-----:R0:W-:Y:S04]  /*1fa0*/  STG.E.64 desc[UR58][R22.64], R4 ;  /* 0x0000000416007986 */ /* 0x0011e8000c101b3a */
.L_x_571:
[----:B------:R-:W-:Y:S05]  /*1fb0*/  BSYNC B0 ;  /* 0x0000000000007941 */ /* 0x000fea0003800000 */
.L_x_570:
        /* <DEDUP_REMOVED lines=246> */
.L_x_574:
[----:B------:R-:W0:Y:S01]  /*2f20*/  I2F.F64.S64 R2, R2 ;  /* 0x0000000200027312 */ /* 0x000e220000301c00 */
[----:B------:R-:W-:Y:S02]  /*2f30*/  ULDC.64 UR34, c[0x0][0x3d0] ;  /* 0x0000f40000227ab9 */ /* 0x000fe40000000a00 */
[----:B------:R-:W-:-:S04]  /*2f40*/  IADD3 R4, P0, R0, UR34, RZ ;  /* 0x0000002200047c10 */ /* 0x000fc8000ff1e0ff */
[----:B------:R-:W-:-:S05]  /*2f50*/  IADD3.X R5, RZ, UR35, RZ, P0, !PT ;  /* 0x00000023ff057c10 */ /* 0x000fca00087fe4ff */
[----:B0-----:R0:W-:Y:S04]  /*2f60*/  STG.E.64 desc[UR58][R4.64], R2 ;  /* 0x0000000204007986 */ /* 0x0011e8000c101b3a */
.L_x_573:
        /* <DEDUP_REMOVED lines=11> */
        .weak           $__internal_44_$__cuda_sm20_div_s64
        .type           $__internal_44_$__cuda_sm20_div_s64,@function
        .size           $__internal_44_$__cuda_sm20_div_s64,(.L_x_1899 - $__internal_44_$__cuda_sm20_div_s64)
$__internal_44_$__cuda_sm20_div_s64:
        /* <DEDUP_REMOVED lines=74> */
[----:B------:R-:W-:Y:S06]  /*34c0*/  RET.REL.NODEC R6 `(_ZN2at6native60_GLOBAL__N__fdc43544_27_DistributionRandomKernel_cu_f88cee4443distribution_elementwise_grid_stride_kernelImLi2EZZZNS0_9templates4cuda32random_full_64_bits_range_kernelIPNS_17CUDAGeneratorImplEEEvRNS_18TensorIteratorBaseET_ENKUlvE_clEvENKUlvE4_clEvEUlP24curandStatePhilox4_32_10E_ZNS1_27distribution_nullary_kernelIdm10ulonglong2S7_SF_ZZZS5_IS7_EvS9_SA_ENKSB_clEvENKSC_clEvEUlmE_EEvS9_T2_RKT3_T4_EUlimE0_EEvlNS_15PhiloxCudaStateET1_SJ_) ;  /* 0xffffffc806cc7950 */ /* 0x000fec0003c3ffff */
.L_x_576:
        /* <DEDUP_REMOVED lines=11> */
.L_x_1899:


//--------------------- .text._ZN2at6native60_GLOBAL__N__fdc43544_27_DistributionRandomKernel_cu_f88cee4443distribution_elementwise_grid_stride_kernelImLi2EZZZNS0_9templates4cuda32random_full_64_bits_range_kernelIPNS_17CUDAGeneratorImplEEEvRNS_18TensorIteratorBaseET_ENKUlvE_clEvENKUlvE4_clEvEUlP24curandStatePhilox4_32_10E_ZNS1_27distribution_nullary_kernelIdm10ulonglong2S7_SF_ZZZS5_IS7_EvS9_SA_ENKSB_clEvENKSC_clEvEUlmE_EEvS9_T2_RKT3_T4_EUlimE_EEvlNS_15PhiloxCudaStateET1_SJ_ --------------------------
	.section	.text._ZN2at6native60_GLOBAL__N__fdc43544_27_DistributionRandomKernel_cu_f88cee4443distribution_elementwise_grid_stride_kernelImLi2EZZZNS0_9templates4cuda32random_full_64_bits_range_kernelIPNS_17CUDAGeneratorImplEEEvRNS_18TensorIteratorBaseET_ENKUlvE_clEvENKUlvE4_clEvEUlP24curandStatePhilox4_32_10E_ZNS1_27distribution_nullary_kernelIdm10ulonglong2S7_SF_ZZZS5_IS7_EvS9_SA_ENKSB_clEvENKSC_clEvEUlmE_EEvS9_T2_RKT3_T4_EUlimE_EEvlNS_15PhiloxCudaStateET1_SJ_,"ax",@progbits
	.align	128
.text._ZN2at6native60_GLOBAL__N__fdc43544_27_DistributionRandomKernel_cu_f88cee4443distribution_elementwise_grid_stride_kernelImLi2EZZZNS0_9templates4cuda32random_full_64_bits_range_kernelIPNS_17CUDAGeneratorImplEEEvRNS_18TensorIteratorBaseET_ENKUlvE_clEvENKUlvE4_clEvEUlP24curandStatePhilox4_32_10E_ZNS1_27distribution_nullary_kernelIdm10ulonglong2S7_SF_ZZZS5_IS7_EvS9_SA_ENKSB_clEvENKSC_clEvEUlmE_EEvS9_T2_RKT3_T4_EUlimE_EEvlNS_15PhiloxCudaStateET1_SJ_:
        .type           _ZN2at6native60_GLOBAL__N__fdc43544_27_DistributionRandomKernel_cu_f88cee4443distribution_elementwise_grid_stride_kernelImLi2EZZZNS0_9templates4cuda32random_full_64_bits_range_kernelIPNS_17CUDAGeneratorImplEEEvRNS_18TensorIteratorBaseET_ENKUlvE_clEvENKUlvE4_clEvEUlP24curandStatePhilox4_32_10E_ZNS1_27distribution_nullary_kernelIdm10ulonglong2S7_SF_ZZZS5_IS7_EvS9_SA_ENKSB_clEvENKSC_clEvEUlmE_EEvS9_T2_RKT3_T4_EUlimE_EEvlNS_15PhiloxCudaStateET1_SJ_,@function
        .size           _ZN2at6native60_GLOBAL__N__fdc43544_27_DistributionRandomKernel_cu_f88cee4443distribution_elementwise_grid_stride_kernelImLi2EZZZNS0_9templates4cuda32random_full_64_bits_range_kernelIPNS_17CUDAGeneratorImplEEEvRNS_18TensorIteratorBaseET_ENKUlvE_clEvENKUlvE4_clEvEUlP24curandStatePhilox4_32_10E_ZNS1_27distribution_nullary_kernelIdm10ulonglong2S7_SF_ZZZS5_IS7_EvS9_SA_ENKSB_clEvENKSC_clEvEUlmE_EEvS9_T2_RKT3_T4_EUlimE_EEvlNS_15PhiloxCudaStateET1_SJ_,(.L_x_1901 - _ZN2at6native60_GLOBAL__N__fdc43544_27_DistributionRandomKernel_cu_f88cee4443distribution_elementwise_grid_stride_kernelImLi2EZZZNS0_9templates4cuda32random_full_64_bits_range_kernelIPNS_17CUDAGeneratorImplEEEvRNS_18TensorIteratorBaseET_ENKUlvE_clEvENKUlvE4_clEvEUlP24curandStatePhilox4_32_10E_ZNS1_27distribution_nullary_kernelIdm10ulonglong2S7_SF_ZZZS5_IS7_EvS9_SA_ENKSB_clEvENKSC_clEvEUlmE_EEvS9_T2_RKT3_T4_EUlimE_EEvlNS_15PhiloxCudaStateET1_SJ_)
        .other          _ZN2at6native60_GLOBAL__N__fdc43544_27_DistributionRandomKernel_cu_f88cee4443distribution_elementwise_grid_stride_kernelImLi2EZZZNS0_9templates4cuda32random_full_64_bits_range_kernelIPNS_17CUDAGeneratorImplEEEvRNS_18TensorIteratorBaseET_ENKUlvE_clEvENKUlvE4_clEvEUlP24curandStatePhilox4_32_10E_ZNS1_27distribution_nullary_kernelIdm10ulonglong2S7_SF_ZZZS5_IS7_EvS9_SA_ENKSB_clEvENKSC_clEvEUlmE_EEvS9_T2_RKT3_T4_EUlimE_EEvlNS_15PhiloxCudaStateET1_SJ_,@"STO_CUDA_ENTRY STV_DEFAULT"
_ZN2at6native60_GLOBAL__N__fdc43544_27_DistributionRandomKernel_cu_f88cee4443distribution_elementwise_grid_stride_kernelImLi2EZZZNS0_9templates4cuda32random_full_64_bits_range_kernelIPNS_17CUDAGeneratorImplEEEvRNS_18TensorIteratorBaseET_ENKUlvE_clEvENKUlvE4_clEvEUlP24curandStatePhilox4_32_10E_ZNS1_27distribution_nullary_kernelIdm10ulonglong2S7_SF_ZZZS5_IS7_EvS9_SA_ENKSB_clEvENKSC_clEvEUlmE_EEvS9_T2_RKT3_T4_EUlimE_EEvlNS_15PhiloxCudaStateET1_SJ_:
        /* <DEDUP_REMOVED lines=20> */
[----:B------:R-:W-:Y:S01]  /*0140*/  IMAD.MOV.U32 R28, RZ, RZ, R32 ;  /* 0x000000ffff1c7224 */ /* 0x000fe200078e0020 */
[----:B------:R-:W-:Y:S02]  /*0150*/  MOV R29, R33 ;  /* 0x00000021001d7202 */ /* 0x000fe40000000f00 */
        /* <DEDUP_REMOVED lines=61> */
[----:B------:R-:W-:-:S04]  /*0530*/  LOP3.LUT R27, R27, R22, R30, 0x96, !PT ;  /* 0x000000161b1b7212 */ /* 0x000fc800078e961e */
[----:B------:R-:W-:Y:S01]  /*0540*/  LOP3.LUT R43, R43, R20, R31, 0x96, !PT ;  /* 0x000000142b2b7212 */ /* 0x000fe200078e961f */
[----:B------:R-:W-:Y:S06]  /*0550*/  @!P0 BRA `(.L_x_577) ;  /* 0x0000000000248947 */ /* 0x000fec0003800000 */
[----:B------:R-:W-:Y:S01]  /*0560*/  ULDC UR4, c[0x0][0x0] ;  /* 0x0000000000047ab9 */ /* 0x000fe20000000800 */
[----:B------:R-:W-:Y:S01]  /*0570*/  ULDC UR5, c[0x0][0xc] ;  /* 0x0000030000057ab9 */ /* 0x000fe20000000800 */
[----:B------:R-:W-:Y:S01]  /*0580*/  MOV R24, 0x5c0 ;  /* 0x000005c000187802 */ /* 0x000fe20000000f00 */
[----:B------:R-:W-:-:S04]  /*0590*/  UIMAD UR4, UR4, UR5, URZ ;  /* 0x00000005040472a4 */ /* 0x000fc8000f8e023f */
[----:B------:R-:W-:-:S12]  /*05a0*/  USHF.L.U32 UR4, UR4, 0x1, URZ ;  /* 0x0000000104047899 */ /* 0x000fd8000800063f */
[----:B------:R-:W-:Y:S05]  /*05b0*/  CALL.REL.NOINC `($__internal_45_$__cuda_sm20_div_s64) ;  /* 0x0000000800807944 */ /* 0x000fea0003c00000 */
[----:B------:R-:W-:Y:S01]  /*05c0*/  MOV R20, R22 ;  /* 0x0000001600147202 */ /* 0x000fe20000000f00 */
[----:B------:R-:W-:Y:S01]  /*05d0*/  IMAD.MOV.U32 R21, RZ, RZ, R23 ;  /* 0x000000ffff157224 */ /* 0x000fe200078e0017 */
[----:B------:R-:W-:Y:S06]  /*05e0*/  BRA `(.L_x_578) ;  /* 0x00000000005c7947 */ /* 0x000fec0003800000 */
.L_x_577:
        /* <DEDUP_REMOVED lines=23> */
.L_x_578:
        /* <DEDUP_REMOVED lines=21> */
.L_x_586:
        /* <DEDUP_REMOVED lines=13> */
.L_x_580:
[----:B------:R-:W-:Y:S05]  /*0980*/  BSYNC B0 ;  /* 0x0000000000007941 */ /* 0x000fea0003800000 */
.L_x_579:
        /* <DEDUP_REMOVED lines=60> */
.L_x_582:
[----:B------:R-:W-:Y:S01]  /*0d50*/  MOV R25, R27 ;  /* 0x0000001b00197202 */ /* 0x000fe20000000f00 */
[----:B------:R-:W-:Y:S01]  /*0d60*/  IMAD.MOV.U32 R24, RZ, RZ, R26 ;  /* 0x000000ffff187224 */ /* 0x000fe200078e001a */
[----:B------:R-:W-:Y:S01]  /*0d70*/  MOV R42, R22 ;  /* 0x00000016002a7202 */ /* 0x000fe20000000f00 */
[----:B------:R-:W-:-:S07]  /*0d80*/  IMAD.MOV.U32 R41, RZ, RZ, R39 ;  /* 0x000000ffff297224 */ /* 0x000fce00078e0027 */
.L_x_581:
        /* <DEDUP_REMOVED lines=10> */
[----:B------:R-:W0:Y:S01]  /*0e30*/  I2F.F64.S64 R24, R24 ;  /* 0x0000001800187312 */ /* 0x000e220000301c00 */
[----:B------:R-:W-:-:S05]  /*0e40*/  IMAD R27, R28, UR4, RZ ;  /* 0x000000041c1b7c24 */ /* 0x000fca000f8e02ff */
[----:B------:R-:W-:-:S04]  /*0e50*/  IADD3 R26, P0, R27, UR10, RZ ;  /* 0x0000000a1b1a7c10 */ /* 0x000fc8000ff1e0ff */
[----:B------:R-:W-:-:S05]  /*0e60*/  LEA.HI.X.SX32 R27, R27, UR11, 0x1, P0 ;  /* 0x0000000b1b1b7c11 */ /* 0x000fca00080f0eff */
[----:B0-----:R0:W-:Y:S04]  /*0e70*/  STG.E.64 desc[UR8][R26.64], R24 ;  /* 0x000000181a007986 */ /* 0x0011e8000c101b08 */
.L_x_584:
[----:B------:R-:W-:Y:S05]  /*0e80*/  BSYNC B0 ;  /* 0x0000000000007941 */ /* 0x000fea0003800000 */
.L_x_583:
[----:B------:R-:W-:Y:S05]  /*0e90*/  @P1 BRA `(.L_x_585) ;  /* 0x00000000001c1947 */ /* 0x000fea0003800000 */
[----:B0-----:R-:W-:Y:S01]  /*0ea0*/  IMAD.MOV.U32 R26, RZ, RZ, R42 ;  /* 0x000000ffff1a7224 */ /* 0x001fe200078e002a */
[----:B------:R-:W-:Y:S01]  /*0eb0*/  MOV R27, R41 ;  /* 0x00000029001b7202 */ /* 0x000fe20000000f00 */
[----:B------:R-:W-:-:S05]  /*0ec0*/  IMAD R45, R45, UR4, RZ ;  /* 0x000000042d2d7c24 */ /* 0x000fca000f8e02ff */
[----:B------:R-:W0:Y:S01]  /*0ed0*/  I2F.F64.S64 R26, R26 ;  /* 0x0000001a001a7312 */ /* 0x000e220000301c00 */
[----:B------:R-:W-:-:S04]  /*0ee0*/  IADD3 R24, P0, R45, UR10, RZ ;  /* 0x0000000a2d187c10 */ /* 0x000fc8000ff1e0ff */
[----:B------:R-:W-:-:S05]  /*0ef0*/  LEA.HI.X.SX32 R25, R45, UR11, 0x1, P0 ;  /* 0x0000000b2d197c11 */ /* 0x000fca00080f0eff */
[----:B0-----:R1:W-:Y:S04]  /*0f00*/  STG.E.64 desc[UR8][R24.64], R26 ;  /* 0x0000001a18007986 */ /* 0x0013e8000c101b08 */
.L_x_585:
        /* <DEDUP_REMOVED lines=11> */
        .weak           $__internal_45_$__cuda_sm20_div_s64
        .type           $__internal_45_$__cuda_sm20_div_s64,@function
        .size           $__internal_45_$__cuda_sm20_div_s64,(.L_x_1901 - $__internal_45_$__cuda_sm20_div_s64)
$__internal_45_$__cuda_sm20_div_s64:
        /* <DEDUP_REMOVED lines=73> */
[----:B------:R-:W-:Y:S06]  /*1450*/  RET.REL.NODEC R24 `(_ZN2at6native60_GLOBAL__N__fdc43544_27_DistributionRandomKernel_cu_f88cee4443distribution_elementwise_grid_stride_kernelImLi2EZZZNS0_9templates4cuda32random_full_64_bits_range_kernelIPNS_17CUDAGeneratorImplEEEvRNS_18TensorIteratorBaseET_ENKUlvE_clEvENKUlvE4_clEvEUlP24curandStatePhilox4_32_10E_ZNS1_27distribution_nullary_kernelIdm10ulonglong2S7_SF_ZZZS5_IS7_EvS9_SA_ENKSB_clEvENKSC_clEvEUlmE_EEvS9_T2_RKT3_T4_EUlimE_EEvlNS_15PhiloxCudaStateET1_SJ_) ;  /* 0xffffffe818e87950 */ /* 0x000fec0003c3ffff */
.L_x_587:
        /* <DEDUP_REMOVED lines=10> */
.L_x_1901:


//--------------------- .text._ZN2at6native60_GLOBAL__N__fdc43544_27_DistributionRandomKernel_cu_f88cee4443distribution_elementwise_grid_stride_kernelImLi2EZZZNS0_9templates4cuda32random_full_64_bits_range_kernelIPNS_17CUDAGeneratorImplEEEvRNS_18TensorIteratorBaseET_ENKUlvE_clEvENKUlvE3_clEvEUlP24curandStatePhilox4_32_10E_ZNS1_27distribution_nullary_kernelIsm10ulonglong2S7_SF_ZZZS5_IS7_EvS9_SA_ENKSB_clEvENKSC_clEvEUlmE_EEvS9_T2_RKT3_T4_EUlimE0_EEvlNS_15PhiloxCudaStateET1_SJ_ --------------------------
	.section	.text._ZN2at6native60_GLOBAL__N__fdc43544_27_DistributionRandomKernel_cu_f88cee4443distribution_elementwise_grid_stride_kernelImLi2EZZZNS0_9templates4cuda32random_full_64_bits_range_kernelIPNS_17CUDAGeneratorImplEEEvRNS_18TensorIteratorBaseET_ENKUlvE_clEvENKUlvE3_clEvEUlP24curandStatePhilox4_32_10E_ZNS1_27distribution_nullary_kernelIsm10ulonglong2S7_SF_ZZZS5_IS7_EvS9_SA_ENKSB_clEvENKSC_clEvEUlmE_EEvS9_T2_RKT3_T4_EUlimE0_EEvlNS_15PhiloxCudaStateET1_SJ_,"ax",@progbits
	.align	128
.text._ZN2at6native60_GLOBAL__N__fdc43544_27_DistributionRandomKernel_cu_f88cee4443distribution_elementwise_grid_stride_kernelImLi2EZZZNS0_9templates4cuda32random_full_64_bits_range_kernelIPNS_17CUDAGeneratorImplEEEvRNS_18TensorIteratorBaseET_ENKUlvE_clEvENKUlvE3_clEvEUlP24curandStatePhilox4_32_10E_ZNS1_27distribution_nullary_kernelIsm10ulonglong2S7_SF_ZZZS5_IS7_EvS9_SA_ENKSB_clEvENKSC_clEvEUlmE_EEvS9_T2_RKT3_T4_EUlimE0_EEvlNS_15PhiloxCudaStateET1_SJ_:
        .type           _ZN2at6native60_GLOBAL__N__fdc43544_27_DistributionRandomKernel_cu_f88cee4443distribution_elementwise_grid_stride_kernelImLi2EZZZNS0_9templates4cuda32random_full_64_bits_range_kernelIPNS_17CUDAGeneratorImplEEEvRNS_18TensorIteratorBaseET_ENKUlvE_clEvENKUlvE3_clEvEUlP24curandStatePhilox4_32_10E_ZNS1_27distribution_nullary_kernelIsm10ulonglong2S7_SF_ZZZS5_IS7_EvS9_SA_ENKSB_clEvENKSC_clEvEUlmE_EEvS9_T2_RKT3_T4_EUlimE0_EEvlNS_15PhiloxCudaStateET1_SJ_,@function
        .size           _ZN2at6native60_GLOBAL__N__fdc43544_27_DistributionRandomKernel_cu_f88cee4443distribution_elementwise_grid_stride_kernelImLi2EZZZNS0_9templates4cuda32random_full_64_bits_range_kernelIPNS_17CUDAGeneratorImplEEEvRNS_18TensorIteratorBaseET_ENKUlvE_clEvENKUlvE3_clEvEUlP24curandStatePhilox4_32_10E_ZNS1_27distribution_nullary_kernelIsm10ulonglong2S7_SF_ZZZS5_IS7_EvS9_SA_ENKSB_clEvENKSC_clEvEUlmE_EEvS9_T2_RKT3_T4_EUlimE0_EEvlNS_15PhiloxCudaStateET1_SJ_,(.L_x_1903 - _ZN2at6native60_GLOBAL__N__fdc43544_27_DistributionRandomKernel_cu_f88cee4443distribution_elementwise_grid_stride_kernelImLi2EZZZNS0_9templates4cuda32random_full_64_bits_range_kernelIPNS_17CUDAGeneratorImplEEEvRNS_18TensorIteratorBaseET_ENKUlvE_clEvENKUlvE3_clEvEUlP24curandStatePhilox4_32_10E_ZNS1_27distribution_nullary_kernelIsm10ulonglong2S7_SF_ZZZS5_IS7_EvS9_SA_ENKSB_clEvENKSC_clEvEUlmE_EEvS9_T2_RKT3_T4_EUlimE0_EEvlNS_15PhiloxCudaStateET1_SJ_)
        .other          _ZN2at6native60_GLOBAL__N__fdc43544_27_DistributionRandomKernel_cu_f88cee4443distribution_elementwise_grid_stride_kernelImLi2EZZZNS0_9templates4cuda32random_full_64_bits_range_kernelIPNS_17CUDAGeneratorImplEEEvRNS_18TensorIteratorBaseET_ENKUlvE_clEvENKUlvE3_clEvEUlP24curandStatePhilox4_32_10E_ZNS1_27distribution_nullary_kernelIsm10ulonglong2S7_SF_ZZZS5_IS7_EvS9_SA_ENKSB_clEvENKSC_clEvEUlmE_EEvS9_T2_RKT3_T4_EUlimE0_EEvlNS_15PhiloxCudaStateET1_SJ_,@"STO_CUDA_ENTRY STV_DEFAULT"
_ZN2at6native60_GLOBAL__N__fdc43544_27_DistributionRandomKernel_cu_f88cee4443distribution_elementwise_grid_stride_kernelImLi2EZZZNS0_9templates4cuda32random_full_64_bits_range_kernelIPNS_17CUDAGeneratorImplEEEvRNS_18TensorIteratorBaseET_ENKUlvE_clEvENKUlvE3_clEvEUlP24curandStatePhilox4_32_10E_ZNS1_27distribution_nullary_kernelIsm10ulonglong2S7_SF_ZZZS5_IS7_EvS9_SA_ENKSB_clEvENKSC_clEvEUlmE_EEvS9_T2_RKT3_T4_EUlimE0_EEvlNS_15PhiloxCudaStateET1_SJ_:
        /* <DEDUP_REMOVED lines=89> */
[----:B------:R-:W-:Y:S05]  /*0590*/  CALL.REL.NOINC `($__internal_46_$__cuda_sm20_div_s64) ;  /* 0x00000028008c7944 */ /* 0x000fea0003c00000 */
[----:B------:R-:W-:Y:S05]  /*05a0*/  BRA `(.L_x_589) ;  /* 0x0000000000587947 */ /* 0x000fea0003800000 */
.L_x_588:
        /* <DEDUP_REMOVED lines=22> */
.L_x_589:
        /* <DEDUP_REMOVED lines=68> */
.L_x_599:
        /* <DEDUP_REMOVED lines=13> */
.L_x_591:
[----:B------:R-:W-:Y:S05]  /*0c20*/  BSYNC B0 ;  /* 0x0000000000007941 */ /* 0x000fea0003800000 */
.L_x_590:
        /* <DEDUP_REMOVED lines=61> */
.L_x_593:
[----:B------:R-:W-:Y:S01]  /*1000*/  MOV R32, R23 ;  /* 0x0000001700207202 */ /* 0x000fe20000000f00 */
[----:B------:R-:W-:-:S07]  /*1010*/  IMAD.MOV.U32 R30, RZ, RZ, R20 ;  /* 0x000000ffff1e7224 */ /* 0x000fce00078e0014 */
.L_x_592:
        /* <DEDUP_REMOVED lines=242> */
.L_x_596:
[----:B------:R-:W-:Y:S02]  /*1f40*/  ULDC.64 UR34, c[0x0][0x3d0] ;  /* 0x0000f40000227ab9 */ /* 0x000fe40000000a00 */
[----:B------:R-:W-:-:S04]  /*1f50*/  IADD3 R22, P0, R33, UR34, RZ ;  /* 0x0000002221167c10 */ /* 0x000fc8000ff1e0ff */
[----:B------:R-:W-:-:S05]  /*1f60*/  IADD3.X R23, RZ, UR35, RZ, P0, !PT ;  /* 0x00000023ff177c10 */ /* 0x000fca00087fe4ff */
[----:B------:R0:W-:Y:S04]  /*1f70*/  STG.E.U16 desc[UR58][R22.64], R32 ;  /* 0x0000002016007986 */ /* 0x0001e8000c10153a */
.L_x_595:
[----:B------:R-:W-:Y:S05]  /*1f80*/  BSYNC B0 ;  /* 0x0000000000007941 */ /* 0x000fea0003800000 */
.L_x_594:
        /* <DEDUP_REMOVED lines=246> */
.L_x_598:
[----:B------:R-:W-:Y:S02]  /*2ef0*/  ULDC.64 UR34, c[0x0][0x3d0] ;  /* 0x0000f40000227ab9 */ /* 0x000fe40000000a00 */
[----:B------:R-:W-:-:S05]  /*2f00*/  IADD3 R22, P0, R33, UR34, RZ ;  /* 0x0000002221167c10 */ /* 0x000fca000ff1e0ff */
[----:B------:R-:W-:-:S05]  /*2f10*/  IMAD.X R23, RZ, RZ, UR35, P0 ;  /* 0x00000023ff177e24 */ /* 0x000fca00080e06ff */
[----:B------:R0:W-:Y:S03]  /*2f20*/  STG.E.U16 desc[UR58][R22.64], R30 ;  /* 0x0000001e16007986 */ /* 0x0001e6000c10153a */
.L_x_597:
        /* <DEDUP_REMOVED lines=10> */
        .weak           $__internal_46_$__cuda_sm20_div_s64
        .type           $__internal_46_$__cuda_sm20_div_s64,@function
        .size           $__internal_46_$__cuda_sm20_div_s64,(.L_x_1903 - $__internal_46_$__cuda_sm20_div_s64)
$__internal_46_$__cuda_sm20_div_s64:
        /* <DEDUP_REMOVED lines=74> */
[----:B------:R-:W-:Y:S06]  /*3470*/  RET.REL.NODEC R22 `(_ZN2at6native60_GLOBAL__N__fdc43544_27_DistributionRandomKernel_cu_f88cee4443distribution_elementwise_grid_stride_kernelImLi2EZZZNS0_9templates4cuda32random_full_64_bits_range_kernelIPNS_17CUDAGeneratorImplEEEvRNS_18TensorIteratorBaseET_ENKUlvE_clEvENKUlvE3_clEvEUlP24curandStatePhilox4_32_10E_ZNS1_27distribution_nullary_kernelIsm10ulonglong2S7_SF_ZZZS5_IS7_EvS9_SA_ENKSB_clEvENKSC_clEvEUlmE_EEvS9_T2_RKT3_T4_EUlimE0_EEvlNS_15PhiloxCudaStateET1_SJ_) ;  /* 0xffffffc816e07950 */ /* 0x000fec0003c3ffff */
.L_x_600:
        /* <DEDUP_REMOVED lines=16> */
.L_x_1903:


//--------------------- .text._ZN2at6native60_GLOBAL__N__fdc43544_27_DistributionRandomKernel_cu_f88cee4443distribution_elementwise_grid_stride_kernelImLi2EZZZNS0_9templates4cuda32random_full_64_bits_range_kernelIPNS_17CUDAGeneratorImplEEEvRNS_18TensorIteratorBaseET_ENKUlvE_clEvENKUlvE3_clEvEUlP24curandStatePhilox4_32_10E_ZNS1_27distribution_nullary_kernelIsm10ulonglong2S7_SF_ZZZS5_IS7_EvS9_SA_ENKSB_clEvENKSC_clEvEUlmE_EEvS9_T2_RKT3_T4_EUlimE_EEvlNS_15PhiloxCudaStateET1_SJ_ --------------------------
	.section	.text._ZN2at6native60_GLOBAL__N__fdc43544_27_DistributionRandomKernel_cu_f88cee4443distribution_elementwise_grid_stride_kernelImLi2EZZZNS0_9templates4cuda32random_full_64_bits_range_kernelIPNS_17CUDAGeneratorImplEEEvRNS_18TensorIteratorBaseET_ENKUlvE_clEvENKUlvE3_clEvEUlP24curandStatePhilox4_32_10E_ZNS1_27distribution_nullary_kernelIsm10ulonglong2S7_SF_ZZZS5_IS7_EvS9_SA_ENKSB_clEvENKSC_clEvEUlmE_EEvS9_T2_RKT3_T4_EUlimE_EEvlNS_15PhiloxCudaStateET1_SJ_,"ax",@progbits
	.align	128
.text._ZN2at6native60_GLOBAL__N__fdc43544_27_DistributionRandomKernel_cu_f88cee4443distribution_elementwise_grid_stride_kernelImLi2EZZZNS0_9templates4cuda32random_full_64_bits_range_kernelIPNS_17CUDAGeneratorImplEEEvRNS_18TensorIteratorBaseET_ENKUlvE_clEvENKUlvE3_clEvEUlP24curandStatePhilox4_32_10E_ZNS1_27distribution_nullary_kernelIsm10ulonglong2S7_SF_ZZZS5_IS7_EvS9_SA_ENKSB_clEvENKSC_clEvEUlmE_EEvS9_T2_RKT3_T4_EUlimE_EEvlNS_15PhiloxCudaStateET1_SJ_:
        .type           _ZN2at6native60_GLOBAL__N__fdc43544_27_DistributionRandomKernel_cu_f88cee4443distribution_elementwise_grid_stride_kernelImLi2EZZZNS0_9templates4cuda32random_full_64_bits_range_kernelIPNS_17CUDAGeneratorImplEEEvRNS_18TensorIteratorBaseET_ENKUlvE_clEvENKUlvE3_clEvEUlP24curandStatePhilox4_32_10E_ZNS1_27distribution_nullary_kernelIsm10ulonglong2S7_SF_ZZZS5_IS7_EvS9_SA_ENKSB_clEvENKSC_clEvEUlmE_EEvS9_T2_RKT3_T4_EUlimE_EEvlNS_15PhiloxCudaStateET1_SJ_,@function
        .size           _ZN2at6native60_GLOBAL__N__fdc43544_27_DistributionRandomKernel_cu_f88cee4443distribution_elementwise_grid_stride_kernelImLi2EZZZNS0_9templates4cuda32random_full_64_bits_range_kernelIPNS_17CUDAGeneratorImplEEEvRNS_18TensorIteratorBaseET_ENKUlvE_clEvENKUlvE3_clEvEUlP24curandStatePhilox4_32_10E_ZNS1_27distribution_nullary_kernelIsm10ulonglong2S7_SF_ZZZS5_IS7_EvS9_SA_ENKSB_clEvENKSC_clEvEUlmE_EEvS9_T2_RKT3_T4_EUlimE_EEvlNS_15PhiloxCudaStateET1_SJ_,(.L_x_1905 - _ZN2at6native60_GLOBAL__N__fdc43544_27_DistributionRandomKernel_cu_f88cee4443distribution_elementwise_grid_stride_kernelImLi2EZZZNS0_9templates4cuda32random_full_64_bits_range_kernelIPNS_17CUDAGeneratorImplEEEvRNS_18TensorIteratorBaseET_ENKUlvE_clEvENKUlvE3_clEvEUlP24curandStatePhilox4_32_10E_ZNS1_27distribution_nullary_kernelIsm10ulonglong2S7_SF_ZZZS5_IS7_EvS9_SA_ENKSB_clEvENKSC_clEvEUlmE_EEvS9_T2_RKT3_T4_EUlimE_EEvlNS_15PhiloxCudaStateET1_SJ_)
        .other          _ZN2at6native60_GLOBAL__N__fdc43544_27_DistributionRandomKernel_cu_f88cee4443distribution_elementwise_grid_stride_kernelImLi2EZZZNS0_9templates4cuda32random_full_64_bits_range_kernelIPNS_17CUDAGeneratorImplEEEvRNS_18TensorIteratorBaseET_ENKUlvE_clEvENKUlvE3_clEvEUlP24curandStatePhilox4_32_10E_ZNS1_27distribution_nullary_kernelIsm10ulonglong2S7_SF_ZZZS5_IS7_EvS9_SA_ENKSB_clEvENKSC_clEvEUlmE_EEvS9_T2_RKT3_T4_EUlimE_EEvlNS_15PhiloxCudaStateET1_SJ_,@"STO_CUDA_ENTRY STV_DEFAULT"
_ZN2at6native60_GLOBAL__N__fdc43544_27_DistributionRandomKernel_cu_f88cee4443distribution_elementwise_grid_stride_kernelImLi2EZZZNS0_9templates4cuda32random_full_64_bits_range_kernelIPNS_17CUDAGeneratorImplEEEvRNS_18TensorIteratorBaseET_ENKUlvE_clEvENKUlvE3_clEvEUlP24curandStatePhilox4_32_10E_ZNS1_27distribution_nullary_kernelIsm10ulonglong2S7_SF_ZZZS5_IS7_EvS9_SA_ENKSB_clEvENKSC_clEvEUlmE_EEvS9_T2_RKT3_T4_EUlimE_EEvlNS_15PhiloxCudaStateET1_SJ_:
        /* <DEDUP_REMOVED lines=89> */
[----:B------:R-:W-:Y:S05]  /*0590*/  CALL.REL.NOINC `($__internal_47_$__cuda_sm20_div_s64) ;  /* 0x00000008002c7944 */ /* 0x000fea0003c00000 */
[----:B------:R-:W-:Y:S01]  /*05a0*/  IMAD.MOV.U32 R18, RZ, RZ, R20 ;  /* 0x000000ffff127224 */ /* 0x000fe200078e0014 */
[----:B------:R-:W-:Y:S01]  /*05b0*/  MOV R19, R21 ;  /* 0x0000001500137202 */ /* 0x000fe20000000f00 */
[----:B------:R-:W-:Y:S06]  /*05c0*/  BRA `(.L_x_602) ;  /* 0x0000000000587947 */ /* 0x000fec0003800000 */
.L_x_601:
        /* <DEDUP_REMOVED lines=22> */
.L_x_602:
        /* <DEDUP_REMOVED lines=16> */
.L_x_607:
        /* <DEDUP_REMOVED lines=13> */
.L_x_604:
[----:B------:R-:W-:Y:S05]  /*0900*/  BSYNC B0 ;  /* 0x0000000000007941 */ /* 0x000fea0003800000 */
.L_x_603:
        /* <DEDUP_REMOVED lines=53> */
.L_x_606:
[----:B------:R-:W-:Y:S02]  /*0c60*/  IMAD.MOV.U32 R33, RZ, RZ, R23 ;  /* 0x000000ffff217224 */ /* 0x000fe400078e0017 */
[----:B------:R-:W-:-:S07]  /*0c70*/  IMAD.MOV.U32 R37, RZ, RZ, R18 ;  /* 0x000000ffff257224 */ /* 0x000fce00078e0012 */
.L_x_605:
        /* <DEDUP_REMOVED lines=17> */
[----:B------:R1:W-:Y:S01]  /*0d90*/  @!P0 STG.E.U16 desc[UR6][R20.64], R33 ;  /* 0x0000002114008986 */ /* 0x0003e2000c101506 */
[----:B------:R-:W-:-:S05]  /*0da0*/  LEA R26, P0, R19, R26, 0x1 ;  /* 0x0000001a131a7211 */ /* 0x000fca00078008ff */
[----:B------:R-:W-:Y:S01]  /*0db0*/  IMAD.X R27, RZ, RZ, R27, P0 ;  /* 0x000000ffff1b7224 */ /* 0x000fe200000e061b */
[----:B------:R-:W-:Y:S02]  /*0dc0*/  ISETP.GE.U32.AND P0, PT, R26, R35, PT ;  /* 0x000000231a00720c */ /* 0x000fe40003f06070 */
[----:B0-----:R-:W-:Y:S02]  /*0dd0*/  @!P1 IADD3 R22, P3, R39, R22, RZ ;  /* 0x0000001627169210 */ /* 0x001fe40007f7e0ff */
[----:B------:R-:W-:Y:S02]  /*0de0*/  ISETP.GE.AND.EX P0, PT, R27, R32, PT, P0 ;  /* 0x000000201b00720c */ /* 0x000fe40003f06300 */
[----:B------:R-:W-:Y:S02]  /*0df0*/  @!P1 LEA.HI.X.SX32 R23, R39, R23, 0x1, P3 ;  /* 0x0000001727179211 */ /* 0x000fe400018f0eff */
[----:B-1----:R-:W-:-:S03]  /*0e00*/  MOV R33, R36 ;  /* 0x0000002400217202 */ /* 0x002fc60000000f00 */
[----:B------:R0:W-:Y:S01]  /*0e10*/  @!P1 STG.E.U16 desc[UR6][R22.64], R37 ;  /* 0x0000002516009986 */ /* 0x0001e2000c101506 */
[----:B------:R-:W-:Y:S06]  /*0e20*/  BAR.SYNC.DEFER_BLOCKING 0x0 ;  /* 0x0000000000007b1d */ /* 0x000fec0000010000 */
[----:B------:R-:W-:Y:S05]  /*0e30*/  @!P0 BRA `(.L_x_607) ;  /* 0xfffffff8007c8947 */ /* 0x000fea000383ffff */
[----:B------:R-:W-:Y:S05]  /*0e40*/  EXIT ;  /* 0x000000000000794d */ /* 0x000fea0003800000 */
        .weak           $__internal_47_$__cuda_sm20_div_s64
        .type           $__internal_47_$__cuda_sm20_div_s64,@function
        .size           $__internal_47_$__cuda_sm20_div_s64,(.L_x_1905 - $__internal_47_$__cuda_sm20_div_s64)
$__internal_47_$__cuda_sm20_div_s64:
        /* <DEDUP_REMOVED lines=74> */
[----:B------:R-:W-:Y:S06]  /*12f0*/  RET.REL.NODEC R22 `(_ZN2at6native60_GLOBAL__N__fdc43544_27_DistributionRandomKernel_cu_f88cee4443distribution_elementwise_grid_stride_kernelImLi2EZZZNS0_9templates4cuda32random_full_64_bits_range_kernelIPNS_17CUDAGeneratorImplEEEvRNS_18TensorIteratorBaseET_ENKUlvE_clEvENKUlvE3_clEvEUlP24curandStatePhilox4_32_10E_ZNS1_27distribution_nullary_kernelIsm10ulonglong2S7_SF_ZZZS5_IS7_EvS9_SA_ENKSB_clEvENKSC_clEvEUlmE_EEvS9_T2_RKT3_T4_EUlimE_EEvlNS_15PhiloxCudaStateET1_SJ_) ;  /* 0xffffffec16407950 */ /* 0x000fec0003c3ffff */
.L_x_608:
        /* <DEDUP_REMOVED lines=16> */
.L_x_1905:


//--------------------- .text._ZN2at6native60_GLOBAL__N__fdc43544_27_DistributionRandomKernel_cu_f88cee4443distribution_elementwise_grid_stride_kernelImLi2EZZZNS0_9templates4cuda32random_full_64_bits_range_kernelIPNS_17CUDAGeneratorImplEEEvRNS_18TensorIteratorBaseET_ENKUlvE_clEvENKUlvE2_clEvEUlP24curandStatePhilox4_32_10E_ZNS1_27distribution_nullary_kernelIlm10ulonglong2S7_SF_ZZZS5_IS7_EvS9_SA_ENKSB_clEvENKSC_clEvEUlmE_EEvS9_T2_RKT3_T4_EUlimE0_EEvlNS_15PhiloxCudaStateET1_SJ_ --------------------------
	.section	.text._ZN2at6native60_GLOBAL__N__fdc43544_27_DistributionRandomKernel_cu_f88cee4443distribution_elementwise_grid_stride_kernelImLi2EZZZNS0_9templates4cuda32random_full_64_bits_range_kernelIPNS_17CUDAGeneratorImplEEEvRNS_18TensorIteratorBaseET_ENKUlvE_clEvENKUlvE2_clEvEUlP24curandStatePhilox4_32_10E_ZNS1_27distribution_nullary_kernelIlm10ulonglong2S7_SF_ZZZS5_IS7_EvS9_SA_ENKSB_clEvENKSC_clEvEUlmE_EEvS9_T2_RKT3_T4_EUlimE0_EEvlNS_15PhiloxCudaStateET1_SJ_,"ax",@progbits
	.align	128
.text._ZN2at6native60_GLOBAL__N__fdc43544_27_DistributionRandomKernel_cu_f88cee4443distribution_elementwise_grid_stride_kernelImLi2EZZZNS0_9templates4cuda32random_full_64_bits_range_kernelIPNS_17CUDAGeneratorImplEEEvRNS_18TensorIteratorBaseET_ENKUlvE_clEvENKUlvE2_clEvEUlP24curandStatePhilox4_32_10E_ZNS1_27distribution_nullary_kernelIlm10ulonglong2S7_SF_ZZZS5_IS7_EvS9_SA_ENKSB_clEvENKSC_clEvEUlmE_EEvS9_T2_RKT3_T4_EUlimE0_EEvlNS_15PhiloxCudaStateET1_SJ_:
        .type           _ZN2at6native60_GLOBAL__N__fdc43544_27_DistributionRandomKernel_cu_f88cee4443distribution_elementwise_grid_stride_kernelImLi2EZZZNS0_9templates4cuda32random_full_64_bits_range_kernelIPNS_17CUDAGeneratorImplEEEvRNS_18TensorIteratorBaseET_ENKUlvE_clEvENKUlvE2_clEvEUlP24curandStatePhilox4_32_10E_ZNS1_27distribution_nullary_kernelIlm10ulonglong2S7_SF_ZZZS5_IS7_EvS9_SA_ENKSB_clEvENKSC_clEvEUlmE_EEvS9_T2_RKT3_T4_EUlimE0_EEvlNS_15PhiloxCudaStateET1_SJ_,@function
        .size           _ZN2at6native60_GLOBAL__N__fdc43544_27_DistributionRandomKernel_cu_f88cee4443distribution_elementwise_grid_stride_kernelImLi2EZZZNS0_9templates4cuda32random_full_64_bits_range_kernelIPNS_17CUDAGeneratorImplEEEvRNS_18TensorIteratorBaseET_ENKUlvE_clEvENKUlvE2_clEvEUlP24curandStatePhilox4_32_10E_ZNS1_27distribution_nullary_kernelIlm10ulonglong2S7_SF_ZZZS5_IS7_EvS9_SA_ENKSB_clEvENKSC_clEvEUlmE_EEvS9_T2_RKT3_T4_EUlimE0_EEvlNS_15PhiloxCudaStateET1_SJ_,(.L_x_1907 - _ZN2at6native60_GLOBAL__N__fdc43544_27_DistributionRandomKernel_cu_f88cee4443distribution_elementwise_grid_stride_kernelImLi2EZZZNS0_9templates4cuda32random_full_64_bits_range_kernelIPNS_17CUDAGeneratorImplEEEvRNS_18TensorIteratorBaseET_ENKUlvE_clEvENKUlvE2_clEvEUlP24curandStatePhilox4_32_10E_ZNS1_27distribution_nullary_kernelIlm10ulonglong2S7_SF_ZZZS5_IS7_EvS9_SA_ENKSB_clEvENKSC_clEvEUlmE_EEvS9_T2_RKT3_T4_EUlimE0_EEvlNS_15PhiloxCudaStateET1_SJ_)
        .other          _ZN2at6native60_GLOBAL__N__fdc43544_27_DistributionRandomKernel_cu_f88cee4443distribution_elementwise_grid_stride_kernelImLi2EZZZNS0_9templates4cuda32random_full_64_bits_range_kernelIPNS_17CUDAGeneratorImplEEEvRNS_18TensorIteratorBaseET_ENKUlvE_clEvENKUlvE2_clEvEUlP24curandStatePhilox4_32_10E_ZNS1_27distribution_nullary_kernelIlm10ulonglong2S7_SF_ZZZS5_IS7_EvS9_SA_ENKSB_clEvENKSC_clEvEUlmE_EEvS9_T2_RKT3_T4_EUlimE0_EEvlNS_15PhiloxCudaStateET1_SJ_,@"STO_CUDA_ENTRY STV_DEFAULT"
_ZN2at6native60_GLOBAL__N__fdc43544_27_DistributionRandomKernel_cu_f88cee4443distribution_elementwise_grid_stride_kernelImLi2EZZZNS0_9templates4cuda32random_full_64_bits_range_kernelIPNS_17CUDAGeneratorImplEEEvRNS_18TensorIteratorBaseET_ENKUlvE_clEvENKUlvE2_clEvEUlP24curandStatePhilox4_32_10E_ZNS1_27distribution_nullary_kernelIlm10ulonglong2S7_SF_ZZZS5_IS7_EvS9_SA_ENKSB_clEvENKSC_clEvEUlmE_EEvS9_T2_RKT3_T4_EUlimE0_EEvlNS_15PhiloxCudaStateET1_SJ_:
        /* <DEDUP_REMOVED lines=92> */
[----:B------:R-:W-:Y:S05]  /*05c0*/  CALL.REL.NOINC `($__internal_48_$__cuda_sm20_div_s64) ;  /* 0x00000028008c7944 */ /* 0x000fea0003c00000 */
[----:B------:R-:W-:Y:S05]  /*05d0*/  BRA `(.L_x_610) ;  /* 0x0000000000587947 */ /* 0x000fea0003800000 */
.L_x_609:
        /* <DEDUP_REMOVED lines=22> */
.L_x_610:
        /* <DEDUP_REMOVED lines=68> */
.L_x_620:
        /* <DEDUP_REMOVED lines=13> */
.L_x_612:
[----:B------:R-:W-:Y:S05]  /*0c50*/  BSYNC B0 ;  /* 0x0000000000007941 */ /* 0x000fea0003800000 */
.L_x_611:
        /* <DEDUP_REMOVED lines=69> */
.L_x_614:
[----:B------:R-:W-:Y:S01]  /*10b0*/  IMAD.MOV.U32 R5, RZ, RZ, R22 ;  /* 0x000000ffff057224 */ /* 0x000fe200078e0016 */
[----:B------:R-:W-:Y:S01]  /*10c0*/  MOV R4, R0 ;  /* 0x0000000000047202 */ /* 0x000fe20000000f00 */
[----:B------:R-:W-:Y:S01]  /*10d0*/  IMAD.MOV.U32 R3, RZ, RZ, R7 ;  /* 0x000000ffff037224 */ /* 0x000fe200078e0007 */
[----:B------:R-:W-:-:S07]  /*10e0*/  MOV R2, R20 ;  /* 0x0000001400027202 */ /* 0x000fce0000000f00 */
.L_x_613:
        /* <DEDUP_REMOVED lines=231> */
.L_x_617:
[----:B------:R-:W-:Y:S02]  /*1f60*/  ULDC.64 UR34, c[0x0][0x3d0] ;  /* 0x0000f40000227ab9 */ /* 0x000fe40000000a00 */
[----:B------:R-:W-:-:S04]  /*1f70*/  IADD3 R22, P0, R0, UR34, RZ ;  /* 0x0000002200167c10 */ /* 0x000fc8000ff1e0ff */
[----:B------:R-:W-:-:S05]  /*1f80*/  IADD3.X R23, RZ, UR35, RZ, P0, !PT ;  /* 0x00000023ff177c10 */ /* 0x000fca00087fe4ff */
[----:B------:R0:W-:Y:S04]  /*1f90*/  STG.E.64 desc[UR58][R22.64], R4 ;  /* 0x0000000416007986 */ /* 0x0001e8000c101b3a */
.L_x_616:
[----:B------:R-:W-:Y:S05]  /*1fa0*/  BSYNC B0 ;  /* 0x0000000000007941 */ /* 0x000fea0003800000 */
.L_x_615:
        /* <DEDUP_REMOVED lines=246> */
.L_x_619:
[----:B------:R-:W-:Y:S02]  /*2f10*/  ULDC.64 UR34, c[0x0][0x3d0] ;  /* 0x0000f40000227ab9 */ /* 0x000fe40000000a00 */
[----:B------:R-:W-:-:S04]  /*2f20*/  IADD3 R4, P0, R0, UR34, RZ ;  /* 0x0000002200047c10 */ /* 0x000fc8000ff1e0ff */
[----:B------:R-:W-:-:S05]  /*2f30*/  IADD3.X R5, RZ, UR35, RZ, P0, !PT ;  /* 0x00000023ff057c10 */ /* 0x000fca00087fe4ff */
[----:B------:R0:W-:Y:S04]  /*2f40*/  STG.E.64 desc[UR58][R4.64], R2 ;  /* 0x0000000204007986 */ /* 0x0001e8000c101b3a */
.L_x_618:
        /* <DEDUP_REMOVED lines=11> */
        .weak           $__internal_48_$__cuda_sm20_div_s64
        .type           $__internal_48_$__cuda_sm20_div_s64,@function
        .size           $__internal_48_$__cuda_sm20_div_s64,(.L_x_1907 - $__internal_48_$__cuda_sm20_div_s64)
$__internal_48_$__cuda_sm20_div_s64:
        /* <DEDUP_REMOVED lines=74> */
[----:B------:R-:W-:Y:S06]  /*34a0*/  RET.REL.NODEC R6 `(_ZN2at6native60_GLOBAL__N__fdc43544_27_DistributionRandomKernel_cu_f88cee4443distribution_elementwise_grid_stride_kernelImLi2EZZZNS0_9templates4cuda32random_full_64_bits_range_kernelIPNS_17CUDAGeneratorImplEEEvRNS_18TensorIteratorBaseET_ENKUlvE_clEvENKUlvE2_clEvEUlP24curandStatePhilox4_32_10E_ZNS1_27distribution_nullary_kernelIlm10ulonglong2S7_SF_ZZZS5_IS7_EvS9_SA_ENKSB_clEvENKSC_clEvEUlmE_EEvS9_T2_RKT3_T4_EUlimE0_EEvlNS_15PhiloxCudaStateET1_SJ_) ;  /* 0xffffffc806d47950 */ /* 0x000fec0003c3ffff */
.L_x_621:
        /* <DEDUP_REMOVED lines=13> */
.L_x_1907:


//--------------------- .text._ZN2at6native60_GLOBAL__N__fdc43544_27_DistributionRandomKernel_cu_f88cee4443distribution_elementwise_grid_stride_kernelImLi2EZZZNS0_9templates4cuda32random_full_64_bits_range_kernelIPNS_17CUDAGeneratorImplEEEvRNS_18TensorIteratorBaseET_ENKUlvE_clEvENKUlvE2_clEvEUlP24curandStatePhilox4_32_10E_ZNS1_27distribution_nullary_kernelIlm10ulonglong2S7_SF_ZZZS5_IS7_EvS9_SA_ENKSB_clEvENKSC_clEvEUlmE_EEvS9_T2_RKT3_T4_EUlimE_EEvlNS_15PhiloxCudaStateET1_SJ_ --------------------------
	.section	.text._ZN2at6native60_GLOBAL__N__fdc43544_27_DistributionRandomKernel_cu_f88cee4443distribution_elementwise_grid_stride_kernelImLi2EZZZNS0_9templates4cuda32random_full_64_bits_range_kernelIPNS_17CUDAGeneratorImplEEEvRNS_18TensorIteratorBaseET_ENKUlvE_clEvENKUlvE2_clEvEUlP24curandStatePhilox4_32_10E_ZNS1_27distribution_nullary_kernelIlm10ulonglong2S7_SF_ZZZS5_IS7_EvS9_SA_ENKSB_clEvENKSC_clEvEUlmE_EEvS9_T2_RKT3_T4_EUlimE_EEvlNS_15PhiloxCudaStateET1_SJ_,"ax",@progbits
	.align	128
.text._ZN2at6native60_GLOBAL__N__fdc43544_27_DistributionRandomKernel_cu_f88cee4443distribution_elementwise_grid_stride_kernelImLi2EZZZNS0_9templates4cuda32random_full_64_bits_range_kernelIPNS_17CUDAGeneratorImplEEEvRNS_18TensorIteratorBaseET_ENKUlvE_clEvENKUlvE2_clEvEUlP24curandStatePhilox4_32_10E_ZNS1_27distribution_nullary_kernelIlm10ulonglong2S7_SF_ZZZS5_IS7_EvS9_SA_ENKSB_clEvENKSC_clEvEUlmE_EEvS9_T2_RKT3_T4_EUlimE_EEvlNS_15PhiloxCudaStateET1_SJ_:
        .type           _ZN2at6native60_GLOBAL__N__fdc43544_27_DistributionRandomKernel_cu_f88cee4443distribution_elementwise_grid_stride_kernelImLi2EZZZNS0_9templates4cuda32random_full_64_bits_range_kernelIPNS_17CUDAGeneratorImplEEEvRNS_18TensorIteratorBaseET_ENKUlvE_clEvENKUlvE2_clEvEUlP24curandStatePhilox4_32_10E_ZNS1_27distribution_nullary_kernelIlm10ulonglong2S7_SF_ZZZS5_IS7_EvS9_SA_ENKSB_clEvENKSC_clEvEUlmE_EEvS9_T2_RKT3_T4_EUlimE_EEvlNS_15PhiloxCudaStateET1_SJ_,@function
        .size           _ZN2at6native60_GLOBAL__N__fdc43544_27_DistributionRandomKernel_cu_f88cee4443distribution_elementwise_grid_stride_kernelImLi2EZZZNS0_9templates4cuda32random_full_64_bits_range_kernelIPNS_17CUDAGeneratorImplEEEvRNS_18TensorIteratorBaseET_ENKUlvE_clEvENKUlvE2_clEvEUlP24curandStatePhilox4_32_10E_ZNS1_27distribution_nullary_kernelIlm10ulonglong2S7_SF_ZZZS5_IS7_EvS9_SA_ENKSB_clEvENKSC_clEvEUlmE_EEvS9_T2_RKT3_T4_EUlimE_EEvlNS_15PhiloxCudaStateET1_SJ_,(.L_x_1909 - _ZN2at6native60_GLOBAL__N__fdc43544_27_DistributionRandomKernel_cu_f88cee4443distribution_elementwise_grid_stride_kernelImLi2EZZZNS0_9templates4cuda32random_full_64_bits_range_kernelIPNS_17CUDAGeneratorImplEEEvRNS_18TensorIteratorBaseET_ENKUlvE_clEvENKUlvE2_clEvEUlP24curandStatePhilox4_32_10E_ZNS1_27distribution_nullary_kernelIlm10ulonglong2S7_SF_ZZZS5_IS7_EvS9_SA_ENKSB_clEvENKSC_clEvEUlmE_EEvS9_T2_RKT3_T4_EUlimE_EEvlNS_15PhiloxCudaStateET1_SJ_)
        .other          _ZN2at6native60_GLOBAL__N__fdc43544_27_DistributionRandomKernel_cu_f88cee4443distribution_elementwise_grid_stride_kernelImLi2EZZZNS0_9templates4cuda32random_full_64_bits_range_kernelIPNS_17CUDAGeneratorImplEEEvRNS_18TensorIteratorBaseET_ENKUlvE_clEvENKUlvE2_clEvEUlP24curandStatePhilox4_32_10E_ZNS1_27distribution_nullary_kernelIlm10ulonglong2S7_SF_ZZZS5_IS7_EvS9_SA_ENKSB_clEvENKSC_clEvEUlmE_EEvS9_T2_RKT3_T4_EUlimE_EEvlNS_15PhiloxCudaStateET1_SJ_,@"STO_CUDA_ENTRY STV_DEFAULT"
_ZN2at6native60_GLOBAL__N__fdc43544_27_DistributionRandomKernel_cu_f88cee4443distribution_elementwise_grid_stride_kernelImLi2EZZZNS0_9templates4cuda32random_full_64_bits_range_kernelIPNS_17CUDAGeneratorImplEEEvRNS_18TensorIteratorBaseET_ENKUlvE_clEvENKUlvE2_clEvEUlP24curandStatePhilox4_32_10E_ZNS1_27distribution_nullary_kernelIlm10ulonglong2S7_SF_ZZZS5_IS7_EvS9_SA_ENKSB_clEvENKSC_clEvEUlmE_EEvS9_T2_RKT3_T4_EUlimE_EEvlNS_15PhiloxCudaStateET1_SJ_:
        /* <DEDUP_REMOVED lines=91> */
[----:B------:R-:W-:Y:S05]  /*05b0*/  CALL.REL.NOINC `($__internal_49_$__cuda_sm20_div_s64) ;  /* 0x0000000800747944 */ /* 0x000fea0003c00000 */
[----:B------:R-:W-:Y:S01]  /*05c0*/  MOV R20, R24 ;  /* 0x0000001800147202 */ /* 0x000fe20000000f00 */
[----:B------:R-:W-:Y:S01]  /*05d0*/  IMAD.MOV.U32 R21, RZ, RZ, R25 ;  /* 0x000000ffff157224 */ /* 0x000fe200078e0019 */
[----:B------:R-:W-:Y:S06]  /*05e0*/  BRA `(.L_x_623) ;  /* 0x00000000005c7947 */ /* 0x000fec0003800000 */
.L_x_622:
        /* <DEDUP_REMOVED lines=23> */
.L_x_623:
        /* <DEDUP_REMOVED lines=19> */
.L_x_628:
        /* <DEDUP_REMOVED lines=13> */
.L_x_625:
[----:B------:R-:W-:Y:S05]  /*0960*/  BSYNC B0 ;  /* 0x0000000000007941 */ /* 0x000fea0003800000 */
.L_x_624:
        /* <DEDUP_REMOVED lines=60> */
.L_x_627:
[----:B------:R-:W-:Y:S01]  /*0d30*/  MOV R37, R41 ;  /* 0x0000002900257202 */ /* 0x000fe20000000f00 */
[----:B------:R-:W-:Y:S01]  /*0d40*/  IMAD.MOV.U32 R38, RZ, RZ, R22 ;  /* 0x000000ffff267224 */ /* 0x000fe200078e0016 */
[----:B------:R-:W-:Y:S01]  /*0d50*/  MOV R40, R20 ;  /* 0x0000001400287202 */ /* 0x000fe20000000f00 */
[----:B------:R-:W-:-:S07]  /*0d60*/  IMAD.MOV.U32 R39, RZ, RZ, R35 ;  /* 0x000000ffff277224 */ /* 0x000fce00078e0023 */
.L_x_626:
[----:B------:R-:W0:Y:S01]  /*0d70*/  LDC R21, c[0x0][RZ] ;  /* 0x00000000ff157b82 */ /* 0x000e220000000800 */
[----:B------:R-:W-:Y:S01]  /*0d80*/  ISETP.GE.U32.AND P0, PT, R18, UR4, PT ;  /* 0x0000000412007c0c */ /* 0x000fe2000bf06070 */
[----:B------:R-:W-:Y:S05]  /*0d90*/  WARPSYNC.ALL ;  /* 0x0000000000007948 */ /* 0x000fea0003800000 */
[----:B------:R-:W-:-:S13]  /*0da0*/  ISETP.GE.AND.EX P0, PT, R19, UR5, PT, P0 ;  /* 0x0000000513007c0c */ /* 0x000fda000bf06300 */
[----:B------:R-:W1:Y:S01]  /*0db0*/  @!P0 LDC R43, c[0x0][0x240] ;  /* 0x00009000ff2b8b82 */ /* 0x000e620000000800 */
[----:B0-----:R-:W-:-:S05]  /*0dc0*/  IMAD R21, R21, UR6, RZ ;  /* 0x0000000615157c24 */ /* 0x001fca000f8e02ff */
[----:B------:R-:W-:-:S04]  /*0dd0*/  IADD3 R41, P2, R21, R18, RZ ;  /* 0x0000001215297210 */ /* 0x000fc80007f5e0ff */
[----:B------:R-:W-:Y:S01]  /*0de0*/  ISETP.GE.U32.AND P1, PT, R41, UR4, PT ;  /* 0x0000000429007c0c */ /* 0x000fe2000bf26070 */
[----:B------:R-:W-:-:S05]  /*0df0*/  IMAD.X R22, RZ, RZ, R19, P2 ;  /* 0x000000ffff167224 */ /* 0x000fca00010e0613 */
[----:B------:R-:W-:Y:S02]  /*0e00*/  ISETP.GE.AND.EX P1, PT, R22, UR5, PT, P1 ;  /* 0x0000000516007c0c */ /* 0x000fe4000bf26310 */
[----:B------:R-:W0:Y:S01]  /*0e10*/  @!P0 LDC.64 R22, c[0x0][0x238] ;  /* 0x00008e00ff168b82 */ /* 0x000e220000000a00 */
[----:B-1----:R-:W-:-:S10]  /*0e20*/  @!P0 IMAD R43, R18, R43, RZ ;  /* 0x0000002b122b8224 */ /* 0x002fd400078e02ff */
[----:B------:R-:W1:Y:S08]  /*0e30*/  @!P1 LDC R42, c[0x0][0x240] ;  /* 0x00009000ff2a9b82 */ /* 0x000e700000000800 */
[----:B------:R-:W2:Y:S01]  /*0e40*/  @!P1 LDC.64 R24, c[0x0][0x238] ;  /* 0x00008e00ff189b82 */ /* 0x000ea20000000a00 */
[----:B0-----:R-:W-:-:S04]  /*0e50*/  @!P0 IADD3 R22, P2, R43, R22, RZ ;  /* 0x000000162b168210 */ /* 0x001fc80007f5e0ff */
[----:B------:R-:W-:Y:S02]  /*0e60*/  @!P0 LEA.HI.X.SX32 R23, R43, R23, 0x1, P2 ;  /* 0x000000172b178211 */ /* 0x000fe400010f0eff */
[----:B------:R-:W-:Y:S01]  /*0e70*/  @!P0 MOV R43, R37 ;  /* 0x00000025002b8202 */ /* 0x000fe20000000f00 */
[----:B-1----:R-:W-:Y:S02]  /*0e80*/  @!P1 IMAD R42, R41, R42, RZ ;  /* 0x0000002a292a9224 */ /* 0x002fe400078e02ff */
[----:B------:R-:W-:-:S03]  /*0e90*/  IMAD.MOV.U32 R41, RZ, RZ, R36 ;  /* 0x000000ffff297224 */ /* 0x000fc600078e0024 */
[----:B--2---:R-:W-:-:S04]  /*0ea0*/  @!P1 IADD3 R24, P2, R42, R24, RZ ;  /* 0x000000182a189210 */ /* 0x004fc80007f5e0ff */
[----:B------:R-:W-:Y:S01]  /*0eb0*/  @!P1 LEA.HI.X.SX32 R25, R42, R25, 0x1, P2 ;  /* 0x000000192a199211 */ /* 0x000fe200010f0eff */
[----:B------:R-:W-:Y:S02]  /*0ec0*/  @!P0 IMAD.MOV.U32 R42, RZ, RZ, R38 ;  /* 0x000000ffff2a8224 */ /* 0x000fe400078e0026 */
[----:B------:R-:W-:-:S03]  /*0ed0*/  @!P1 IMAD.MOV.U32 R38, RZ, RZ, R40 ;  /* 0x000000ffff269224 */ /* 0x000fc600078e0028 */
[----:B------:R0:W-:Y:S01]  /*0ee0*/  @!P0 STG.E.64 desc[UR8][R22.64], R42 ;  /* 0x0000002a16008986 */ /* 0x0001e2000c101b08 */
[----:B------:R-:W-:-:S03]  /*0ef0*/  LEA R18, P0, R21, R18, 0x1 ;  /* 0x0000001215127211 */ /* 0x000fc600078008ff */
[----:B------:R1:W-:Y:S02]  /*0f00*/  @!P1 STG.E.64 desc[UR8][R24.64], R38 ;  /* 0x0000002618009986 */ /* 0x0003e4000c101b08 */
[----:B------:R-:W-:Y:S01]  /*0f10*/  IMAD.X R19, RZ, RZ, R19, P0 ;  /* 0x000000ffff137224 */ /* 0x000fe200000e0613 */
[----:B------:R-:W-:Y:S01]  /*0f20*/  BAR.SYNC.DEFER_BLOCKING 0x0 ;  /* 0x0000000000007b1d */ /* 0x000fe20000010000 */
[----:B------:R-:W-:-:S04]  /*0f30*/  ISETP.GE.U32.AND P0, PT, R18, R31, PT ;  /* 0x0000001f1200720c */ /* 0x000fc80003f06070 */
[----:B------:R-:W-:Y:S01]  /*0f40*/  ISETP.GE.AND.EX P0, PT, R19, R30, PT, P0 ;  /* 0x0000001e1300720c */ /* 0x000fe20003f06300 */
[----:B0-----:R-:W-:Y:S01]  /*0f50*/  IMAD.MOV.U32 R23, RZ, RZ, R35 ;  /* 0x000000ffff177224 */ /* 0x001fe200078e0023 */
[----:B-1----:R-:W-:-:S11]  /*0f60*/  MOV R24, R20 ;  /* 0x0000001400187202 */ /* 0x002fd60000000f00 */
[----:B------:R-:W-:Y:S05]  /*0f70*/  @!P0 BRA `(.L_x_628) ;  /* 0xfffffff800448947 */ /* 0x000fea000383ffff */
[----:B------:R-:W-:Y:S05]  /*0f80*/  EXIT ;  /* 0x000000000000794d */ /* 0x000fea0003800000 */
        .weak           $__internal_49_$__cuda_sm20_div_s64
        .type           $__internal_49_$__cuda_sm20_div_s64,@function
        .size           $__internal_49_$__cuda_sm20_div_s64,(.L_x_1909 - $__internal_49_$__cuda_sm20_div_s64)
$__internal_49_$__cuda_sm20_div_s64:
        /* <DEDUP_REMOVED lines=73> */
[----:B------:R-:W-:Y:S06]  /*1420*/  RET.REL.NODEC R30 `(_ZN2at6native60_GLOBAL__N__fdc43544_27_DistributionRandomKernel_cu_f88cee4443distribution_elementwise_grid_stride_kernelImLi2EZZZNS0_9templates4cuda32random_full_64_bits_range_kernelIPNS_17CUDAGeneratorImplEEEvRNS_18TensorIteratorBaseET_ENKUlvE_clEvENKUlvE2_clEvEUlP24curandStatePhilox4_32_10E_ZNS1_27distribution_nullary_kernelIlm10ulonglong2S7_SF_ZZZS5_IS7_EvS9_SA_ENKSB_clEvENKSC_clEvEUlmE_EEvS9_T2_RKT3_T4_EUlimE_EEvlNS_15PhiloxCudaStateET1_SJ_) ;  /* 0xffffffe81ef47950 */ /* 0x000fec0003c3ffff */
.L_x_629:
        /* <DEDUP_REMOVED lines=13> */
.L_x_1909:


//--------------------- .text._ZN2at6native60_GLOBAL__N__fdc43544_27_DistributionRandomKernel_cu_f88cee4443distribution_elementwise_grid_stride_kernelImLi2EZZZNS0_9templates4cuda32random_full_64_bits_range_kernelIPNS_17CUDAGeneratorImplEEEvRNS_18TensorIteratorBaseET_ENKUlvE_clEvENKUlvE1_clEvEUlP24curandStatePhilox4_32_10E_ZNS1_27distribution_nullary_kernelIim10ulonglong2S7_SF_ZZZS5_IS7_EvS9_SA_ENKSB_clEvENKSC_clEvEUlmE_EEvS9_T2_RKT3_T4_EUlimE0_EEvlNS_15PhiloxCudaStateET1_SJ_ --------------------------
	.section	.text._ZN2at6native60_GLOBAL__N__fdc43544_27_DistributionRandomKernel_cu_f88cee4443distribution_elementwise_grid_stride_kernelImLi2EZZZNS0_9templates4cuda32random_full_64_bits_range_kernelIPNS_17CUDAGeneratorImplEEEvRNS_18TensorIteratorBaseET_ENKUlvE_clEvENKUlvE1_clEvEUlP24curandStatePhilox4_32_10E_ZNS1_27distribution_nullary_kernelIim10ulonglong2S7_SF_ZZZS5_IS7_EvS9_SA_ENKSB_clEvENKSC_clEvEUlmE_EEvS9_T2_RKT3_T4_EUlimE0_EEvlNS_15PhiloxCudaStateET1_SJ_,"ax",@progbits
	.align	128
.text._ZN2at6native60_GLOBAL__N__fdc43544_27_DistributionRandomKernel_cu_f88cee4443distribution_elementwise_grid_stride_kernelImLi2EZZZNS0_9templates4cuda32random_full_64_bits_range_kernelIPNS_17CUDAGeneratorImplEEEvRNS_18TensorIteratorBaseET_ENKUlvE_clEvENKUlvE1_clEvEUlP24curandStatePhilox4_32_10E_ZNS1_27distribution_nullary_kernelIim10ulonglong2S7_SF_ZZZS5_IS7_EvS9_SA_ENKSB_clEvENKSC_clEvEUlmE_EEvS9_T2_RKT3_T4_EUlimE0_EEvlNS_15PhiloxCudaStateET1_SJ_:
        .type           _ZN2at6native60_GLOBAL__N__fdc43544_27_DistributionRandomKernel_cu_f88cee4443distribution_elementwise_grid_stride_kernelImLi2EZZZNS0_9templates4cuda32random_full_64_bits_range_kernelIPNS_17CUDAGeneratorImplEEEvRNS_18TensorIteratorBaseET_ENKUlvE_clEvENKUlvE1_clEvEUlP24curandStatePhilox4_32_10E_ZNS1_27distribution_nullary_kernelIim10ulonglong2S7_SF_ZZZS5_IS7_EvS9_SA_ENKSB_clEvENKSC_clEvEUlmE_EEvS9_T2_RKT3_T4_EUlimE0_EEvlNS_15PhiloxCudaStateET1_SJ_,@function
        .size           _ZN2at6native60_GLOBAL__N__fdc43544_27_DistributionRandomKernel_cu_f88cee4443distribution_elementwise_grid_stride_kernelImLi2EZZZNS0_9templates4cuda32random_full_64_bits_range_kernelIPNS_17CUDAGeneratorImplEEEvRNS_18TensorIteratorBaseET_ENKUlvE_clEvENKUlvE1_clEvEUlP24curandStatePhilox4_32_10E_ZNS1_27distribution_nullary_kernelIim10ulonglong2S7_SF_ZZZS5_IS7_EvS9_SA_ENKSB_clEvENKSC_clEvEUlmE_EEvS9_T2_RKT3_T4_EUlimE0_EEvlNS_15PhiloxCudaStateET1_SJ_,(.L_x_1911 - _ZN2at6native60_GLOBAL__N__fdc43544_27_DistributionRandomKernel_cu_f88cee4443distribution_elementwise_grid_stride_kernelImLi2EZZZNS0_9templates4cuda32random_full_64_bits_range_kernelIPNS_17CUDAGeneratorImplEEEvRNS_18TensorIteratorBaseET_ENKUlvE_clEvENKUlvE1_clEvEUlP24curandStatePhilox4_32_10E_ZNS1_27distribution_nullary_kernelIim10ulonglong2S7_SF_ZZZS5_IS7_EvS9_SA_ENKSB_clEvENKSC_clEvEUlmE_EEvS9_T2_RKT3_T4_EUlimE0_EEvlNS_15PhiloxCudaStateET1_SJ_)
        .other          _ZN2at6native60_GLOBAL__N__fdc43544_27_DistributionRandomKernel_cu_f88cee4443distribution_elementwise_grid_stride_kernelImLi2EZZZNS0_9templates4cuda32random_full_64_bits_range_kernelIPNS_17CUDAGeneratorImplEEEvRNS_18TensorIteratorBaseET_ENKUlvE_clEvENKUlvE1_clEvEUlP24curandStatePhilox4_32_10E_ZNS1_27distribution_nullary_kernelIim10ulonglong2S7_SF_ZZZS5_IS7_EvS9_SA_ENKSB_clEvENKSC_clEvEUlmE_EEvS9_T2_RKT3_T4_EUlimE0_EEvlNS_15PhiloxCudaStateET1_SJ_,@"STO_CUDA_ENTRY STV_DEFAULT"
_ZN2at6native60_GLOBAL__N__fdc43544_27_DistributionRandomKernel_cu_f88cee4443distribution_elementwise_grid_stride_kernelImLi2EZZZNS0_9templates4cuda32random_full_64_bits_range_kernelIPNS_17CUDAGeneratorImplEEEvRNS_18TensorIteratorBaseET_ENKUlvE_clEvENKUlvE1_clEvEUlP24curandStatePhilox4_32_10E_ZNS1_27distribution_nullary_kernelIim10ulonglong2S7_SF_ZZZS5_IS7_EvS9_SA_ENKSB_clEvENKSC_clEvEUlmE_EEvS9_T2_RKT3_T4_EUlimE0_EEvlNS_15PhiloxCudaStateET1_SJ_:
        /* <DEDUP_REMOVED lines=89> */
[----:B------:R-:W-:Y:S05]  /*0590*/  CALL.REL.NOINC `($__internal_50_$__cuda_sm20_div_s64) ;  /* 0x00000028008c7944 */ /* 0x000fea0003c00000 */
[----:B------:R-:W-:Y:S05]  /*05a0*/  BRA `(.L_x_631) ;  /* 0x0000000000587947 */ /* 0x000fea0003800000 */
.L_x_630:
        /* <DEDUP_REMOVED lines=22> */
.L_x_631:
        /* <DEDUP_REMOVED lines=68> */
.L_x_641:
        /* <DEDUP_REMOVED lines=13> */
.L_x_633:
[----:B------:R-:W-:Y:S05]  /*0c20*/  BSYNC B0 ;  /* 0x0000000000007941 */ /* 0x000fea0003800000 */
.L_x_632:
        /* <DEDUP_REMOVED lines=61> */
.L_x_635:
[----:B------:R-:W-:Y:S01]  /*1000*/  MOV R32, R23 ;  /* 0x0000001700207202 */ /* 0x000fe20000000f00 */
[----:B------:R-:W-:-:S07]  /*1010*/  IMAD.MOV.U32 R30, RZ, RZ, R20 ;  /* 0x000000ffff1e7224 */ /* 0x000fce00078e0014 */
.L_x_634:
        /* <DEDUP_REMOVED lines=242> */
.L_x_638:
[----:B------:R-:W-:Y:S02]  /*1f40*/  ULDC.64 UR34, c[0x0][0x3d0] ;  /* 0x0000f40000227ab9 */ /* 0x000fe40000000a00 */
[----:B------:R-:W-:-:S04]  /*1f50*/  IADD3 R22, P0, R33, UR34, RZ ;  /* 0x0000002221167c10 */ /* 0x000fc8000ff1e0ff */
[----:B------:R-:W-:-:S05]  /*1f60*/  IADD3.X R23, RZ, UR35, RZ, P0, !PT ;  /* 0x00000023ff177c10 */ /* 0x000fca00087fe4ff */
[----:B------:R0:W-:Y:S04]  /*1f70*/  STG.E desc[UR58][R22.64], R32 ;  /* 0x0000002016007986 */ /* 0x0001e8000c10193a */
.L_x_637:
[----:B------:R-:W-:Y:S05]  /*1f80*/  BSYNC B0 ;  /* 0x0000000000007941 */ /* 0x000fea0003800000 */
.L_x_636:
        /* <DEDUP_REMOVED lines=246> */
.L_x_640:
[----:B------:R-:W-:Y:S02]  /*2ef0*/  ULDC.64 UR34, c[0x0][0x3d0] ;  /* 0x0000f40000227ab9 */ /* 0x000fe40000000a00 */
[----:B------:R-:W-:-:S05]  /*2f00*/  IADD3 R22, P0, R33, UR34, RZ ;  /* 0x0000002221167c10 */ /* 0x000fca000ff1e0ff */
[----:B------:R-:W-:-:S05]  /*2f10*/  IMAD.X R23, RZ, RZ, UR35, P0 ;  /* 0x00000023ff177e24 */ /* 0x000fca00080e06ff */
[----:B------:R0:W-:Y:S03]  /*2f20*/  STG.E desc[UR58][R22.64], R30 ;  /* 0x0000001e16007986 */ /* 0x0001e6000c10193a */
.L_x_639:
        /* <DEDUP_REMOVED lines=10> */
        .weak           $__internal_50_$__cuda_sm20_div_s64
        .type           $__internal_50_$__cuda_sm20_div_s64,@function
        .size           $__internal_50_$__cuda_sm20_div_s64,(.L_x_1911 - $__internal_50_$__cuda_sm20_div_s64)
$__internal_50_$__cuda_sm20_div_s64:
        /* <DEDUP_REMOVED lines=74> */
[----:B------:R-:W-:Y:S06]  /*3470*/  RET.REL.NODEC R22 `(_ZN2at6native60_GLOBAL__N__fdc43544_27_DistributionRandomKernel_cu_f88cee4443distribution_elementwise_grid_stride_kernelImLi2EZZZNS0_9templates4cuda32random_full_64_bits_range_kernelIPNS_17CUDAGeneratorImplEEEvRNS_18TensorIteratorBaseET_ENKUlvE_clEvENKUlvE1_clEvEUlP24curandStatePhilox4_32_10E_ZNS1_27distribution_nullary_kernelIim10ulonglong2S7_SF_ZZZS5_IS7_EvS9_SA_ENKSB_clEvENKSC_clEvEUlmE_EEvS9_T2_RKT3_T4_EUlimE0_EEvlNS_15PhiloxCudaStateET1_SJ_) ;  /* 0xffffffc816e07950 */ /* 0x000fec0003c3ffff */
.L_x_642:
        /* <DEDUP_REMOVED lines=16> */
.L_x_1911:


//--------------------- .text._ZN2at6native60_GLOBAL__N__fdc43544_27_DistributionRandomKernel_cu_f88cee4443distribution_elementwise_grid_stride_kernelImLi2EZZZNS0_9templates4cuda32random_full_64_bits_range_kernelIPNS_17CUDAGeneratorImplEEEvRNS_18TensorIteratorBaseET_ENKUlvE_clEvENKUlvE1_clEvEUlP24curandStatePhilox4_32_10E_ZNS1_27distribution_nullary_kernelIim10ulonglong2S7_SF_ZZZS5_IS7_EvS9_SA_ENKSB_clEvENKSC_clEvEUlmE_EEvS9_T2_RKT3_T4_EUlimE_EEvlNS_15PhiloxCudaStateET1_SJ_ --------------------------
	.section	.text._ZN2at6native60_GLOBAL__N__fdc43544_27_DistributionRandomKernel_cu_f88cee4443distribution_elementwise_grid_stride_kernelImLi2EZZZNS0_9templates4cuda32random_full_64_bits_range_kernelIPNS_17CUDAGeneratorImplEEEvRNS_18TensorIteratorBaseET_ENKUlvE_clEvENKUlvE1_clEvEUlP24curandStatePhilox4_32_10E_ZNS1_27distribution_nullary_kernelIim10ulonglong2S7_SF_ZZZS5_IS7_EvS9_SA_ENKSB_clEvENKSC_clEvEUlmE_EEvS9_T2_RKT3_T4_EUlimE_EEvlNS_15PhiloxCudaStateET1_SJ_,"ax",@progbits
	.align	128
.text._ZN2at6native60_GLOBAL__N__fdc43544_27_DistributionRandomKernel_cu_f88cee4443distribution_elementwise_grid_stride_kernelImLi2EZZZNS0_9templates4cuda32random_full_64_bits_range_kernelIPNS_17CUDAGeneratorImplEEEvRNS_18TensorIteratorBaseET_ENKUlvE_clEvENKUlvE1_clEvEUlP24curandStatePhilox4_32_10E_ZNS1_27distribution_nullary_kernelIim10ulonglong2S7_SF_ZZZS5_IS7_EvS9_SA_ENKSB_clEvENKSC_clEvEUlmE_EEvS9_T2_RKT3_T4_EUlimE_EEvlNS_15PhiloxCudaStateET1_SJ_:
        .type           _ZN2at6native60_GLOBAL__N__fdc43544_27_DistributionRandomKernel_cu_f88cee4443distribution_elementwise_grid_stride_kernelImLi2EZZZNS0_9templates4cuda32random_full_64_bits_range_kernelIPNS_17CUDAGeneratorImplEEEvRNS_18TensorIteratorBaseET_ENKUlvE_clEvENKUlvE1_clEvEUlP24curandStatePhilox4_32_10E_ZNS1_27distribution_nullary_kernelIim10ulonglong2S7_SF_ZZZS5_IS7_EvS9_SA_ENKSB_clEvENKSC_clEvEUlmE_EEvS9_T2_RKT3_T4_EUlimE_EEvlNS_15PhiloxCudaStateET1_SJ_,@function
        .size           _ZN2at6native60_GLOBAL__N__fdc43544_27_DistributionRandomKernel_cu_f88cee4443distribution_elementwise_grid_stride_kernelImLi2EZZZNS0_9templates4cuda32random_full_64_bits_range_kernelIPNS_17CUDAGeneratorImplEEEvRNS_18TensorIteratorBaseET_ENKUlvE_clEvENKUlvE1_clEvEUlP24curandStatePhilox4_32_10E_ZNS1_27distribution_nullary_kernelIim10ulonglong2S7_SF_ZZZS5_IS7_EvS9_SA_ENKSB_clEvENKSC_clEvEUlmE_EEvS9_T2_RKT3_T4_EUlimE_EEvlNS_15PhiloxCudaStateET1_SJ_,(.L_x_1913 - _ZN2at6native60_GLOBAL__N__fdc43544_27_DistributionRandomKernel_cu_f88cee4443distribution_elementwise_grid_stride_kernelImLi2EZZZNS0_9templates4cuda32random_full_64_bits_range_kernelIPNS_17CUDAGeneratorImplEEEvRNS_18TensorIteratorBaseET_ENKUlvE_clEvENKUlvE1_clEvEUlP24curandStatePhilox4_32_10E_ZNS1_27distribution_nullary_kernelIim10ulonglong2S7_SF_ZZZS5_IS7_EvS9_SA_ENKSB_clEvENKSC_clEvEUlmE_EEvS9_T2_RKT3_T4_EUlimE_EEvlNS_15PhiloxCudaStateET1_SJ_)
        .other          _ZN2at6native60_GLOBAL__N__fdc43544_27_DistributionRandomKernel_cu_f88cee4443distribution_elementwise_grid_stride_kernelImLi2EZZZNS0_9templates4cuda32random_full_64_bits_range_kernelIPNS_17CUDAGeneratorImplEEEvRNS_18TensorIteratorBaseET_ENKUlvE_clEvENKUlvE1_clEvEUlP24curandStatePhilox4_32_10E_ZNS1_27distribution_nullary_kernelIim10ulonglong2S7_SF_ZZZS5_IS7_EvS9_SA_ENKSB_clEvENKSC_clEvEUlmE_EEvS9_T2_RKT3_T4_EUlimE_EEvlNS_15PhiloxCudaStateET1_SJ_,@"STO_CUDA_ENTRY STV_DEFAULT"
_ZN2at6native60_GLOBAL__N__fdc43544_27_DistributionRandomKernel_cu_f88cee4443distribution_elementwise_grid_stride_kernelImLi2EZZZNS0_9templates4cuda32random_full_64_bits_range_kernelIPNS_17CUDAGeneratorImplEEEvRNS_18TensorIteratorBaseET_ENKUlvE_clEvENKUlvE1_clEvEUlP24curandStatePhilox4_32_10E_ZNS1_27distribution_nullary_kernelIim10ulonglong2S7_SF_ZZZS5_IS7_EvS9_SA_ENKSB_clEvENKSC_clEvEUlmE_EEvS9_T2_RKT3_T4_EUlimE_EEvlNS_15PhiloxCudaStateET1_SJ_:
        /* <DEDUP_REMOVED lines=89> */
[----:B------:R-:W-:Y:S05]  /*0590*/  CALL.REL.NOINC `($__internal_51_$__cuda_sm20_div_s64) ;  /* 0x00000008002c7944 */ /* 0x000fea0003c00000 */
[----:B------:R-:W-:Y:S01]  /*05a0*/  IMAD.MOV.U32 R18, RZ, RZ, R20 ;  /* 0x000000ffff127224 */ /* 0x000fe200078e0014 */
[----:B------:R-:W-:Y:S01]  /*05b0*/  MOV R19, R21 ;  /* 0x0000001500137202 */ /* 0x000fe20000000f00 */
[----:B------:R-:W-:Y:S06]  /*05c0*/  BRA `(.L_x_644) ;  /* 0x0000000000587947 */ /* 0x000fec0003800000 */
.L_x_643:
        /* <DEDUP_REMOVED lines=22> */
.L_x_644:
        /* <DEDUP_REMOVED lines=16> */
.L_x_649:
        /* <DEDUP_REMOVED lines=13> */
.L_x_646:
[----:B------:R-:W-:Y:S05]  /*0900*/  BSYNC B0 ;  /* 0x0000000000007941 */ /* 0x000fea0003800000 */
.L_x_645:
        /* <DEDUP_REMOVED lines=53> */
.L_x_648:
[----:B------:R-:W-:Y:S02]  /*0c60*/  IMAD.MOV.U32 R33, RZ, RZ, R23 ;  /* 0x000000ffff217224 */ /* 0x000fe400078e0017 */
[----:B------:R-:W-:-:S07]  /*0c70*/  IMAD.MOV.U32 R37, RZ, RZ, R18 ;  /* 0x000000ffff257224 */ /* 0x000fce00078e0012 */
.L_x_647:
        /* <DEDUP_REMOVED lines=17> */
[----:B------:R1:W-:Y:S01]  /*0d90*/  @!P0 STG.E desc[UR6][R20.64], R33 ;  /* 0x0000002114008986 */ /* 0x0003e2000c101906 */
[----:B------:R-:W-:-:S05]  /*0da0*/  LEA R26, P0, R19, R26, 0x1 ;  /* 0x0000001a131a7211 */ /* 0x000fca00078008ff */
[----:B------:R-:W-:Y:S01]  /*0db0*/  IMAD.X R27, RZ, RZ, R27, P0 ;  /* 0x000000ffff1b7224 */ /* 0x000fe200000e061b */
[----:B------:R-:W-:Y:S02]  /*0dc0*/  ISETP.GE.U32.AND P0, PT, R26, R35, PT ;  /* 0x000000231a00720c */ /* 0x000fe40003f06070 */
[----:B0-----:R-:W-:Y:S02]  /*0dd0*/  @!P1 IADD3 R22, P3, R39, R22, RZ ;  /* 0x0000001627169210 */ /* 0x001fe40007f7e0ff */
[----:B------:R-:W-:Y:S02]  /*0de0*/  ISETP.GE.AND.EX P0, PT, R27, R32, PT, P0 ;  /* 0x000000201b00720c */ /* 0x000fe40003f06300 */
[----:B------:R-:W-:Y:S02]  /*0df0*/  @!P1 LEA.HI.X.SX32 R23, R39, R23, 0x1, P3 ;  /* 0x0000001727179211 */ /* 0x000fe400018f0eff */
[----:B-1----:R-:W-:-:S03]  /*0e00*/  MOV R33, R36 ;  /* 0x0000002400217202 */ /* 0x002fc60000000f00 */
[----:B------:R0:W-:Y:S01]  /*0e10*/  @!P1 STG.E desc[UR6][R22.64], R37 ;  /* 0x0000002516009986 */ /* 0x0001e2000c101906 */
[----:B------:R-:W-:Y:S06]  /*0e20*/  BAR.SYNC.DEFER_BLOCKING 0x0 ;  /* 0x0000000000007b1d */ /* 0x000fec0000010000 */
[----:B------:R-:W-:Y:S05]  /*0e30*/  @!P0 BRA `(.L_x_649) ;  /* 0xfffffff8007c8947 */ /* 0x000fea000383ffff */
[----:B------:R-:W-:Y:S05]  /*0e40*/  EXIT ;  /* 0x000000000000794d */ /* 0x000fea0003800000 */
        .weak           $__internal_51_$__cuda_sm20_div_s64
        .type           $__internal_51_$__cuda_sm20_div_s64,@function
        .size           $__internal_51_$__cuda_sm20_div_s64,(.L_x_1913 - $__internal_51_$__cuda_sm20_div_s64)
$__internal_51_$__cuda_sm20_div_s64:
        /* <DEDUP_REMOVED lines=74> */
[----:B------:R-:W-:Y:S06]  /*12f0*/  RET.REL.NODEC R22 `(_ZN2at6native60_GLOBAL__N__fdc43544_27_DistributionRandomKernel_cu_f88cee4443distribution_elementwise_grid_stride_kernelImLi2EZZZNS0_9templates4cuda32random_full_64_bits_range_kernelIPNS_17CUDAGeneratorImplEEEvRNS_18TensorIteratorBaseET_ENKUlvE_clEvENKUlvE1_clEvEUlP24curandStatePhilox4_32_10E_ZNS1_27distribution_nullary_kernelIim10ulonglong2S7_SF_ZZZS5_IS7_EvS9_SA_ENKSB_clEvENKSC_clEvEUlmE_EEvS9_T2_RKT3_T4_EUlimE_EEvlNS_15PhiloxCudaStateET1_SJ_) ;  /* 0xffffffec16407950 */ /* 0x000fec0003c3ffff */
.L_x_650:
        /* <DEDUP_REMOVED lines=16> */
.L_x_1913:


//--------------------- .text._ZN2at6native60_GLOBAL__N__fdc43544_27_DistributionRandomKernel_cu_f88cee4443distribution_elementwise_grid_stride_kernelImLi2EZZZNS0_9templates4cuda32random_full_64_bits_range_kernelIPNS_17CUDAGeneratorImplEEEvRNS_18TensorIteratorBaseET_ENKUlvE_clEvENKUlvE0_clEvEUlP24curandStatePhilox4_32_10E_ZNS1_27distribution_nullary_kernelIam10ulonglong2S7_SF_ZZZS5_IS7_EvS9_SA_ENKSB_clEvENKSC_clEvEUlmE_EEvS9_T2_RKT3_T4_EUlimE0_EEvlNS_15PhiloxCudaStateET1_SJ_ --------------------------
	.section	.text._ZN2at6native60_GLOBAL__N__fdc43544_27_DistributionRandomKernel_cu_f88cee4443distribution_elementwise_grid_stride_kernelImLi2EZZZNS0_9templates4cuda32random_full_64_bits_range_kernelIPNS_17CUDAGeneratorImplEEEvRNS_18TensorIteratorBaseET_ENKUlvE_clEvENKUlvE0_clEvEUlP24curandStatePhilox4_32_10E_ZNS1_27distribution_nullary_kernelIam10ulonglong2S7_SF_ZZZS5_IS7_EvS9_SA_ENKSB_clEvENKSC_clEvEUlmE_EEvS9_T2_RKT3_T4_EUlimE0_EEvlNS_15PhiloxCudaStateET1_SJ_,"ax",@progbits
	.align	128
.text._ZN2at6native60_GLOBAL__N__fdc43544_27_DistributionRandomKernel_cu_f88cee4443distribution_elementwise_grid_stride_kernelImLi2EZZZNS0_9templates4cuda32random_full_64_bits_range_kernelIPNS_17CUDAGeneratorImplEEEvRNS_18TensorIteratorBaseET_ENKUlvE_clEvENKUlvE0_clEvEUlP24curandStatePhilox4_32_10E_ZNS1_27distribution_nullary_kernelIam10ulonglong2S7_SF_ZZZS5_IS7_EvS9_SA_ENKSB_clEvENKSC_clEvEUlmE_EEvS9_T2_RKT3_T4_EUlimE0_EEvlNS_15PhiloxCudaStateET1_SJ_:
        .type           _ZN2at6native60_GLOBAL__N__fdc43544_27_DistributionRandomKernel_cu_f88cee4443distribution_elementwise_grid_stride_kernelImLi2EZZZNS0_9templates4cuda32random_full_64_bits_range_kernelIPNS_17CUDAGeneratorImplEEEvRNS_18TensorIteratorBaseET_ENKUlvE_clEvENKUlvE0_clEvEUlP24curandStatePhilox4_32_10E_ZNS1_27distribution_nullary_kernelIam10ulonglong2S7_SF_ZZZS5_IS7_EvS9_SA_ENKSB_clEvENKSC_clEvEUlmE_EEvS9_T2_RKT3_T4_EUlimE0_EEvlNS_15PhiloxCudaStateET1_SJ_,@function
        .size           _ZN2at6native60_GLOBAL__N__fdc43544_27_DistributionRandomKernel_cu_f88cee4443distribution_elementwise_grid_stride_kernelImLi2EZZZNS0_9templates4cuda32random_full_64_bits_range_kernelIPNS_17CUDAGeneratorImplEEEvRNS_18TensorIteratorBaseET_ENKUlvE_clEvENKUlvE0_clEvEUlP24curandStatePhilox4_32_10E_ZNS1_27distribution_nullary_kernelIam10ulonglong2S7_SF_ZZZS5_IS7_EvS9_SA_ENKSB_clEvENKSC_clEvEUlmE_EEvS9_T2_RKT3_T4_EUlimE0_EEvlNS_15PhiloxCudaStateET1_SJ_,(.L_x_1915 - _ZN2at6native60_GLOBAL__N__fdc43544_27_DistributionRandomKernel_cu_f88cee4443distribution_elementwise_grid_stride_kernelImLi2EZZZNS0_9templates4cuda32random_full_64_bits_range_kernelIPNS_17CUDAGeneratorImplEEEvRNS_18TensorIteratorBaseET_ENKUlvE_clEvENKUlvE0_clEvEUlP24curandStatePhilox4_32_10E_ZNS1_27distribution_nullary_kernelIam10ulonglong2S7_SF_ZZZS5_IS7_EvS9_SA_ENKSB_clEvENKSC_clEvEUlmE_EEvS9_T2_RKT3_T4_EUlimE0_EEvlNS_15PhiloxCudaStateET1_SJ_)
        .other          _ZN2at6native60_GLOBAL__N__fdc43544_27_DistributionRandomKernel_cu_f88cee4443distribution_elementwise_grid_stride_kernelImLi2EZZZNS0_9templates4cuda32random_full_64_bits_range_kernelIPNS_17CUDAGeneratorImplEEEvRNS_18TensorIteratorBaseET_ENKUlvE_clEvENKUlvE0_clEvEUlP24curandStatePhilox4_32_10E_ZNS1_27distribution_nullary_kernelIam10ulonglong2S7_SF_ZZZS5_IS7_EvS9_SA_ENKSB_clEvENKSC_clEvEUlmE_EEvS9_T2_RKT3_T4_EUlimE0_EEvlNS_15PhiloxCudaStateET1_SJ_,@"STO_CUDA_ENTRY STV_DEFAULT"
_ZN2at6native60_GLOBAL__N__fdc43544_27_DistributionRandomKernel_cu_f88cee4443distribution_elementwise_grid_stride_kernelImLi2EZZZNS0_9templates4cuda32random_full_64_bits_range_kernelIPNS_17CUDAGeneratorImplEEEvRNS_18TensorIteratorBaseET_ENKUlvE_clEvENKUlvE0_clEvEUlP24curandStatePhilox4_32_10E_ZNS1_27distribution_nullary_kernelIam10ulonglong2S7_SF_ZZZS5_IS7_EvS9_SA_ENKSB_clEvENKSC_clEvEUlmE_EEvS9_T2_RKT3_T4_EUlimE0_EEvlNS_15PhiloxCudaStateET1_SJ_:
        /* <DEDUP_REMOVED lines=89> */
[----:B------:R-:W-:Y:S05]  /*0590*/  CALL.REL.NOINC `($__internal_52_$__cuda_sm20_div_s64) ;  /* 0x00000028008c7944 */ /* 0x000fea0003c00000 */
[----:B------:R-:W-:Y:S05]  /*05a0*/  BRA `(.L_x_652) ;  /* 0x0000000000587947 */ /* 0x000fea0003800000 */
.L_x_651:
        /* <DEDUP_REMOVED lines=22> */
.L_x_652:
        /* <DEDUP_REMOVED lines=68> */
.L_x_662:
        /* <DEDUP_REMOVED lines=13> */
.L_x_654:
[----:B------:R-:W-:Y:S05]  /*0c20*/  BSYNC B0 ;  /* 0x0000000000007941 */ /* 0x000fea0003800000 */
.L_x_653:
        /* <DEDUP_REMOVED lines=61> */
.L_x_656:
[----:B------:R-:W-:Y:S01]  /*1000*/  MOV R32, R23 ;  /* 0x0000001700207202 */ /* 0x000fe20000000f00 */
[----:B------:R-:W-:-:S07]  /*1010*/  IMAD.MOV.U32 R30, RZ, RZ, R20 ;  /* 0x000000ffff1e7224 */ /* 0x000fce00078e0014 */
.L_x_655:
        /* <DEDUP_REMOVED lines=242> */
.L_x_659:
[----:B------:R-:W-:Y:S02]  /*1f40*/  ULDC.64 UR34, c[0x0][0x3d0] ;  /* 0x0000f40000227ab9 */ /* 0x000fe40000000a00 */
[----:B------:R-:W-:-:S04]  /*1f50*/  IADD3 R22, P0, R33, UR34, RZ ;  /* 0x0000002221167c10 */ /* 0x000fc8000ff1e0ff */
[----:B------:R-:W-:-:S05]  /*1f60*/  IADD3.X R23, RZ, UR35, RZ, P0, !PT ;  /* 0x00000023ff177c10 */ /* 0x000fca00087fe4ff */
[----:B------:R0:W-:Y:S04]  /*1f70*/  STG.E.U8 desc[UR58][R22.64], R32 ;  /* 0x0000002016007986 */ /* 0x0001e8000c10113a */
.L_x_658:
[----:B------:R-:W-:Y:S05]  /*1f80*/  BSYNC B0 ;  /* 0x0000000000007941 */ /* 0x000fea0003800000 */
.L_x_657:
        /* <DEDUP_REMOVED lines=246> */
.L_x_661:
[----:B------:R-:W-:Y:S02]  /*2ef0*/  ULDC.64 UR34, c[0x0][0x3d0] ;  /* 0x0000f40000227ab9 */ /* 0x000fe40000000a00 */
[----:B------:R-:W-:-:S05]  /*2f00*/  IADD3 R22, P0, R33, UR34, RZ ;  /* 0x0000002221167c10 */ /* 0x000fca000ff1e0ff */
[----:B------:R-:W-:-:S05]  /*2f10*/  IMAD.X R23, RZ, RZ, UR35, P0 ;  /* 0x00000023ff177e24 */ /* 0x000fca00080e06ff */
[----:B------:R0:W-:Y:S03]  /*2f20*/  STG.E.U8 desc[UR58][R22.64], R30 ;  /* 0x0000001e16007986 */ /* 0x0001e6000c10113a */
.L_x_660:
        /* <DEDUP_REMOVED lines=10> */
        .weak           $__internal_52_$__cuda_sm20_div_s64
        .type           $__internal_52_$__cuda_sm20_div_s64,@function
        .size           $__internal_52_$__cuda_sm20_div_s64,(.L_x_1915 - $__internal_52_$__cuda_sm20_div_s64)
$__internal_52_$__cuda_sm20_div_s64:
        /* <DEDUP_REMOVED lines=74> */
[----:B------:R-:W-:Y:S06]  /*3470*/  RET.REL.NODEC R22 `(_ZN2at6native60_GLOBAL__N__fdc43544_27_DistributionRandomKernel_cu_f88cee4443distribution_elementwise_grid_stride_kernelImLi2EZZZNS0_9templates4cuda32random_full_64_bits_range_kernelIPNS_17CUDAGeneratorImplEEEvRNS_18TensorIteratorBaseET_ENKUlvE_clEvENKUlvE0_clEvEUlP24curandStatePhilox4_32_10E_ZNS1_27distribution_nullary_kernelIam10ulonglong2S7_SF_ZZZS5_IS7_EvS9_SA_ENKSB_clEvENKSC_clEvEUlmE_EEvS9_T2_RKT3_T4_EUlimE0_EEvlNS_15PhiloxCudaStateET1_SJ_) ;  /* 0xffffffc816e07950 */ /* 0x000fec0003c3ffff */
.L_x_663:
        /* <DEDUP_REMOVED lines=16> */
.L_x_1915:


//--------------------- .text._ZN2at6native60_GLOBAL__N__fdc43544_27_DistributionRandomKernel_cu_f88cee4443distribution_elementwise_grid_stride_kernelImLi2EZZZNS0_9templates4cuda32random_full_64_bits_range_kernelIPNS_17CUDAGeneratorImplEEEvRNS_18TensorIteratorBaseET_ENKUlvE_clEvENKUlvE0_clEvEUlP24curandStatePhilox4_32_10E_ZNS1_27distribution_nullary_kernelIam10ulonglong2S7_SF_ZZZS5_IS7_EvS9_SA_ENKSB_clEvENKSC_clEvEUlmE_EEvS9_T2_RKT3_T4_EUlimE_EEvlNS_15PhiloxCudaStateET1_SJ_ --------------------------
	.section	.text._ZN2at6native60_GLOBAL__N__fdc43544_27_DistributionRandomKernel_cu_f88cee4443distribution_elementwise_grid_stride_kernelImLi2EZZZNS0_9templates4cuda32random_full_64_bits_range_kernelIPNS_17CUDAGeneratorImplEEEvRNS_18TensorIteratorBaseET_ENKUlvE_clEvENKUlvE0_clEvEUlP24curandStatePhilox4_32_10E_ZNS1_27distribution_nullary_kernelIam10ulonglong2S7_SF_ZZZS5_IS7_EvS9_SA_ENKSB_clEvENKSC_clEvEUlmE_EEvS9_T2_RKT3_T4_EUlimE_EEvlNS_15PhiloxCudaStateET1_SJ_,"ax",@progbits
	.align	128
.text._ZN2at6native60_GLOBAL__N__fdc43544_27_DistributionRandomKernel_cu_f88cee4443distribution_elementwise_grid_stride_kernelImLi2EZZZNS0_9templates4cuda32random_full_64_bits_range_kernelIPNS_17CUDAGeneratorImplEEEvRNS_18TensorIteratorBaseET_ENKUlvE_clEvENKUlvE0_clEvEUlP24curandStatePhilox4_32_10E_ZNS1_27distribution_nullary_kernelIam10ulonglong2S7_SF_ZZZS5_IS7_EvS9_SA_ENKSB_clEvENKSC_clEvEUlmE_EEvS9_T2_RKT3_T4_EUlimE_EEvlNS_15PhiloxCudaStateET1_SJ_:
        .type           _ZN2at6native60_GLOBAL__N__fdc43544_27_DistributionRandomKernel_cu_f88cee4443distribution_elementwise_grid_stride_kernelImLi2EZZZNS0_9templates4cuda32random_full_64_bits_range_kernelIPNS_17CUDAGeneratorImplEEEvRNS_18TensorIteratorBaseET_ENKUlvE_clEvENKUlvE0_clEvEUlP24curandStatePhilox4_32_10E_ZNS1_27distribution_nullary_kernelIam10ulonglong2S7_SF_ZZZS5_IS7_EvS9_SA_ENKSB_clEvENKSC_clEvEUlmE_EEvS9_T2_RKT3_T4_EUlimE_EEvlNS_15PhiloxCudaStateET1_SJ_,@function
        .size           _ZN2at6native60_GLOBAL__N__fdc43544_27_DistributionRandomKernel_cu_f88cee4443distribution_elementwise_grid_stride_kernelImLi2EZZZNS0_9templates4cuda32random_full_64_bits_range_kernelIPNS_17CUDAGeneratorImplEEEvRNS_18TensorIteratorBaseET_ENKUlvE_clEvENKUlvE0_clEvEUlP24curandStatePhilox4_32_10E_ZNS1_27distribution_nullary_kernelIam10ulonglong2S7_SF_ZZZS5_IS7_EvS9_SA_ENKSB_clEvENKSC_clEvEUlmE_EEvS9_T2_RKT3_T4_EUlimE_EEvlNS_15PhiloxCudaStateET1_SJ_,(.L_x_1917 - _ZN2at6native60_GLOBAL__N__fdc43544_27_DistributionRandomKernel_cu_f88cee4443distribution_elementwise_grid_stride_kernelImLi2EZZZNS0_9templates4cuda32random_full_64_bits_range_kernelIPNS_17CUDAGeneratorImplEEEvRNS_18TensorIteratorBaseET_ENKUlvE_clEvENKUlvE0_clEvEUlP24curandStatePhilox4_32_10E_ZNS1_27distribution_nullary_kernelIam10ulonglong2S7_SF_ZZZS5_IS7_EvS9_SA_ENKSB_clEvENKSC_clEvEUlmE_EEvS9_T2_RKT3_T4_EUlimE_EEvlNS_15PhiloxCudaStateET1_SJ_)
        .other          _ZN2at6native60_GLOBAL__N__fdc43544_27_DistributionRandomKernel_cu_f88cee4443distribution_elementwise_grid_stride_kernelImLi2EZZZNS0_9templates4cuda32random_full_64_bits_range_kernelIPNS_17CUDAGeneratorImplEEEvRNS_18TensorIteratorBaseET_ENKUlvE_clEvENKUlvE0_clEvEUlP24curandStatePhilox4_32_10E_ZNS1_27distribution_nullary_kernelIam10ulonglong2S7_SF_ZZZS5_IS7_EvS9_SA_ENKSB_clEvENKSC_clEvEUlmE_EEvS9_T2_RKT3_T4_EUlimE_EEvlNS_15PhiloxCudaStateET1_SJ_,@"STO_CUDA_ENTRY STV_DEFAULT"
_ZN2at6native60_GLOBAL__N__fdc43544_27_DistributionRandomKernel_cu_f88cee4443distribution_elementwise_grid_stride_kernelImLi2EZZZNS0_9templates4cuda32random_full_64_bits_range_kernelIPNS_17CUDAGeneratorImplEEEvRNS_18TensorIteratorBaseET_ENKUlvE_clEvENKUlvE0_clEvEUlP24curandStatePhilox4_32_10E_ZNS1_27distribution_nullary_kernelIam10ulonglong2S7_SF_ZZZS5_IS7_EvS9_SA_ENKSB_clEvENKSC_clEvEUlmE_EEvS9_T2_RKT3_T4_EUlimE_EEvlNS_15PhiloxCudaStateET1_SJ_:
        /* <DEDUP_REMOVED lines=89> */
[----:B------:R-:W-:Y:S05]  /*0590*/  CALL.REL.NOINC `($__internal_53_$__cuda_sm20_div_s64) ;  /* 0x00000008002c7944 */ /* 0x000fea0003c00000 */
[----:B------:R-:W-:Y:S01]  /*05a0*/  IMAD.MOV.U32 R18, RZ, RZ, R20 ;  /* 0x000000ffff127224 */ /* 0x000fe200078e0014 */
[----:B------:R-:W-:Y:S01]  /*05b0*/  MOV R19, R21 ;  /* 0x0000001500137202 */ /* 0x000fe20000000f00 */
[----:B------:R-:W-:Y:S06]  /*05c0*/  BRA `(.L_x_665) ;  /* 0x0000000000587947 */ /* 0x000fec0003800000 */
.L_x_664:
        /* <DEDUP_REMOVED lines=22> */
.L_x_665:
        /* <DEDUP_REMOVED lines=16> */
.L_x_670:
        /* <DEDUP_REMOVED lines=13> */
.L_x_667:
[----:B------:R-:W-:Y:S05]  /*0900*/  BSYNC B0 ;  /* 0x0000000000007941 */ /* 0x000fea0003800000 */
.L_x_666:
        /* <DEDUP_REMOVED lines=53> */
.L_x_669:
[----:B------:R-:W-:Y:S02]  /*0c60*/  IMAD.MOV.U32 R33, RZ, RZ, R23 ;  /* 0x000000ffff217224 */ /* 0x000fe400078e0017 */
[----:B------:R-:W-:-:S07]  /*0c70*/  IMAD.MOV.U32 R37, RZ, RZ, R18 ;  /* 0x000000ffff257224 */ /* 0x000fce00078e0012 */
.L_x_668:
        /* <DEDUP_REMOVED lines=29> */
        .weak           $__internal_53_$__cuda_sm20_div_s64
        .type           $__internal_53_$__cuda_sm20_div_s64,@function
        .size           $__internal_53_$__cuda_sm20_div_s64,(.L_x_1917 - $__internal_53_$__cuda_sm20_div_s64)
$__internal_53_$__cuda_sm20_div_s64:
        /* <DEDUP_REMOVED lines=74> */
[----:B------:R-:W-:Y:S06]  /*12f0*/  RET.REL.NODEC R22 `(_ZN2at6native60_GLOBAL__N__fdc43544_27_DistributionRandomKernel_cu_f88cee4443distribution_elementwise_grid_stride_kernelImLi2EZZZNS0_9templates4cuda32random_full_64_bits_range_kernelIPNS_17CUDAGeneratorImplEEEvRNS_18TensorIteratorBaseET_ENKUlvE_clEvENKUlvE0_clEvEUlP24curandStatePhilox4_32_10E_ZNS1_27distribution_nullary_kernelIam10ulonglong2S7_SF_ZZZS5_IS7_EvS9_SA_ENKSB_clEvENKSC_clEvEUlmE_EEvS9_T2_RKT3_T4_EUlimE_EEvlNS_15PhiloxCudaStateET1_SJ_) ;  /* 0xffffffec16407950 */ /* 0x000fec0003c3ffff */
.L_x_671:
        /* <DEDUP_REMOVED lines=16> */
.L_x_1917:


//--------------------- .text._ZN2at6native60_GLOBAL__N__fdc43544_27_DistributionRandomKernel_cu_f88cee4443distribution_elementwise_grid_stride_kernelImLi2EZZZNS0_9templates4cuda32random_full_64_bits_range_kernelIPNS_17CUDAGeneratorImplEEEvRNS_18TensorIteratorBaseET_ENKUlvE_clEvENKUlvE_clEvEUlP24curandStatePhilox4_32_10E_ZNS1_27distribution_nullary_kernelIhm10ulonglong2S7_SF_ZZZS5_IS7_EvS9_SA_ENKSB_clEvENKSC_clEvEUlmE_EEvS9_T2_RKT3_T4_EUlimE0_EEvlNS_15PhiloxCudaStateET1_SJ_ --------------------------
	.section	.text._ZN2at6native60_GLOBAL__N__fdc43544_27_DistributionRandomKernel_cu_f88cee4443distribution_elementwise_grid_stride_kernelImLi2EZZZNS0_9templates4cuda32random_full_64_bits_range_kernelIPNS_17CUDAGeneratorImplEEEvRNS_18TensorIteratorBaseET_ENKUlvE_clEvENKUlvE_clEvEUlP24curandStatePhilox4_32_10E_ZNS1_27distribution_nullary_kernelIhm10ulonglong2S7_SF_ZZZS5_IS7_EvS9_SA_ENKSB_clEvENKSC_clEvEUlmE_EEvS9_T2_RKT3_T4_EUlimE0_EEvlNS_15PhiloxCudaStateET1_SJ_,"ax",@progbits
	.align	128
.text._ZN2at6native60_GLOBAL__N__fdc43544_27_DistributionRandomKernel_cu_f88cee4443distribution_elementwise_grid_stride_kernelImLi2EZZZNS0_9templates4cuda32random_full_64_bits_range_kernelIPNS_17CUDAGeneratorImplEEEvRNS_18TensorIteratorBaseET_ENKUlvE_clEvENKUlvE_clEvEUlP24curandStatePhilox4_32_10E_ZNS1_27distribution_nullary_kernelIhm10ulonglong2S7_SF_ZZZS5_IS7_EvS9_SA_ENKSB_clEvENKSC_clEvEUlmE_EEvS9_T2_RKT3_T4_EUlimE0_EEvlNS_15PhiloxCudaStateET1_SJ_:
        .type           _ZN2at6native60_GLOBAL__N__fdc43544_27_DistributionRandomKernel_cu_f88cee4443distribution_elementwise_grid_stride_kernelImLi2EZZZNS0_9templates4cuda32random_full_64_bits_range_kernelIPNS_17CUDAGeneratorImplEEEvRNS_18TensorIteratorBaseET_ENKUlvE_clEvENKUlvE_clEvEUlP24curandStatePhilox4_32_10E_ZNS1_27distribution_nullary_kernelIhm10ulonglong2S7_SF_ZZZS5_IS7_EvS9_SA_ENKSB_clEvENKSC_clEvEUlmE_EEvS9_T2_RKT3_T4_EUlimE0_EEvlNS_15PhiloxCudaStateET1_SJ_,@function
        .size           _ZN2at6native60_GLOBAL__N__fdc43544_27_DistributionRandomKernel_cu_f88cee4443distribution_elementwise_grid_stride_kernelImLi2EZZZNS0_9templates4cuda32random_full_64_bits_range_kernelIPNS_17CUDAGeneratorImplEEEvRNS_18TensorIteratorBaseET_ENKUlvE_clEvENKUlvE_clEvEUlP24curandStatePhilox4_32_10E_ZNS1_27distribution_nullary_kernelIhm10ulonglong2S7_SF_ZZZS5_IS7_EvS9_SA_ENKSB_clEvENKSC_clEvEUlmE_EEvS9_T2_RKT3_T4_EUlimE0_EEvlNS_15PhiloxCudaStateET1_SJ_,(.L_x_1919 - _ZN2at6native60_GLOBAL__N__fdc43544_27_DistributionRandomKernel_cu_f88cee4443distribution_elementwise_grid_stride_kernelImLi2EZZZNS0_9templates4cuda32random_full_64_bits_range_kernelIPNS_17CUDAGeneratorImplEEEvRNS_18TensorIteratorBaseET_ENKUlvE_clEvENKUlvE_clEvEUlP24curandStatePhilox4_32_10E_ZNS1_27distribution_nullary_kernelIhm10ulonglong2S7_SF_ZZZS5_IS7_EvS9_SA_ENKSB_clEvENKSC_clEvEUlmE_EEvS9_T2_RKT3_T4_EUlimE0_EEvlNS_15PhiloxCudaStateET1_SJ_)
        .other          _ZN2at6native60_GLOBAL__N__fdc43544_27_DistributionRandomKernel_cu_f88cee4443distribution_elementwise_grid_stride_kernelImLi2EZZZNS0_9templates4cuda32random_full_64_bits_range_kernelIPNS_17CUDAGeneratorImplEEEvRNS_18TensorIteratorBaseET_ENKUlvE_clEvENKUlvE_clEvEUlP24curandStatePhilox4_32_10E_ZNS1_27distribution_nullary_kernelIhm10ulonglong2S7_SF_ZZZS5_IS7_EvS9_SA_ENKSB_clEvENKSC_clEvEUlmE_EEvS9_T2_RKT3_T4_EUlimE0_EEvlNS_15PhiloxCudaStateET1_SJ_,@"STO_CUDA_ENTRY STV_DEFAULT"
_ZN2at6native60_GLOBAL__N__fdc43544_27_DistributionRandomKernel_cu_f88cee4443distribution_elementwise_grid_stride_kernelImLi2EZZZNS0_9templates4cuda32random_full_64_bits_range_kernelIPNS_17CUDAGeneratorImplEEEvRNS_18TensorIteratorBaseET_ENKUlvE_clEvENKUlvE_clEvEUlP24curandStatePhilox4_32_10E_ZNS1_27distribution_nullary_kernelIhm10ulonglong2S7_SF_ZZZS5_IS7_EvS9_SA_ENKSB_clEvENKSC_clEvEUlmE_EEvS9_T2_RKT3_T4_EUlimE0_EEvlNS_15PhiloxCudaStateET1_SJ_:
        /* <DEDUP_REMOVED lines=89> */
[----:B------:R-:W-:Y:S05]  /*0590*/  CALL.REL.NOINC `($__internal_54_$__cuda_sm20_div_s64) ;  /* 0x00000028008c7944 */ /* 0x000fea0003c00000 */
[----:B------:R-:W-:Y:S05]  /*05a0*/  BRA `(.L_x_673) ;  /* 0x0000000000587947 */ /* 0x000fea0003800000 */
.L_x_672:
        /* <DEDUP_REMOVED lines=22> */
.L_x_673:
        /* <DEDUP_REMOVED lines=68> */
.L_x_683:
        /* <DEDUP_REMOVED lines=13> */
.L_x_675:
[----:B------:R-:W-:Y:S05]  /*0c20*/  BSYNC B0 ;  /* 0x0000000000007941 */ /* 0x000fea0003800000 */
.L_x_674:
        /* <DEDUP_REMOVED lines=61> */
.L_x_677:
[----:B------:R-:W-:Y:S01]  /*1000*/  MOV R32, R23 ;  /* 0x0000001700207202 */ /* 0x000fe20000000f00 */
[----:B------:R-:W-:-:S07]  /*1010*/  IMAD.MOV.U32 R30, RZ, RZ, R20 ;  /* 0x000000ffff1e7224 */ /* 0x000fce00078e0014 */
.L_x_676:
        /* <DEDUP_REMOVED lines=242> */
.L_x_680:
[----:B------:R-:W-:Y:S02]  /*1f40*/  ULDC.64 UR34, c[0x0][0x3d0] ;  /* 0x0000f40000227ab9 */ /* 0x000fe40000000a00 */
[----:B------:R-:W-:-:S04]  /*1f50*/  IADD3 R22, P0, R33, UR34, RZ ;  /* 0x0000002221167c10 */ /* 0x000fc8000ff1e0ff */
[----:B------:R-:W-:-:S05]  /*1f60*/  IADD3.X R23, RZ, UR35, RZ, P0, !PT ;  /* 0x00000023ff177c10 */ /* 0x000fca00087fe4ff */
[----:B------:R0:W-:Y:S04]  /*1f70*/  STG.E.U8 desc[UR58][R22.64], R32 ;  /* 0x0000002016007986 */ /* 0x0001e8000c10113a */
.L_x_679:
[----:B------:R-:W-:Y:S05]  /*1f80*/  BSYNC B0 ;  /* 0x0000000000007941 */ /* 0x000fea0003800000 */
.L_x_678:
        /* <DEDUP_REMOVED lines=246> */
.L_x_682:
[----:B------:R-:W-:Y:S02]  /*2ef0*/  ULDC.64 UR34, c[0x0][0x3d0] ;  /* 0x0000f40000227ab9 */ /* 0x000fe40000000a00 */
[----:B------:R-:W-:-:S05]  /*2f00*/  IADD3 R22, P0, R33, UR34, RZ ;  /* 0x0000002221167c10 */ /* 0x000fca000ff1e0ff */
[----:B------:R-:W-:-:S05]  /*2f10*/  IMAD.X R23, RZ, RZ, UR35, P0 ;  /* 0x00000023ff177e24 */ /* 0x000fca00080e06ff */
[----:B------:R0:W-:Y:S03]  /*2f20*/  STG.E.U8 desc[UR58][R22.64], R30 ;  /* 0x0000001e16007986 */ /* 0x0001e6000c10113a */
.L_x_681:
        /* <DEDUP_REMOVED lines=10> */
        .weak           $__internal_54_$__cuda_sm20_div_s64
        .type           $__internal_54_$__cuda_sm20_div_s64,@function
        .size           $__internal_54_$__cuda_sm20_div_s64,(.L_x_1919 - $__internal_54_$__cuda_sm20_div_s64)
$__internal_54_$__cuda_sm20_div_s64:
        /* <DEDUP_REMOVED lines=74> */
[----:B------:R-:W-:Y:S06]  /*3470*/  RET.REL.NODEC R22 `(_ZN2at6native60_GLOBAL__N__fdc43544_27_DistributionRandomKernel_cu_f88cee4443distribution_elementwise_grid_stride_kernelImLi2EZZZNS0_9templates4cuda32random_full_64_bits_range_kernelIPNS_17CUDAGeneratorImplEEEvRNS_18TensorIteratorBaseET_ENKUlvE_clEvENKUlvE_clEvEUlP24curandStatePhilox4_32_10E_ZNS1_27distribution_nullary_kernelIhm10ulonglong2S7_SF_ZZZS5_IS7_EvS9_SA_ENKSB_clEvENKSC_clEvEUlmE_EEvS9_T2_RKT3_T4_EUlimE0_EEvlNS_15PhiloxCudaStateET1_SJ_) ;  /* 0xffffffc816e07950 */ /* 0x000fec0003c3ffff */
.L_x_684:
        /* <DEDUP_REMOVED lines=16> */
.L_x_1919:


//--------------------- .text._ZN2at6native60_GLOBAL__N__fdc43544_27_DistributionRandomKernel_cu_f88cee4443distribution_elementwise_grid_stride_kernelImLi2EZZZNS0_9templates4cuda32random_full_64_bits_range_kernelIPNS_17CUDAGeneratorImplEEEvRNS_18TensorIteratorBaseET_ENKUlvE_clEvENKUlvE_clEvEUlP24curandStatePhilox4_32_10E_ZNS1_27distribution_nullary_kernelIhm10ulonglong2S7_SF_ZZZS5_IS7_EvS9_SA_ENKSB_clEvENKSC_clEvEUlmE_EEvS9_T2_RKT3_T4_EUlimE_EEvlNS_15PhiloxCudaStateET1_SJ_ --------------------------
	.section	.text._ZN2at6native60_GLOBAL__N__fdc43544_27_DistributionRandomKernel_cu_f88cee4443distribution_elementwise_grid_stride_kernelImLi2EZZZNS0_9templates4cuda32random_full_64_bits_range_kernelIPNS_17CUDAGeneratorImplEEEvRNS_18TensorIteratorBaseET_ENKUlvE_clEvENKUlvE_clEvEUlP24curandStatePhilox4_32_10E_ZNS1_27distribution_nullary_kernelIhm10ulonglong2S7_SF_ZZZS5_IS7_EvS9_SA_ENKSB_clEvENKSC_clEvEUlmE_EEvS9_T2_RKT3_T4_EUlimE_EEvlNS_15PhiloxCudaStateET1_SJ_,"ax",@progbits
	.align	128
.text._ZN2at6native60_GLOBAL__N__fdc43544_27_DistributionRandomKernel_cu_f88cee4443distribution_elementwise_grid_stride_kernelImLi2EZZZNS0_9templates4cuda32random_full_64_bits_range_kernelIPNS_17CUDAGeneratorImplEEEvRNS_18TensorIteratorBaseET_ENKUlvE_clEvENKUlvE_clEvEUlP24curandStatePhilox4_32_10E_ZNS1_27distribution_nullary_kernelIhm10ulonglong2S7_SF_ZZZS5_IS7_EvS9_SA_ENKSB_clEvENKSC_clEvEUlmE_EEvS9_T2_RKT3_T4_EUlimE_EEvlNS_15PhiloxCudaStateET1_SJ_:
        .type           _ZN2at6native60_GLOBAL__N__fdc43544_27_DistributionRandomKernel_cu_f88cee4443distribution_elementwise_grid_stride_kernelImLi2EZZZNS0_9templates4cuda32random_full_64_bits_range_kernelIPNS_17CUDAGeneratorImplEEEvRNS_18TensorIteratorBaseET_ENKUlvE_clEvENKUlvE_clEvEUlP24curandStatePhilox4_32_10E_ZNS1_27distribution_nullary_kernelIhm10ulonglong2S7_SF_ZZZS5_IS7_EvS9_SA_ENKSB_clEvENKSC_clEvEUlmE_EEvS9_T2_RKT3_T4_EUlimE_EEvlNS_15PhiloxCudaStateET1_SJ_,@function
        .size           _ZN2at6native60_GLOBAL__N__fdc43544_27_DistributionRandomKernel_cu_f88cee4443distribution_elementwise_grid_stride_kernelImLi2EZZZNS0_9templates4cuda32random_full_64_bits_range_kernelIPNS_17CUDAGeneratorImplEEEvRNS_18TensorIteratorBaseET_ENKUlvE_clEvENKUlvE_clEvEUlP24curandStatePhilox4_32_10E_ZNS1_27distribution_nullary_kernelIhm10ulonglong2S7_SF_ZZZS5_IS7_EvS9_SA_ENKSB_clEvENKSC_clEvEUlmE_EEvS9_T2_RKT3_T4_EUlimE_EEvlNS_15PhiloxCudaStateET1_SJ_,(.L_x_1921 - _ZN2at6native60_GLOBAL__N__fdc43544_27_DistributionRandomKernel_cu_f88cee4443distribution_elementwise_grid_stride_kernelImLi2EZZZNS0_9templates4cuda32random_full_64_bits_range_kernelIPNS_17CUDAGeneratorImplEEEvRNS_18TensorIteratorBaseET_ENKUlvE_clEvENKUlvE_clEvEUlP24curandStatePhilox4_32_10E_ZNS1_27distribution_nullary_kernelIhm10ulonglong2S7_SF_ZZZS5_IS7_EvS9_SA_ENKSB_clEvENKSC_clEvEUlmE_EEvS9_T2_RKT3_T4_EUlimE_EEvlNS_15PhiloxCudaStateET1_SJ_)
        .other          _ZN2at6native60_GLOBAL__N__fdc43544_27_DistributionRandomKernel_cu_f88cee4443distribution_elementwise_grid_stride_kernelImLi2EZZZNS0_9templates4cuda32random_full_64_bits_range_kernelIPNS_17CUDAGeneratorImplEEEvRNS_18TensorIteratorBaseET_ENKUlvE_clEvENKUlvE_clEvEUlP24curandStatePhilox4_32_10E_ZNS1_27distribution_nullary_kernelIhm10ulonglong2S7_SF_ZZZS5_IS7_EvS9_SA_ENKSB_clEvENKSC_clEvEUlmE_EEvS9_T2_RKT3_T4_EUlimE_EEvlNS_15PhiloxCudaStateET1_SJ_,@"STO_CUDA_ENTRY STV_DEFAULT"
_ZN2at6native60_GLOBAL__N__fdc43544_27_DistributionRandomKernel_cu_f88cee4443distribution_elementwise_grid_stride_kernelImLi2EZZZNS0_9templates4cuda32random_full_64_bits_range_kernelIPNS_17CUDAGeneratorImplEEEvRNS_18TensorIteratorBaseET_ENKUlvE_clEvENKUlvE_clEvEUlP24curandStatePhilox4_32_10E_ZNS1_27distribution_nullary_kernelIhm10ulonglong2S7_SF_ZZZS5_IS7_EvS9_SA_ENKSB_clEvENKSC_clEvEUlmE_EEvS9_T2_RKT3_T4_EUlimE_EEvlNS_15PhiloxCudaStateET1_SJ_:
        /* <DEDUP_REMOVED lines=89> */
[----:B------:R-:W-:Y:S05]  /*0590*/  CALL.REL.NOINC `($__internal_55_$__cuda_sm20_div_s64) ;  /* 0x00000008002c7944 */ /* 0x000fea0003c00000 */
[----:B------:R-:W-:Y:S01]  /*05a0*/  IMAD.MOV.U32 R18, RZ, RZ, R20 ;  /* 0x000000ffff127224 */ /* 0x000fe200078e0014 */
[----:B------:R-:W-:Y:S01]  /*05b0*/  MOV R19, R21 ;  /* 0x0000001500137202 */ /* 0x000fe20000000f00 */
[----:B------:R-:W-:Y:S06]  /*05c0*/  BRA `(.L_x_686) ;  /* 0x0000000000587947 */ /* 0x000fec0003800000 */
.L_x_685:
        /* <DEDUP_REMOVED lines=22> */
.L_x_686:
        /* <DEDUP_REMOVED lines=16> */
.L_x_691:
        /* <DEDUP_REMOVED lines=13> */
.L_x_688:
[----:B------:R-:W-:Y:S05]  /*0900*/  BSYNC B0 ;  /* 0x0000000000007941 */ /* 0x000fea0003800000 */
.L_x_687:
        /* <DEDUP_REMOVED lines=53> */
.L_x_690:
[----:B------:R-:W-:Y:S02]  /*0c60*/  IMAD.MOV.U32 R33, RZ, RZ, R23 ;  /* 0x000000ffff217224 */ /* 0x000fe400078e0017 */
[----:B------:R-:W-:-:S07]  /*0c70*/  IMAD.MOV.U32 R37, RZ, RZ, R18 ;  /* 0x000000ffff257224 */ /* 0x000fce00078e0012 */
.L_x_689:
        /* <DEDUP_REMOVED lines=29> */
        .weak           $__internal_55_$__cuda_sm20_div_s64
        .type           $__internal_55_$__cuda_sm20_div_s64,@function
        .size           $__internal_55_$__cuda_sm20_div_s64,(.L_x_1921 - $__internal_55_$__cuda_sm20_div_s64)
$__internal_55_$__cuda_sm20_div_s64:
        /* <DEDUP_REMOVED lines=74> */
[----:B------:R-:W-:Y:S06]  /*12f0*/  RET.REL.NODEC R22 `(_ZN2at6native60_GLOBAL__N__fdc43544_27_DistributionRandomKernel_cu_f88cee4443distribution_elementwise_grid_stride_kernelImLi2EZZZNS0_9templates4cuda32random_full_64_bits_range_kernelIPNS_17CUDAGeneratorImplEEEvRNS_18TensorIteratorBaseET_ENKUlvE_clEvENKUlvE_clEvEUlP24curandStatePhilox4_32_10E_ZNS1_27distribution_nullary_kernelIhm10ulonglong2S7_SF_ZZZS5_IS7_EvS9_SA_ENKSB_clEvENKSC_clEvEUlmE_EEvS9_T2_RKT3_T4_EUlimE_EEvlNS_15PhiloxCudaStateET1_SJ_) ;  /* 0xffffffec16407950 */ /* 0x000fec0003c3ffff */
.L_x_692:
        /* <DEDUP_REMOVED lines=16> */
.L_x_1921:


//--------------------- .text._ZN2at6native60_GLOBAL__N__fdc43544_27_DistributionRandomKernel_cu_f88cee4443distribution_elementwise_grid_stride_kernelIjLi4EZZZNS0_9templates4cuda21random_from_to_kernelIPNS_17CUDAGeneratorImplEEEvRNS_18TensorIteratorBaseEmlT_ENKUlvE_clEvENKUlvE11_clEvEUlP24curandStatePhilox4_32_10E0_ZNS1_27distribution_nullary_kernelImj5uint4S7_SF_ZZZS5_IS7_EvS9_mlSA_ENKSB_clEvENKSC_clEvEUljE_EEvS9_T2_RKT3_T4_EUlijE0_EEvlNS_15PhiloxCudaStateET1_SJ_ --------------------------
	.section	.text._ZN2at6native60_GLOBAL__N__fdc43544_27_DistributionRandomKernel_cu_f88cee4443distribution_elementwise_grid_stride_kernelIjLi4EZZZNS0_9templates4cuda21random_from_to_kernelIPNS_17CUDAGeneratorImplEEEvRNS_18TensorIteratorBaseEmlT_ENKUlvE_clEvENKUlvE11_clEvEUlP24curandStatePhilox4_32_10E0_ZNS1_27distribution_nullary_kernelImj5uint4S7_SF_ZZZS5_IS7_EvS9_mlSA_ENKSB_clEvENKSC_clEvEUljE_EEvS9_T2_RKT3_T4_EUlijE0_EEvlNS_15PhiloxCudaStateET1_SJ_,"ax",@progbits
	.align	128
.text._ZN2at6native60_GLOBAL__N__fdc43544_27_DistributionRandomKernel_cu_f88cee4443distribution_elementwise_grid_stride_kernelIjLi4EZZZNS0_9templates4cuda21random_from_to_kernelIPNS_17CUDAGeneratorImplEEEvRNS_18TensorIteratorBaseEmlT_ENKUlvE_clEvENKUlvE11_clEvEUlP24curandStatePhilox4_32_10E0_ZNS1_27distribution_nullary_kernelImj5uint4S7_SF_ZZZS5_IS7_EvS9_mlSA_ENKSB_clEvENKSC_clEvEUljE_EEvS9_T2_RKT3_T4_EUlijE0_EEvlNS_15PhiloxCudaStateET1_SJ_:
        .type           _ZN2at6native60_GLOBAL__N__fdc43544_27_DistributionRandomKernel_cu_f88cee4443distribution_elementwise_grid_stride_kernelIjLi4EZZZNS0_9templates4cuda21random_from_to_kernelIPNS_17CUDAGeneratorImplEEEvRNS_18TensorIteratorBaseEmlT_ENKUlvE_clEvENKUlvE11_clEvEUlP24curandStatePhilox4_32_10E0_ZNS1_27distribution_nullary_kernelImj5uint4S7_SF_ZZZS5_IS7_EvS9_mlSA_ENKSB_clEvENKSC_clEvEUljE_EEvS9_T2_RKT3_T4_EUlijE0_EEvlNS_15PhiloxCudaStateET1_SJ_,@function
        .size           _ZN2at6native60_GLOBAL__N__fdc43544_27_DistributionRandomKernel_cu_f88cee4443distribution_elementwise_grid_stride_kernelIjLi4EZZZNS0_9templates4cuda21random_from_to_kernelIPNS_17CUDAGeneratorImplEEEvRNS_18TensorIteratorBaseEmlT_ENKUlvE_clEvENKUlvE11_clEvEUlP24curandStatePhilox4_32_10E0_ZNS1_27distribution_nullary_kernelImj5uint4S7_SF_ZZZS5_IS7_EvS9_mlSA_ENKSB_clEvENKSC_clEvEUljE_EEvS9_T2_RKT3_T4_EUlijE0_EEvlNS_15PhiloxCudaStateET1_SJ_,(.L_x_1923 - _ZN2at6native60_GLOBAL__N__fdc43544_27_DistributionRandomKernel_cu_f88cee4443distribution_elementwise_grid_stride_kernelIjLi4EZZZNS0_9templates4cuda21random_from_to_kernelIPNS_17CUDAGeneratorImplEEEvRNS_18TensorIteratorBaseEmlT_ENKUlvE_clEvENKUlvE11_clEvEUlP24curandStatePhilox4_32_10E0_ZNS1_27distribution_nullary_kernelImj5uint4S7_SF_ZZZS5_IS7_EvS9_mlSA_ENKSB_clEvENKSC_clEvEUljE_EEvS9_T2_RKT3_T4_EUlijE0_EEvlNS_15PhiloxCudaStateET1_SJ_)
        .other          _ZN2at6native60_GLOBAL__N__fdc43544_27_DistributionRandomKernel_cu_f88cee4443distribution_elementwise_grid_stride_kernelIjLi4EZZZNS0_9templates4cuda21random_from_to_kernelIPNS_17CUDAGeneratorImplEEEvRNS_18TensorIteratorBaseEmlT_ENKUlvE_clEvENKUlvE11_clEvEUlP24curandStatePhilox4_32_10E0_ZNS1_27distribution_nullary_kernelImj5uint4S7_SF_ZZZS5_IS7_EvS9_mlSA_ENKSB_clEvENKSC_clEvEUljE_EEvS9_T2_RKT3_T4_EUlijE0_EEvlNS_15PhiloxCudaStateET1_SJ_,@"STO_CUDA_ENTRY STV_DEFAULT"
_ZN2at6native60_GLOBAL__N__fdc43544_27_DistributionRandomKernel_cu_f88cee4443distribution_elementwise_grid_stride_kernelIjLi4EZZZNS0_9templates4cuda21random_from_to_kernelIPNS_17CUDAGeneratorImplEEEvRNS_18TensorIteratorBaseEmlT_ENKUlvE_clEvENKUlvE11_clEvEUlP24curandStatePhilox4_32_10E0_ZNS1_27distribution_nullary_kernelImj5uint4S7_SF_ZZZS5_IS7_EvS9_mlSA_ENKSB_clEvENKSC_clEvEUljE_EEvS9_T2_RKT3_T4_EUlijE0_EEvlNS_15PhiloxCudaStateET1_SJ_:
        /* <DEDUP_REMOVED lines=63> */
[----:B------:R-:W-:Y:S01]  /*03f0*/  LOP3.LUT R11, R15, R20, R11, 0x96, !PT ;  /* 0x000000140f0b7212 */ /* 0x000fe200078e960b */
[----:B------:R-:W-:Y:S01]  /*0400*/  IMAD.MOV.U32 R15, RZ, RZ, R17 ;  /* 0x000000ffff0f7224 */ /* 0x000fe200078e0011 */
[----:B------:R-:W-:Y:S01]  /*0410*/  IADD3 R10, R25, 0x1fd5c5a3, RZ ;  /* 0x1fd5c5a3190a7810 */ /* 0x000fe20007ffe0ff */
[----:B------:R-:W-:-:S04]  /*0420*/  IMAD.WIDE.U32 R18, R9, -0x2daee0ad, RZ ;  /* 0xd2511f5309127825 */ /* 0x000fc800078e00ff */
        /* <DEDUP_REMOVED lines=8> */
[----:B------:R-:W-:Y:S02]  /*04b0*/  IADD3 R13, R24, -0xe443238, RZ ;  /* 0xf1bbcdc8180d7810 */ /* 0x000fe40007ffe0ff */
[----:B------:R-:W-:Y:S01]  /*04c0*/  IADD3 R14, R25, -0x695add53, RZ ;  /* 0x96a522ad190e7810 */ /* 0x000fe20007ffe0ff */
        /* <DEDUP_REMOVED lines=15> */
[----:B------:R-:W-:Y:S05]  /*05c0*/  CALL.REL.NOINC `($__internal_56_$__cuda_sm20_div_s64) ;  /* 0x0000005000b87944 */ /* 0x000fea0003c00000 */
[----:B------:R-:W-:Y:S05]  /*05d0*/  BRA `(.L_x_694) ;  /* 0x00000000005c7947 */ /* 0x000fea0003800000 */
.L_x_693:
[----:B------:R-:W0:Y:S02]  /*05e0*/  LDC R19, c[0x0][0xc] ;  /* 0x00000300ff137b82 */ /* 0x000e240000000800 */
[----:B0-----:R-:W-:-:S04]  /*05f0*/  IMAD R18, R0, R19, RZ ;  /* 0x0000001300127224 */ /* 0x001fc800078e02ff */
[----:B------:R-:W-:-:S04]  /*0600*/  IMAD.SHL.U32 R20, R18, 0x4, RZ ;  /* 0x0000000412147824 */ /* 0x000fc800078e00ff */
[----:B------:R-:W0:Y:S01]  /*0610*/  I2F.U32.RP R21, R20 ;  /* 0x0000001400157306 */ /* 0x000e220000209000 */
[----:B------:R-:W-:Y:S01]  /*0620*/  IMAD.MOV R23, RZ, RZ, -R20 ;  /* 0x000000ffff177224 */ /* 0x000fe200078e0a14 */
[----:B------:R-:W-:-:S06]  /*0630*/  ISETP.NE.U32.AND P2, PT, R20, RZ, PT ;  /* 0x000000ff1400720c */ /* 0x000fcc0003f45070 */
[----:B0-----:R-:W0:Y:S02]  /*0640*/  MUFU.RCP R21, R21 ;  /* 0x0000001500157308 */ /* 0x001e240000001000 */
[----:B0-----:R-:W-:Y:S02]  /*0650*/  IADD3 R18, R21, 0xffffffe, RZ ;  /* 0x0ffffffe15127810 */ /* 0x001fe40007ffe0ff */
[----:B------:R-:W-:-:S04]  /*0660*/  MOV R21, RZ ;  /* 0x000000ff00157202 */ /* 0x000fc80000000f00 */
        /* <DEDUP_REMOVED lines=10> */
[----:B------:R-:W-:-:S13]  /*0710*/  ISETP.GE.U32.AND P1, PT, R23, R20, PT ;  /* 0x000000141700720c */ /* 0x000fda0003f26070 */
[----:B------:R-:W-:Y:S02]  /*0720*/  @P1 IADD3 R19, R19, 0x1, RZ ;  /* 0x0000000113131810 */ /* 0x000fe40007ffe0ff */
[----:B------:R-:W-:-:S05]  /*0730*/  @!P2 LOP3.LUT R19, RZ, R20, RZ, 0x33, !PT ;  /* 0x00000014ff13a212 */ /* 0x000fca00078e33ff */
[----:B------:R-:W-:-:S07]  /*0740*/  IMAD.MOV.U32 R20, RZ, RZ, R19 ;  /* 0x000000ffff147224 */ /* 0x000fce00078e0013 */
.L_x_694:
        /* <DEDUP_REMOVED lines=68> */
.L_x_718:
[----:B------:R-:W-:Y:S01]  /*0b90*/  IADD3 R2, R2, 0x1, RZ ;  /* 0x0000000102027810 */ /* 0x000fe20007ffe0ff */
[----:B------:R-:W-:Y:S03]  /*0ba0*/  BSSY B0, `(.L_x_695) ;  /* 0x000000c000007945 */ /* 0x000fe60003800000 */
[C---:B------:R-:W-:Y:S01]  /*0bb0*/  ISETP.NE.AND P0, PT, R2.reuse, RZ, PT ;  /* 0x000000ff0200720c */ /* 0x040fe20003f05270 */
[----:B------:R-:W-:-:S12]  /*0bc0*/  IMAD.HI.U32 R23, R2, -0x2daee0ad, RZ ;  /* 0xd2511f5302177827 */ /* 0x000fd800078e00ff */
[----:B--2---:R-:W-:Y:S05]  /*0bd0*/  @P0 BRA `(.L_x_696) ;  /* 0x0000000000200947 */ /* 0x004fea0003800000 */
        /* <DEDUP_REMOVED lines=8> */
.L_x_696:
[----:B------:R-:W-:Y:S05]  /*0c60*/  BSYNC B0 ;  /* 0x0000000000007941 */ /* 0x000fea0003800000 */
.L_x_695:
[----:B------:R-:W-:Y:S01]  /*0c70*/  IMAD.HI.U32 R22, R16, -0x326172a9, RZ ;  /* 0xcd9e8d5710167827 */ /* 0x000fe200078e00ff */
[----:B------:R-:W-:Y:S02]  /*0c80*/  LOP3.LUT R23, R23, R17, R25, 0x96, !PT ;  /* 0x0000001117177212 */ /* 0x000fe400078e9619 */
[----:B------:R-:W-:Y:S01]  /*0c90*/  ISETP.NE.AND P0, PT, R19, 0x1, PT ;  /* 0x000000011300780c */ /* 0x000fe20003f05270 */
[----:B------:R-:W-:Y:S01]  /*0ca0*/  VIADD R26, R24, 0x9e3779b9 ;  /* 0x9e3779b9181a7836 */ /* 0x000fe20000000000 */
[----:B------:R-:W-:Y:S01]  /*0cb0*/  LOP3.LUT R30, R22, R3, R24, 0x96, !PT ;  /* 0x00000003161e7212 */ /* 0x000fe200078e9618 */
[----:B------:R-:W-:Y:S01]  /*0cc0*/  IMAD R27, R16, -0x326172a9, RZ ;  /* 0xcd9e8d57101b7824 */ /* 0x000fe200078e02ff */
[----:B------:R-:W-:Y:S01]  /*0cd0*/  MOV R35, R34 ;  /* 0x0000002200237202 */ /* 0x000fe20000000f00 */
[----:B------:R-:W-:-:S04]  /*0ce0*/  IMAD.WIDE.U32 R22, R23, -0x326172a9, RZ ;  /* 0xcd9e8d5717167825 */ /* 0x000fc800078e00ff */
[----:B------:R-:W-:Y:S01]  /*0cf0*/  IMAD R29, R2, -0x2daee0ad, RZ ;  /* 0xd2511f53021d7824 */ /* 0x000fe200078e02ff */
[----:B------:R-:W-:Y:S01]  /*0d00*/  LOP3.LUT R27, R23, R27, R26, 0x96, !PT ;  /* 0x0000001b171b7212 */ /* 0x000fe200078e961a */
[----:B------:R-:W-:-:S04]  /*0d10*/  IMAD.WIDE.U32 R30, R30, -0x2daee0ad, RZ ;  /* 0xd2511f531e1e7825 */ /* 0x000fc800078e00ff */
[----:B------:R-:W-:Y:S01]  /*0d20*/  IMAD.MOV.U32 R41, RZ, RZ, R32 ;  /* 0x000000ffff297224 */ /* 0x000fe200078e0020 */
        /* <DEDUP_REMOVED lines=35> */
[----:B------:R-:W-:Y:S01]  /*0f60*/  IMAD R27, R12, -0x2daee0ad, RZ ;  /* 0xd2511f530c1b7824 */ /* 0x000fe200078e02ff */
[----:B------:R-:W-:Y:S01]  /*0f70*/  LOP3.LUT R12, R29, R22, R31, 0x96, !PT ;  /* 0x000000161d0c7212 */ /* 0x000fe200078e961f */
[----:B------:R-:W-:Y:S02]  /*0f80*/  VIADD R31, R24, 0x8ff34781 ;  /* 0x8ff34781181f7836 */ /* 0x000fe40000000000 */
[----:B------:R-:W-:Y:S01]  /*0f90*/  IMAD.WIDE.U32 R22, R23, -0x326172a9, RZ ;  /* 0xcd9e8d5717167825 */ /* 0x000fe200078e00ff */
[----:B------:R-:W-:-:S03]  /*0fa0*/  MOV R30, R27 ;  /* 0x0000001b001e7202 */ /* 0x000fc60000000f00 */
        /* <DEDUP_REMOVED lines=12> */
[----:B------:R-:W-:Y:S01]  /*1070*/  @P0 MOV R35, R33 ;  /* 0x0000002100230202 */ /* 0x000fe20000000f00 */
[----:B------:R-:W-:Y:S01]  /*1080*/  @P0 IMAD.MOV.U32 R41, RZ, RZ, R34 ;  /* 0x000000ffff290224 */ /* 0x000fe200078e0022 */
[----:B------:R-:W-:Y:S01]  /*1090*/  @P0 MOV R30, R32 ;  /* 0x00000020001e0202 */ /* 0x000fe20000000f00 */
[----:B------:R-:W-:Y:S01]  /*10a0*/  @P0 IMAD.MOV.U32 R31, RZ, RZ, R27 ;  /* 0x000000ffff1f0224 */ /* 0x000fe200078e001b */
[----:B------:R-:W-:Y:S06]  /*10b0*/  BRA `(.L_x_697) ;  /* 0x0000000000107947 */ /* 0x000fec0003800000 */
.L_x_698:
[----:B------:R-:W-:Y:S01]  /*10c0*/  MOV R35, R32 ;  /* 0x0000002000237202 */ /* 0x000fe20000000f00 */
[----:B------:R-:W-:Y:S01]  /*10d0*/  IMAD.MOV.U32 R41, RZ, RZ, R27 ;  /* 0x000000ffff297224 */ /* 0x000fe200078e001b */
[----:B------:R-:W-:Y:S01]  /*10e0*/  MOV R30, R28 ;  /* 0x0000001c001e7202 */ /* 0x000fe20000000f00 */
[----:B------:R-:W-:-:S07]  /*10f0*/  IMAD.MOV.U32 R31, RZ, RZ, R22 ;  /* 0x000000ffff1f7224 */ /* 0x000fce00078e0016 */
.L_x_697:
[----:B------:R-:W0:Y:S01]  /*1100*/  LDC R32, c[0x0][0x3d8] ;  /* 0x0000f600ff207b82 */ /* 0x000e220000000800 */
[----:B------:R-:W-:Y:S01]  /*1110*/  ISETP.GE.U32.AND P0, PT, R13, UR32, PT ;  /* 0x000000200d007c0c */ /* 0x000fe2000bf06070 */
[----:B------:R-:W-:Y:S01]  /*1120*/  BSSY B0, `(.L_x_699) ;  /* 0x000011f000007945 */ /* 0x000fe20003800000 */
[----:B------:R-:W-:Y:S02]  /*1130*/  HFMA2.MMA R34, -RZ, RZ, 0, 0 ;  /* 0x00000000ff227435 */ /* 0x000fe400000001ff */
[----:B------:R-:W-:-:S03]  /*1140*/  ISETP.GE.AND.EX P0, PT, R15, UR33, PT, P0 ;  /* 0x000000210f007c0c */ /* 0x000fc6000bf06300 */
[----:B------:R-:W1:Y:S10]  /*1150*/  LDC R33, c[0x0][0x3dc] ;  /* 0x0000f700ff217b82 */ /* 0x000e740000000800 */
[----:B------:R-:W-:Y:S05]  /*1160*/  @P0 BRA `(.L_x_700) ;  /* 0x0000001000680947 */ /* 0x000fea0003800000 */
[----:B------:R-:W-:Y:S01]  /*1170*/  ISETP.NE.AND P0, PT, R21, RZ, PT ;  /* 0x000000ff1500720c */ /* 0x000fe20003f05270 */
[----:B------:R-:W-:-:S12]  /*1180*/  IMAD.MOV.U32 R36, RZ, RZ, RZ ;  /* 0x000000ffff247224 */ /* 0x000fd800078e00ff */
[----:B------:R-:W-:Y:S05]  /*1190*/  @!P0 BRA `(.L_x_701) ;  /* 0x0000000c00e08947 */ /* 0x000fea0003800000 */
        /* <DEDUP_REMOVED lines=248> */
.L_x_701:
[----:B------:R-:W-:Y:S01]  /*2120*/  ISETP.NE.U32.AND P0, PT, RZ, UR30, PT ;  /* 0x0000001eff007c0c */ /* 0x000fe2000bf05070 */
[----:B------:R-:W-:Y:S02]  /*2130*/  ULDC.64 UR34, c[0x0][0x3d0] ;  /* 0x0000f40000227ab9 */ /* 0x000fe40000000a00 */
[----:B------:R-:W-:-:S05]  /*2140*/  IADD3 R26, P1, R36, UR34, RZ ;  /* 0x00000022241a7c10 */ /* 0x000fca000ff3e0ff */
[----:B------:R-:W-:-:S05]  /*2150*/  IMAD.X R27, RZ, RZ, UR35, P1 ;  /* 0x00000023ff1b7e24 */ /* 0x000fca00088e06ff */
[----:B------:R-:W-:Y:S05]  /*2160*/  @!P0 BRA `(.L_x_702) ;  /* 0x00000000000c8947 */ /* 0x000fea0003800000 */
[----:B------:R-:W-:-:S07]  /*2170*/  MOV R36, 0x2190 ;  /* 0x0000219000247802 */ /* 0x000fce0000000f00 */
[----:B01----:R-:W-:Y:S05]  /*2180*/  CALL.REL.NOINC `($__internal_57_$__cuda_sm20_rem_u64) ;  /* 0x0000003800f47944 */ /* 0x003fea0003c00000 */
[----:B------:R-:W-:Y:S05]  /*2190*/  BRA `(.L_x_703) ;  /* 0x00000000004c7947 */ /* 0x000fea0003800000 */
.L_x_702:
[----:B------:R-:W-:Y:S01]  /*21a0*/  ULDC UR34, c[0x0][0x3d8] ;  /* 0x0000f60000227ab9 */ /* 0x000fe20000000800 */
[----:B------:R-:W-:Y:S01]  /*21b0*/  MOV R43, RZ ;  /* 0x000000ff002b7202 */ /* 0x000fe20000000f00 */
[----:B------:R-:W2:Y:S01]  /*21c0*/  I2F.U32.RP R38, UR34 ;  /* 0x0000002200267d06 */ /* 0x000ea20008209000 */
[----:B------:R-:W-:-:S07]  /*21d0*/  ISETP.NE.U32.AND P1, PT, RZ, UR34, PT ;  /* 0x00000022ff007c0c */ /* 0x000fce000bf25070 */
[----:B--2---:R-:W2:Y:S02]  /*21e0*/  MUFU.RCP R38, R38 ;  /* 0x0000002600267308 */ /* 0x004ea40000001000 */
[----:B--2---:R-:W-:-:S06]  /*21f0*/  IADD3 R36, R38, 0xffffffe, RZ ;  /* 0x0ffffffe26247810 */ /* 0x004fcc0007ffe0ff */
[----:B------:R2:W3:Y:S02]  /*2200*/  F2I.FTZ.U32.TRUNC.NTZ R37, R36 ;  /* 0x0000002400257305 */ /* 0x0004e4000021f000 */
[----:B--2---:R-:W-:Y:S01]  /*2210*/  HFMA2.MMA R36, -RZ, RZ, 0, 0 ;  /* 0x00000000ff247435 */ /* 0x004fe200000001ff */
[----:B---3--:R-:W-:-:S04]  /*2220*/  IMAD.MOV R39, RZ, RZ, -R37 ;  /* 0x000000ffff277224 */ /* 0x008fc800078e0a25 */
[----:B------:R-:W-:-:S05]  /*2230*/  IMAD R39, R39, UR34, RZ ;  /* 0x0000002227277c24 */ /* 0x000fca000f8e02ff */
[----:B------:R-:W-:-:S06]  /*2240*/  IMAD.HI.U32 R40, R37, R39, R36 ;  /* 0x0000002725287227 */ /* 0x000fcc00078e0024 */
[----:B------:R-:W-:-:S04]  /*2250*/  IMAD.HI.U32 R40, R40, R35, RZ ;  /* 0x0000002328287227 */ /* 0x000fc800078e00ff */
[----:B------:R-:W-:-:S04]  /*2260*/  IMAD.MOV R40, RZ, RZ, -R40 ;  /* 0x000000ffff287224 */ /* 0x000fc800078e0a28 */
[----:B------:R-:W-:-:S05]  /*2270*/  IMAD R42, R40, UR34, R35 ;  /* 0x00000022282a7c24 */ /* 0x000fca000f8e0223 */
[----:B------:R-:W-:-:S13]  /*2280*/  ISETP.GE.U32.AND P0, PT, R42, UR34, PT ;  /* 0x000000222a007c0c */ /* 0x000fda000bf06070 */
[----:B------:R-:W-:-:S04]  /*2290*/  @P0 IADD3 R42, R42, -UR34, RZ ;  /* 0x800000222a2a0c10 */ /* 0x000fc8000fffe0ff */
[----:B------:R-:W-:-:S13]  /*22a0*/  ISETP.GE.U32.AND P0, PT, R42, UR34, PT ;  /* 0x000000222a007c0c */ /* 0x000fda000bf06070 */
[----:B------:R-:W-:Y:S01]  /*22b0*/  @P0 VIADD R42, R42, -UR34 ;  /* 0x800000222a2a0c36 */ /* 0x000fe20008000000 */
[----:B------:R-:W-:-:S07]  /*22c0*/  @!P1 LOP3.LUT R42, RZ, UR34, RZ, 0x33, !PT ;  /* 0x00000022ff2a9c12 */ /* 0x000fce000f8e33ff */
.L_x_703:
[----:B------:R-:W-:Y:S02]  /*22d0*/  ULDC.64 UR34, c[0x0][0x3e0] ;  /* 0x0000f80000227ab9 */ /* 0x000fe40000000a00 */
[----:B------:R-:W-:-:S04]  /*22e0*/  IADD3 R36, P0, R42, UR34, RZ ;  /* 0x000000222a247c10 */ /* 0x000fc8000ff1e0ff */
[----:B------:R-:W-:-:S05]  /*22f0*/  IADD3.X R37, R43, UR35, RZ, P0, !PT ;  /* 0x000000232b257c10 */ /* 0x000fca00087fe4ff */
[----:B------:R2:W-:Y:S04]  /*2300*/  STG.E.64 desc[UR60][R26.64], R36 ;  /* 0x000000241a007986 */ /* 0x0005e8000c101b3c */
.L_x_700:
[----:B------:R-:W-:Y:S05]  /*2310*/  BSYNC B0 ;  /* 0x0000000000007941 */ /* 0x000fea0003800000 */
.L_x_699:
[----:B------:R-:W-:Y:S01]  /*2320*/  ULDC UR34, c[0x0][0xc] ;  /* 0x0000030000227ab9 */ /* 0x000fe20000000800 */
[----:B------:R-:W-:Y:S01]  /*2330*/  BSSY B0, `(.L_x_704) ;  /* 0x0000117000007945 */ /* 0x000fe20003800000 */
[----:B------:R-:W-:-:S05]  /*2340*/  IMAD R38, R0, UR34, RZ ;  /* 0x0000002200267c24 */ /* 0x000fca000f8e02ff */
[----:B--2---:R-:W-:-:S04]  /*2350*/  IADD3 R26, P1, R38, R13, RZ ;  /* 0x0000000d261a7210 */ /* 0x004fc80007f3e0ff */
[----:B------:R-:W-:Y:S01]  /*2360*/  ISETP.GE.U32.AND P0, PT, R26, UR32, PT ;  /* 0x000000201a007c0c */ /* 0x000fe2000bf06070 */
[----:B------:R-:W-:-:S05]  /*2370*/  IMAD.X R26, RZ, RZ, R15, P1 ;  /* 0x000000ffff1a7224 */ /* 0x000fca00008e060f */
[----:B------:R-:W-:-:S13]  /*2380*/  ISETP.GE.AND.EX P0, PT, R26, UR33, PT, P0 ;  /* 0x000000211a007c0c */ /* 0x000fda000bf06300 */
[----:B------:R-:W-:Y:S05]  /*2390*/  @P0 BRA `(.L_x_705) ;  /* 0x0000001000400947 */ /* 0x000fea0003800000 */
[----:B------:R-:W-:Y:S01]  /*23a0*/  ISETP.NE.AND P0, PT, R21, RZ, PT ;  /* 0x000000ff1500720c */ /* 0x000fe20003f05270 */
[----:B------:R-:W-:-:S12]  /*23b0*/  HFMA2.MMA R35, -RZ, RZ, 0, 0 ;  /* 0x00000000ff237435 */ /* 0x000fd800000001ff */
[----:B------:R-:W-:Y:S05]  /*23c0*/  @!P0 BRA `(.L_x_706) ;  /* 0x0000000c00b48947 */ /* 0x000fea0003800000 */
[----:B------:R-:W-:Y:S01]  /*23d0*/  ULDC UR34, c[0x0][0xc] ;  /* 0x0000030000227ab9 */ /* 0x000fe20000000800 */
[----:B------:R-:W-:Y:S01]  /*23e0*/  IMAD.MOV.U32 R26, RZ, RZ, RZ ;  /* 0x000000ffff1a7224 */ /* 0x000fe200078e00ff */
[----:B------:R-:W-:Y:S01]  /*23f0*/  ISETP.NE.AND P0, PT, R21, 0x1, PT ;  /* 0x000000011500780c */ /* 0x000fe20003f05270 */
[----:B------:R-:W-:Y:S01]  /*2400*/  IMAD R27, R0, UR34, R13 ;  /* 0x00000022001b7c24 */ /* 0x000fe2000f8e020d */
[----:B------:R-:W-:-:S03]  /*2410*/  ULDC.64 UR34, c[0x0][0x240] ;  /* 0x0000900000227ab9 */ /* 0x000fc60000000a00 */
        /* <DEDUP_REMOVED lines=232> */
.L_x_706:
[----:B------:R-:W-:Y:S01]  /*32a0*/  ISETP.NE.U32.AND P1, PT, RZ, UR30, PT ;  /* 0x0000001eff007c0c */ /* 0x000fe2000bf25070 */
[----:B------:R-:W-:Y:S02]  /*32b0*/  ULDC.64 UR34, c[0x0][0x3d0] ;  /* 0x0000f40000227ab9 */ /* 0x000fe40000000a00 */
[----:B------:R-:W-:-:S05]  /*32c0*/  IADD3 R26, P0, R35, UR34, RZ ;  /* 0x00000022231a7c10 */ /* 0x000fca000ff1e0ff */
[----:B------:R-:W-:-:S05]  /*32d0*/  IMAD.X R27, RZ, RZ, UR35, P0 ;  /* 0x00000023ff1b7e24 */ /* 0x000fca00080e06ff */
[----:B------:R-:W-:Y:S05]  /*32e0*/  @!P1 BRA `(.L_x_707) ;  /* 0x0000000000109947 */ /* 0x000fea0003800000 */
[----:B------:R-:W-:Y:S02]  /*32f0*/  MOV R35, R41 ;  /* 0x0000002900237202 */ /* 0x000fe40000000f00 */
[----:B------:R-:W-:-:S07]  /*3300*/  MOV R36, 0x3320 ;  /* 0x0000332000247802 */ /* 0x000fce0000000f00 */
[----:B01----:R-:W-:Y:S05]  /*3310*/  CALL.REL.NOINC `($__internal_57_$__cuda_sm20_rem_u64) ;  /* 0x0000002800907944 */ /* 0x003fea0003c00000 */
[----:B------:R-:W-:Y:S05]  /*3320*/  BRA `(.L_x_708) ;  /* 0x00000000004c7947 */ /* 0x000fea0003800000 */
.L_x_707:
[----:B------:R-:W-:Y:S01]  /*3330*/  ULDC UR34, c[0x0][0x3d8] ;  /* 0x0000f60000227ab9 */ /* 0x000fe20000000800 */
[----:B------:R-:W-:Y:S01]  /*3340*/  IMAD.MOV.U32 R43, RZ, RZ, RZ ;  /* 0x000000ffff2b7224 */ /* 0x000fe200078e00ff */
[----:B------:R-:W2:Y:S01]  /*3350*/  I2F.U32.RP R39, UR34 ;  /* 0x0000002200277d06 */ /* 0x000ea20008209000 */
[----:B------:R-:W-:-:S07]  /*3360*/  ISETP.NE.U32.AND P1, PT, RZ, UR34, PT ;  /* 0x00000022ff007c0c */ /* 0x000fce000bf25070 */
[----:B--2---:R-:W2:Y:S02]  /*3370*/  MUFU.RCP R39, R39 ;  /* 0x0000002700277308 */ /* 0x004ea40000001000 */
[----:B--2---:R-:W-:-:S06]  /*3380*/  VIADD R36, R39, 0xffffffe ;  /* 0x0ffffffe27247836 */ /* 0x004fcc0000000000 */
[----:B------:R2:W3:Y:S02]  /*3390*/  F2I.FTZ.U32.TRUNC.NTZ R37, R36 ;  /* 0x0000002400257305 */ /* 0x0004e4000021f000 */
[----:B--2---:R-:W-:Y:S01]  /*33a0*/  IMAD.MOV.U32 R36, RZ, RZ, RZ ;  /* 0x000000ffff247224 */ /* 0x004fe200078e00ff */
[----:B---3--:R-:W-:-:S05]  /*33b0*/  IADD3 R35, RZ, -R37, RZ ;  /* 0x80000025ff237210 */ /* 0x008fca0007ffe0ff */
[----:B------:R-:W-:-:S04]  /*33c0*/  IMAD R35, R35, UR34, RZ ;  /* 0x0000002223237c24 */ /* 0x000fc8000f8e02ff */
[----:B------:R-:W-:-:S06]  /*33d0*/  IMAD.HI.U32 R40, R37, R35, R36 ;  /* 0x0000002325287227 */ /* 0x000fcc00078e0024 */
[----:B------:R-:W-:-:S05]  /*33e0*/  IMAD.HI.U32 R35, R40, R41, RZ ;  /* 0x0000002928237227 */ /* 0x000fca00078e00ff */
[----:B------:R-:W-:-:S05]  /*33f0*/  IADD3 R42, -R35, RZ, RZ ;  /* 0x000000ff232a7210 */ /* 0x000fca0007ffe1ff */
[----:B------:R-:W-:-:S05]  /*3400*/  IMAD R42, R42, UR34, R41 ;  /* 0x000000222a2a7c24 */ /* 0x000fca000f8e0229 */
[----:B------:R-:W-:-:S13]  /*3410*/  ISETP.GE.U32.AND P0, PT, R42, UR34, PT ;  /* 0x000000222a007c0c */ /* 0x000fda000bf06070 */
[----:B------:R-:W-:-:S05]  /*3420*/  @P0 VIADD R42, R42, -UR34 ;  /* 0x800000222a2a0c36 */ /* 0x000fca0008000000 */
[----:B------:R-:W-:-:S13]  /*3430*/  ISETP.GE.U32.AND P0, PT, R42, UR34, PT ;  /* 0x000000222a007c0c */ /* 0x000fda000bf06070 */
[----:B------:R-:W-:Y:S02]  /*3440*/  @P0 IADD3 R42, R42, -UR34, RZ ;  /* 0x800000222a2a0c10 */ /* 0x000fe4000fffe0ff */
[----:B------:R-:W-:-:S07]  /*3450*/  @!P1 LOP3.LUT R42, RZ, UR34, RZ, 0x33, !PT ;  /* 0x00000022ff2a9c12 */ /* 0x000fce000f8e33ff */
.L_x_708:
[----:B------:R-:W-:Y:S02]  /*3460*/  ULDC.64 UR34, c[0x0][0x3e0] ;  /* 0x0000f80000227ab9 */ /* 0x000fe40000000a00 */
[----:B------:R-:W-:-:S04]  /*3470*/  IADD3 R36, P0, R42, UR34, RZ ;  /* 0x000000222a247c10 */ /* 0x000fc8000ff1e0ff */
[----:B------:R-:W-:-:S05]  /*3480*/  IADD3.X R37, R43, UR35, RZ, P0, !PT ;  /* 0x000000232b257c10 */ /* 0x000fca00087fe4ff */
[----:B------:R2:W-:Y:S04]  /*3490*/  STG.E.64 desc[UR60][R26.64], R36 ;  /* 0x000000241a007986 */ /* 0x0005e8000c101b3c */
.L_x_705:
[----:B------:R-:W-:Y:S05]  /*34a0*/  BSYNC B0 ;  /* 0x0000000000007941 */ /* 0x000fea0003800000 */
.L_x_704:
[----:B--2---:R-:W-:Y:S01]  /*34b0*/  LEA R27, P1, R38, R13, 0x1 ;  /* 0x0000000d261b7211 */ /* 0x004fe200078208ff */
[----:B------:R-:W-:Y:S03]  /*34c0*/  BSSY B0, `(.L_x_709) ;  /* 0x0000113000007945 */ /* 0x000fe60003800000 */
[----:B------:R-:W-:Y:S02]  /*34d0*/  ISETP.GE.U32.AND P0, PT, R27, UR32, PT ;  /* 0x000000201b007c0c */ /* 0x000fe4000bf06070 */
[----:B------:R-:W-:-:S04]  /*34e0*/  IADD3.X R26, RZ, R15, RZ, P1, !PT ;  /* 0x0000000fff1a7210 */ /* 0x000fc80000ffe4ff */
[----:B------:R-:W-:-:S13]  /*34f0*/  ISETP.GE.AND.EX P0, PT, R26, UR33, PT, P0 ;  /* 0x000000211a007c0c */ /* 0x000fda000bf06300 */
[----:B------:R-:W-:Y:S05]  /*3500*/  @P0 BRA `(.L_x_710) ;  /* 0x0000001000380947 */ /* 0x000fea0003800000 */
[----:B------:R-:W-:Y:S01]  /*3510*/  ISETP.NE.AND P0, PT, R21, RZ, PT ;  /* 0x000000ff1500720c */ /* 0x000fe20003f05270 */
[----:B------:R-:W-:-:S12]  /*3520*/  IMAD.MOV.U32 R35, RZ, RZ, RZ ;  /* 0x000000ffff237224 */ /* 0x000fd800078e00ff */
[----:B------:R-:W-:Y:S05]  /*3530*/  @!P0 BRA `(.L_x_711) ;  /* 0x0000000c00ac8947 */ /* 0x000fea0003800000 */
[----:B------:R-:W-:Y:S01]  /*3540*/  HFMA2.MMA R26, -RZ, RZ, 0, 0 ;  /* 0x00000000ff1a7435 */ /* 0x000fe200000001ff */
[----:B------:R-:W-:Y:S01]  /*3550*/  ULDC.64 UR34, c[0x0][0x240] ;  /* 0x0000900000227ab9 */ /* 0x000fe20000000a00 */
[----:B------:R-:W-:-:S08]  /*3560*/  ISETP.NE.AND P0, PT, R21, 0x1, PT ;  /* 0x000000011500780c */ /* 0x000fd00003f05270 */
        /* <DEDUP_REMOVED lines=232> */
.L_x_711:
[----:B------:R-:W-:Y:S01]  /*43f0*/  ISETP.NE.U32.AND P1, PT, RZ, UR30, PT ;  /* 0x0000001eff007c0c */ /* 0x000fe2000bf25070 */
[----:B------:R-:W-:Y:S02]  /*4400*/  ULDC.64 UR34, c[0x0][0x3d0] ;  /* 0x0000f40000227ab9 */ /* 0x000fe40000000a00 */
[----:B------:R-:W-:-:S04]  /*4410*/  IADD3 R26, P0, R35, UR34, RZ ;  /* 0x00000022231a7c10 */ /* 0x000fc8000ff1e0ff */
[----:B------:R-:W-:-:S06]  /*4420*/  IADD3.X R27, RZ, UR35, RZ, P0, !PT ;  /* 0x00000023ff1b7c10 */ /* 0x000fcc00087fe4ff */
[----:B------:R-:W-:Y:S05]  /*4430*/  @!P1 BRA `(.L_x_712) ;  /* 0x0000000000109947 */ /* 0x000fea0003800000 */
[----:B------:R-:W-:Y:S02]  /*4440*/  MOV R35, R30 ;  /* 0x0000001e00237202 */ /* 0x000fe40000000f00 */
[----:B------:R-:W-:-:S07]  /*4450*/  MOV R36, 0x4470 ;  /* 0x0000447000247802 */ /* 0x000fce0000000f00 */
[----:B01----:R-:W-:Y:S05]  /*4460*/  CALL.REL.NOINC `($__internal_57_$__cuda_sm20_rem_u64) ;  /* 0x00000018003c7944 */ /* 0x003fea0003c00000 */
[----:B------:R-:W-:Y:S05]  /*4470*/  BRA `(.L_x_713) ;  /* 0x00000000004c7947 */ /* 0x000fea0003800000 */
.L_x_712:
[----:B------:R-:W-:Y:S01]  /*4480*/  ULDC UR34, c[0x0][0x3d8] ;  /* 0x0000f60000227ab9 */ /* 0x000fe20000000800 */
[----:B------:R-:W-:Y:S01]  /*4490*/  IMAD.MOV.U32 R43, RZ, RZ, RZ ;  /* 0x000000ffff2b7224 */ /* 0x000fe200078e00ff */
[----:B------:R-:W2:Y:S01]  /*44a0*/  I2F.U32.RP R39, UR34 ;  /* 0x0000002200277d06 */ /* 0x000ea20008209000 */
[----:B------:R-:W-:-:S07]  /*44b0*/  ISETP.NE.U32.AND P1, PT, RZ, UR34, PT ;  /* 0x00000022ff007c0c */ /* 0x000fce000bf25070 */
[----:B--2---:R-:W2:Y:S02]  /*44c0*/  MUFU.RCP R39, R39 ;  /* 0x0000002700277308 */ /* 0x004ea40000001000 */
[----:B--2---:R-:W-:-:S06]  /*44d0*/  VIADD R36, R39, 0xffffffe ;  /* 0x0ffffffe27247836 */ /* 0x004fcc0000000000 */
[----:B------:R2:W3:Y:S02]  /*44e0*/  F2I.FTZ.U32.TRUNC.NTZ R37, R36 ;  /* 0x0000002400257305 */ /* 0x0004e4000021f000 */
[----:B--2---:R-:W-:Y:S01]  /*44f0*/  HFMA2.MMA R36, -RZ, RZ, 0, 0 ;  /* 0x00000000ff247435 */ /* 0x004fe200000001ff */
[----:B---3--:R-:W-:-:S05]  /*4500*/  IADD3 R35, RZ, -R37, RZ ;  /* 0x80000025ff237210 */ /* 0x008fca0007ffe0ff */
[----:B------:R-:W-:-:S04]  /*4510*/  IMAD R35, R35, UR34, RZ ;  /* 0x0000002223237c24 */ /* 0x000fc8000f8e02ff */
[----:B------:R-:W-:-:S06]  /*4520*/  IMAD.HI.U32 R35, R37, R35, R36 ;  /* 0x0000002325237227 */ /* 0x000fcc00078e0024 */
[----:B------:R-:W-:-:S04]  /*4530*/  IMAD.HI.U32 R35, R35, R30, RZ ;  /* 0x0000001e23237227 */ /* 0x000fc800078e00ff */
[----:B------:R-:W-:-:S04]  /*4540*/  IMAD.MOV R35, RZ, RZ, -R35 ;  /* 0x000000ffff237224 */ /* 0x000fc800078e0a23 */
[----:B------:R-:W-:-:S05]  /*4550*/  IMAD R42, R35, UR34, R30 ;  /* 0x00000022232a7c24 */ /* 0x000fca000f8e021e */
[----:B------:R-:W-:-:S13]  /*4560*/  ISETP.GE.U32.AND P0, PT, R42, UR34, PT ;  /* 0x000000222a007c0c */ /* 0x000fda000bf06070 */
[----:B------:R-:W-:-:S04]  /*4570*/  @P0 IADD3 R42, R42, -UR34, RZ ;  /* 0x800000222a2a0c10 */ /* 0x000fc8000fffe0ff */
[----:B------:R-:W-:-:S13]  /*4580*/  ISETP.GE.U32.AND P0, PT, R42, UR34, PT ;  /* 0x000000222a007c0c */ /* 0x000fda000bf06070 */
[----:B------:R-:W-:Y:S02]  /*4590*/  @P0 IADD3 R42, R42, -UR34, RZ ;  /* 0x800000222a2a0c10 */ /* 0x000fe4000fffe0ff */
[----:B------:R-:W-:-:S07]  /*45a0*/  @!P1 LOP3.LUT R42, RZ, UR34, RZ, 0x33, !PT ;  /* 0x00000022ff2a9c12 */ /* 0x000fce000f8e33ff */
.L_x_713:
[----:B------:R-:W-:Y:S02]  /*45b0*/  ULDC.64 UR34, c[0x0][0x3e0] ;  /* 0x0000f80000227ab9 */ /* 0x000fe40000000a00 */
[----:B------:R-:W-:-:S04]  /*45c0*/  IADD3 R36, P0, R42, UR34, RZ ;  /* 0x000000222a247c10 */ /* 0x000fc8000ff1e0ff */
[----:B------:R-:W-:-:S05]  /*45d0*/  IADD3.X R37, R43, UR35, RZ, P0, !PT ;  /* 0x000000232b257c10 */ /* 0x000fca00087fe4ff */
[----:B------:R2:W-:Y:S04]  /*45e0*/  STG.E.64 desc[UR60][R26.64], R36 ;  /* 0x000000241a007986 */ /* 0x0005e8000c101b3c */
.L_x_710:
[----:B------:R-:W-:Y:S05]  /*45f0*/  BSYNC B0 ;  /* 0x0000000000007941 */ /* 0x000fea0003800000 */
.L_x_709:
[----:B--2---:R-:W-:-:S05]  /*4600*/  IMAD R26, R38, 0x3, RZ ;  /* 0x00000003261a7824 */ /* 0x004fca00078e02ff */
[----:B------:R-:W-:-:S04]  /*4610*/  IADD3 R27, P1, R26, R13, RZ ;  /* 0x0000000d1a1b7210 */ /* 0x000fc80007f3e0ff */
[----:B------:R-:W-:Y:S02]  /*4620*/  ISETP.GE.U32.AND P0, PT, R27, UR32, PT ;  /* 0x000000201b007c0c */ /* 0x000fe4000bf06070 */
[----:B------:R-:W-:-:S04]  /*4630*/  IADD3.X R26, RZ, R15, RZ, P1, !PT ;  /* 0x0000000fff1a7210 */ /* 0x000fc80000ffe4ff */
[----:B------:R-:W-:-:S13]  /*4640*/  ISETP.GE.AND.EX P0, PT, R26, UR33, PT, P0 ;  /* 0x000000211a007c0c */ /* 0x000fda000bf06300 */
[----:B------:R-:W-:Y:S05]  /*4650*/  @P0 BRA `(.L_x_714) ;  /* 0x0000001000680947 */ /* 0x000fea0003800000 */
[----:B------:R-:W-:Y:S02]  /*4660*/  ISETP.NE.AND P0, PT, R21, RZ, PT ;  /* 0x000000ff1500720c */ /* 0x000fe40003f05270 */
[----:B------:R-:W-:-:S11]  /*4670*/  MOV R30, RZ ;  /* 0x000000ff001e7202 */ /* 0x000fd60000000f00 */
[----:B------:R-:W-:Y:S05]  /*4680*/  @!P0 BRA `(.L_x_715) ;  /* 0x0000000c00dc8947 */ /* 0x000fea0003800000 */
[----:B------:R-:W-:Y:S01]  /*4690*/  IMAD.MOV.U32 R26, RZ, RZ, RZ ;  /* 0x000000ffff1a7224 */ /* 0x000fe200078e00ff */
        /* <DEDUP_REMOVED lines=246> */
.L_x_715:
[----:B------:R-:W-:Y:S01]  /*5600*/  ISETP.NE.U32.AND P1, PT, RZ, UR30, PT ;  /* 0x0000001eff007c0c */ /* 0x000fe2000bf25070 */
[----:B------:R-:W-:Y:S02]  /*5610*/  ULDC.64 UR34, c[0x0][0x3d0] ;  /* 0x0000f40000227ab9 */ /* 0x000fe40000000a00 */
[----:B------:R-:W-:-:S04]  /*5620*/  IADD3 R26, P0, R30, UR34, RZ ;  /* 0x000000221e1a7c10 */ /* 0x000fc8000ff1e0ff */
[----:B------:R-:W-:-:S06]  /*5630*/  IADD3.X R27, RZ, UR35, RZ, P0, !PT ;  /* 0x00000023ff1b7c10 */ /* 0x000fcc00087fe4ff */
[----:B------:R-:W-:Y:S05]  /*5640*/  @!P1 BRA `(.L_x_716) ;  /* 0x0000000000109947 */ /* 0x000fea0003800000 */
[----:B------:R-:W-:Y:S01]  /*5650*/  IMAD.MOV.U32 R35, RZ, RZ, R31 ;  /* 0x000000ffff237224 */ /* 0x000fe200078e001f */
[----:B------:R-:W-:-:S07]  /*5660*/  MOV R36, 0x5680 ;  /* 0x0000568000247802 */ /* 0x000fce0000000f00 */
[----:B01----:R-:W-:Y:S05]  /*5670*/  CALL.REL.NOINC `($__internal_57_$__cuda_sm20_rem_u64) ;  /* 0x0000000400b87944 */ /* 0x003fea0003c00000 */
[----:B------:R-:W-:Y:S05]  /*5680*/  BRA `(.L_x_717) ;  /* 0x00000000004c7947 */ /* 0x000fea0003800000 */
.L_x_716:
[----:B------:R-:W-:Y:S01]  /*5690*/  ULDC UR34, c[0x0][0x3d8] ;  /* 0x0000f60000227ab9 */ /* 0x000fe20000000800 */
[----:B------:R-:W-:Y:S01]  /*56a0*/  HFMA2.MMA R43, -RZ, RZ, 0, 0 ;  /* 0x00000000ff2b7435 */ /* 0x000fe200000001ff */
[----:B------:R-:W2:Y:S01]  /*56b0*/  I2F.U32.RP R34, UR34 ;  /* 0x0000002200227d06 */ /* 0x000ea20008209000 */
[----:B------:R-:W-:-:S07]  /*56c0*/  ISETP.NE.U32.AND P1, PT, RZ, UR34, PT ;  /* 0x00000022ff007c0c */ /* 0x000fce000bf25070 */
[----:B--2---:R-:W0:Y:S02]  /*56d0*/  MUFU.RCP R34, R34 ;  /* 0x0000002200227308 */ /* 0x004e240000001000 */
[----:B0-----:R-:W-:-:S06]  /*56e0*/  IADD3 R32, R34, 0xffffffe, RZ ;  /* 0x0ffffffe22207810 */ /* 0x001fcc0007ffe0ff */
[----:B-1----:R0:W1:Y:S02]  /*56f0*/  F2I.FTZ.U32.TRUNC.NTZ R33, R32 ;  /* 0x0000002000217305 */ /* 0x002064000021f000 */
[----:B0-----:R-:W-:Y:S01]  /*5700*/  IMAD.MOV.U32 R32, RZ, RZ, RZ ;  /* 0x000000ffff207224 */ /* 0x001fe200078e00ff */
[----:B-1----:R-:W-:-:S05]  /*5710*/  IADD3 R35, RZ, -R33, RZ ;  /* 0x80000021ff237210 */ /* 0x002fca0007ffe0ff */
[----:B------:R-:W-:-:S04]  /*5720*/  IMAD R35, R35, UR34, RZ ;  /* 0x0000002223237c24 */ /* 0x000fc8000f8e02ff */
[----:B------:R-:W-:-:S06]  /*5730*/  IMAD.HI.U32 R30, R33, R35, R32 ;  /* 0x00000023211e7227 */ /* 0x000fcc00078e0020 */
[----:B------:R-:W-:-:S05]  /*5740*/  IMAD.HI.U32 R30, R30, R31, RZ ;  /* 0x0000001f1e1e7227 */ /* 0x000fca00078e00ff */
[----:B------:R-:W-:-:S05]  /*5750*/  IADD3 R30, -R30, RZ, RZ ;  /* 0x000000ff1e1e7210 */ /* 0x000fca0007ffe1ff */
[----:B------:R-:W-:-:S05]  /*5760*/  IMAD R42, R30, UR34, R31 ;  /* 0x000000221e2a7c24 */ /* 0x000fca000f8e021f */
[----:B------:R-:W-:-:S13]  /*5770*/  ISETP.GE.U32.AND P0, PT, R42, UR34, PT ;  /* 0x000000222a007c0c */ /* 0x000fda000bf06070 */
[----:B------:R-:W-:-:S04]  /*5780*/  @P0 IADD3 R42, R42, -UR34, RZ ;  /* 0x800000222a2a0c10 */ /* 0x000fc8000fffe0ff */
[----:B------:R-:W-:-:S13]  /*5790*/  ISETP.GE.U32.AND P0, PT, R42, UR34, PT ;  /* 0x000000222a007c0c */ /* 0x000fda000bf06070 */
[----:B------:R-:W-:Y:S01]  /*57a0*/  @P0 VIADD R42, R42, -UR34 ;  /* 0x800000222a2a0c36 */ /* 0x000fe20008000000 */
[----:B------:R-:W-:-:S07]  /*57b0*/  @!P1 LOP3.LUT R42, RZ, UR34, RZ, 0x33, !PT ;  /* 0x00000022ff2a9c12 */ /* 0x000fce000f8e33ff */
.L_x_717:
[----:B------:R-:W-:Y:S02]  /*57c0*/  ULDC.64 UR34, c[0x0][0x3e0] ;  /* 0x0000f80000227ab9 */ /* 0x000fe40000000a00 */
[----:B------:R-:W-:-:S04]  /*57d0*/  IADD3 R30, P0, R42, UR34, RZ ;  /* 0x000000222a1e7c10 */ /* 0x000fc8000ff1e0ff */
[----:B------:R-:W-:-:S05]  /*57e0*/  IADD3.X R31, R43, UR35, RZ, P0, !PT ;  /* 0x000000232b1f7c10 */ /* 0x000fca00087fe4ff */
[----:B------:R2:W-:Y:S04]  /*57f0*/  STG.E.64 desc[UR60][R26.64], R30 ;  /* 0x0000001e1a007986 */ /* 0x0005e8000c101b3c */
.L_x_714:
[----:B------:R-:W-:Y:S01]  /*5800*/  LEA R13, P0, R38, R13, 0x2 ;  /* 0x0000000d260d7211 */ /* 0x000fe200078010ff */
[----:B------:R-:W-:Y:S05]  /*5810*/  WARPSYNC.ALL ;  /* 0x0000000000007948 */ /* 0x000fea0003800000 */
[----:B------:R-:W-:Y:S01]  /*5820*/  IADD3.X R15, RZ, R15, RZ, P0, !PT ;  /* 0x0000000fff0f7210 */ /* 0x000fe200007fe4ff */
[----:B------:R-:W-:Y:S01]  /*5830*/  BAR.SYNC.DEFER_BLOCKING 0x0 ;  /* 0x0000000000007b1d */ /* 0x000fe20000010000 */
[----:B------:R-:W-:Y:S01]  /*5840*/  ISETP.GE.U32.AND P0, PT, R13, R18, PT ;  /* 0x000000120d00720c */ /* 0x000fe20003f06070 */
[----:B------:R-:W-:Y:S01]  /*5850*/  IMAD.MOV.U32 R34, RZ, RZ, R22 ;  /* 0x000000ffff227224 */ /* 0x000fe200078e0016 */
[----:B-1----:R-:W-:-:S02]  /*5860*/  MOV R33, R28 ;  /* 0x0000001c00217202 */ /* 0x002fc40000000f00 */
[----:B------:R-:W-:Y:S02]  /*5870*/  ISETP.GE.AND.EX P0, PT, R15, R20, PT, P0 ;  /* 0x000000140f00720c */ /* 0x000fe40003f06300 */
[----:B0-----:R-:W-:-:S11]  /*5880*/  MOV R32, R29 ;  /* 0x0000001d00207202 */ /* 0x001fd60000000f00 */
[----:B------:R-:W-:Y:S05]  /*5890*/  @!P0 BRA `(.L_x_718) ;  /* 0xffffffb000bc8947 */ /* 0x000fea000383ffff */
[----:B------:R-:W-:Y:S05]  /*58a0*/  EXIT ;  /* 0x000000000000794d */ /* 0x000fea0003800000 */
        .weak           $__internal_56_$__cuda_sm20_div_s64
        .type           $__internal_56_$__cuda_sm20_div_s64,@function
        .size           $__internal_56_$__cuda_sm20_div_s64,($__internal_57_$__cuda_sm20_rem_u64 - $__internal_56_$__cuda_sm20_div_s64)
$__internal_56_$__cuda_sm20_div_s64:
[----:B------:R-:W-:Y:S01]  /*58b0*/  IMAD.MOV.U32 R26, RZ, RZ, R23 ;  /* 0x000000ffff1a7224 */ /* 0x000fe200078e0017 */
[----:B------:R-:W-:-:S06]  /*58c0*/  HFMA2.MMA R27, -RZ, RZ, 0, 0 ;  /* 0x00000000ff1b7435 */ /* 0x000fcc00000001ff */
        /* <DEDUP_REMOVED lines=14> */
[----:B------:R-:W-:Y:S02]  /*59b0*/  IADD3 R21, P2, R27, R20, RZ ;  /* 0x000000141b157210 */ /* 0x000fe40007f5e0ff */
[----:B------:R-:W-:-:S03]  /*59c0*/  IADD3.X R20, R31, R19, RZ, P0, !PT ;  /* 0x000000131f147210 */ /* 0x000fc600007fe4ff */
[----:B------:R-:W-:Y:S01]  /*59d0*/  IMAD.WIDE.U32 R18, R21, R23, RZ ;  /* 0x0000001715127225 */ /* 0x000fe200078e00ff */
[----:B------:R-:W-:Y:S02]  /*59e0*/  IADD3.X R27, RZ, RZ, R20, P2, P1 ;  /* 0x000000ffff1b7210 */ /* 0x000fe400017e2414 */
[----:B------:R-:W-:Y:S02]  /*59f0*/  ISETP.LE.AND P1, PT, RZ, UR5, PT ;  /* 0x00000005ff007c0c */ /* 0x000fe4000bf23270 */
[----:B------:R-:W-:Y:S01]  /*5a00*/  IADD3 R29, P0, RZ, -R18, RZ ;  /* 0x80000012ff1d7210 */ /* 0x000fe20007f1e0ff */
[----:B------:R-:W-:-:S04]  /*5a10*/  IMAD R18, R23, R27, R19 ;  /* 0x0000001b17127224 */ /* 0x000fc800078e0213 */
[----:B------:R-:W-:-:S04]  /*5a20*/  IMAD.HI.U32 R20, R21, R29, RZ ;  /* 0x0000001d15147227 */ /* 0x000fc800078e00ff */
[----:B------:R-:W-:Y:S01]  /*5a30*/  IMAD.X R26, RZ, RZ, ~R18, P0 ;  /* 0x000000ffff1a7224 */ /* 0x000fe200000e0e12 */
        /* <DEDUP_REMOVED lines=8> */
[----:B------:R-:W-:-:S03]  /*5ac0*/  IADD3 R20, P3, R19, R20, RZ ;  /* 0x0000001413147210 */ /* 0x000fc60007f7e0ff */
[----:B------:R-:W-:Y:S01]  /*5ad0*/  IMAD.MOV.U32 R19, RZ, RZ, RZ ;  /* 0x000000ffff137224 */ /* 0x000fe200078e00ff */
[----:B------:R-:W-:Y:S01]  /*5ae0*/  IADD3.X R27, R26, R27, RZ, P0, !PT ;  /* 0x0000001b1a1b7210 */ /* 0x000fe200007fe4ff */
[----:B------:R-:W-:-:S03]  /*5af0*/  IMAD.HI.U32 R18, R20, R21, RZ ;  /* 0x0000001514127227 */ /* 0x000fc600078e00ff */
[----:B------:R-:W-:Y:S01]  /*5b00*/  IADD3.X R27, RZ, RZ, R27, P3, P2 ;  /* 0x000000ffff1b7210 */ /* 0x000fe20001fe441b */
[----:B------:R-:W-:-:S04]  /*5b10*/  IMAD.WIDE.U32 R18, R20, R36, R18 ;  /* 0x0000002414127225 */ /* 0x000fc800078e0012 */
[C---:B------:R-:W-:Y:S02]  /*5b20*/  IMAD R29, R27.reuse, R36, RZ ;  /* 0x000000241b1d7224 */ /* 0x040fe400078e02ff */
[----:B------:R-:W-:-:S04]  /*5b30*/  IMAD.HI.U32 R18, P0, R27, R21, R18 ;  /* 0x000000151b127227 */ /* 0x000fc80007800012 */
[----:B------:R-:W-:Y:S01]  /*5b40*/  IMAD.HI.U32 R27, R27, R36, RZ ;  /* 0x000000241b1b7227 */ /* 0x000fe200078e00ff */
[----:B------:R-:W-:Y:S01]  /*5b50*/  IADD3 R20, P2, R29, R18, RZ ;  /* 0x000000121d147210 */ /* 0x000fe20007f5e0ff */
[----:B------:R-:W-:-:S03]  /*5b60*/  HFMA2.MMA R29, -RZ, RZ, 0, 0 ;  /* 0x00000000ff1d7435 */ /* 0x000fc600000001ff */
[----:B------:R-:W-:-:S04]  /*5b70*/  IADD3.X R18, R27, RZ, RZ, P0, !PT ;  /* 0x000000ff1b127210 */ /* 0x000fc800007fe4ff */
[----:B------:R-:W-:Y:S01]  /*5b80*/  IADD3.X R26, RZ, R18, RZ, P2, !PT ;  /* 0x00000012ff1a7210 */ /* 0x000fe200017fe4ff */
[----:B------:R-:W-:-:S04]  /*5b90*/  IMAD.WIDE.U32 R18, R20, R23, RZ ;  /* 0x0000001714127225 */ /* 0x000fc800078e00ff */
[----:B------:R-:W-:Y:S01]  /*5ba0*/  IMAD R19, R23, R26, R19 ;  /* 0x0000001a17137224 */ /* 0x000fe200078e0213 */
[----:B------:R-:W-:-:S04]  /*5bb0*/  IADD3 R30, P0, -R18, R21, RZ ;  /* 0x00000015121e7210 */ /* 0x000fc80007f1e1ff */
[-C--:B------:R-:W-:Y:S01]  /*5bc0*/  IADD3 R18, P2, -R23, R30.reuse, RZ ;  /* 0x0000001e17127210 */ /* 0x080fe20007f5e1ff */
[----:B------:R-:W-:Y:S01]  /*5bd0*/  IMAD.X R36, R36, 0x1, ~R19, P0 ;  /* 0x0000000124247824 */ /* 0x000fe200000e0e13 */
[----:B------:R-:W-:Y:S02]  /*5be0*/  ISETP.GE.U32.AND P0, PT, R30, R23, PT ;  /* 0x000000171e00720c */ /* 0x000fe40003f06070 */
[----:B------:R-:W-:Y:S02]  /*5bf0*/  IADD3 R19, P3, R20, 0x1, RZ ;  /* 0x0000000114137810 */ /* 0x000fe40007f7e0ff */
[C---:B------:R-:W-:Y:S02]  /*5c00*/  ISETP.GE.U32.AND.EX P0, PT, R36.reuse, RZ, PT, P0 ;  /* 0x000000ff2400720c */ /* 0x040fe40003f06100 */
[----:B------:R-:W-:Y:S02]  /*5c10*/  IADD3.X R27, R36, -0x1, RZ, P2, !PT ;  /* 0xffffffff241b7810 */ /* 0x000fe400017fe4ff */
[----:B------:R-:W-:-:S02]  /*5c20*/  SEL R18, R18, R30, P0 ;  /* 0x0000001e12127207 */ /* 0x000fc40000000000 */
[----:B------:R-:W-:Y:S02]  /*5c30*/  IADD3.X R21, RZ, R26, RZ, P3, !PT ;  /* 0x0000001aff157210 */ /* 0x000fe40001ffe4ff */
[----:B------:R-:W-:Y:S02]  /*5c40*/  SEL R27, R27, R36, P0 ;  /* 0x000000241b1b7207 */ /* 0x000fe40000000000 */
[----:B------:R-:W-:Y:S02]  /*5c50*/  SEL R19, R19, R20, P0 ;  /* 0x0000001413137207 */ /* 0x000fe40000000000 */
[----:B------:R-:W-:Y:S02]  /*5c60*/  ISETP.GE.U32.AND P2, PT, R18, R23, PT ;  /* 0x000000171200720c */ /* 0x000fe40003f46070 */
[----:B------:R-:W-:Y:S02]  /*5c70*/  SEL R26, R21, R26, P0 ;  /* 0x0000001a151a7207 */ /* 0x000fe40000000000 */
[----:B------:R-:W-:-:S02]  /*5c80*/  IADD3 R20, P3, R19, 0x1, RZ ;  /* 0x0000000113147810 */ /* 0x000fc40007f7e0ff */
[----:B------:R-:W-:Y:S02]  /*5c90*/  ISETP.GE.U32.AND.EX P0, PT, R27, RZ, PT, P2 ;  /* 0x000000ff1b00720c */ /* 0x000fe40003f06120 */
[-C--:B------:R-:W-:Y:S02]  /*5ca0*/  IADD3.X R21, RZ, R26.reuse, RZ, P3, !PT ;  /* 0x0000001aff157210 */ /* 0x080fe40001ffe4ff */
[----:B------:R-:W-:Y:S02]  /*5cb0*/  SEL R20, R20, R19, P0 ;  /* 0x0000001314147207 */ /* 0x000fe40000000000 */
[----:B------:R-:W-:Y:S02]  /*5cc0*/  SEL R21, R21, R26, P0 ;  /* 0x0000001a15157207 */ /* 0x000fe40000000000 */
[----:B------:R-:W-:Y:S02]  /*5cd0*/  IADD3 R19, P2, RZ, -R20, RZ ;  /* 0x80000014ff137210 */ /* 0x000fe40007f5e0ff */
[----:B------:R-:W-:-:S02]  /*5ce0*/  ISETP.NE.U32.AND P0, PT, R23, RZ, PT ;  /* 0x000000ff1700720c */ /* 0x000fc40003f05070 */
[----:B------:R-:W-:Y:S01]  /*5cf0*/  SEL R20, R19, R20, !P1 ;  /* 0x0000001413147207 */ /* 0x000fe20004800000 */
[----:B------:R-:W-:Y:S01]  /*5d00*/  IMAD.X R18, RZ, RZ, ~R21, P2 ;  /* 0x000000ffff127224 */ /* 0x000fe200010e0e15 */
[----:B------:R-:W-:-:S04]  /*5d10*/  ISETP.NE.AND.EX P0, PT, RZ, RZ, PT, P0 ;  /* 0x000000ffff00720c */ /* 0x000fc80003f05300 */
[----:B------:R-:W-:Y:S02]  /*5d20*/  SEL R21, R18, R21, !P1 ;  /* 0x0000001512157207 */ /* 0x000fe40004800000 */
[----:B------:R-:W-:Y:S02]  /*5d30*/  SEL R20, R20, 0xffffffff, P0 ;  /* 0xffffffff14147807 */ /* 0x000fe40000000000 */
[----:B------:R-:W-:Y:S01]  /*5d40*/  SEL R21, R21, 0xffffffff, P0 ;  /* 0xffffffff15157807 */ /* 0x000fe20000000000 */
[----:B------:R-:W-:Y:S06]  /*5d50*/  RET.REL.NODEC R28 `(_ZN2at6native60_GLOBAL__N__fdc43544_27_DistributionRandomKernel_cu_f88cee4443distribution_elementwise_grid_stride_kernelIjLi4EZZZNS0_9templates4cuda21random_from_to_kernelIPNS_17CUDAGeneratorImplEEEvRNS_18TensorIteratorBaseEmlT_ENKUlvE_clEvENKUlvE11_clEvEUlP24curandStatePhilox4_32_10E0_ZNS1_27distribution_nullary_kernelImj5uint4S7_SF_ZZZS5_IS7_EvS9_mlSA_ENKSB_clEvENKSC_clEvEUljE_EEvS9_T2_RKT3_T4_EUlijE0_EEvlNS_15PhiloxCudaStateET1_SJ_) ;  /* 0xffffffa01ca87950 */ /* 0x000fec0003c3ffff */
        .weak           $__internal_57_$__cuda_sm20_rem_u64
        .type           $__internal_57_$__cuda_sm20_rem_u64,@function
        .size           $__internal_57_$__cuda_sm20_rem_u64,(.L_x_1923 - $__internal_57_$__cuda_sm20_rem_u64)
$__internal_57_$__cuda_sm20_rem_u64:
[----:B------:R-:W0:Y:S08]  /*5d60*/  I2F.U64.RP R37, R32 ;  /* 0x0000002000257312 */ /* 0x000e300000309000 */
[----:B0-----:R-:W0:Y:S02]  /*5d70*/  MUFU.RCP R37, R37 ;  /* 0x0000002500257308 */ /* 0x001e240000001000 */
[----:B0-----:R-:W-:-:S06]  /*5d80*/  IADD3 R42, R37, 0x1ffffffe, RZ ;  /* 0x1ffffffe252a7810 */ /* 0x001fcc0007ffe0ff */
[----:B------:R-:W0:Y:S02]  /*5d90*/  F2I.U64.TRUNC R42, R42 ;  /* 0x0000002a002a7311 */ /* 0x000e24000020d800 */
[----:B0-----:R-:W-:-:S04]  /*5da0*/  IMAD.WIDE.U32 R44, R42, R32, RZ ;  /* 0x000000202a2c7225 */ /* 0x001fc800078e00ff */
[C---:B------:R-:W-:Y:S01]  /*5db0*/  IMAD R39, R42.reuse, R33, R45 ;  /* 0x000000212a277224 */ /* 0x040fe200078e022d */
[----:B------:R-:W-:Y:S02]  /*5dc0*/  IADD3 R40, P0, RZ, -R44, RZ ;  /* 0x8000002cff287210 */ /* 0x000fe40007f1e0ff */
[----:B------:R-:W-:Y:S01]  /*5dd0*/  MOV R45, R42 ;  /* 0x0000002a002d7202 */ /* 0x000fe20000000f00 */
[----:B------:R-:W-:Y:S02]  /*5de0*/  IMAD R39, R43, R32, R39 ;  /* 0x000000202b277224 */ /* 0x000fe400078e0227 */
[----:B------:R-:W-:-:S04]  /*5df0*/  IMAD.HI.U32 R44, R42, R40, RZ ;  /* 0x000000282a2c7227 */ /* 0x000fc800078e00ff */
[----:B------:R-:W-:-:S04]  /*5e00*/  IMAD.X R39, RZ, RZ, ~R39, P0 ;  /* 0x000000ffff277224 */ /* 0x000fc800000e0e27 */
[----:B------:R-:W-:-:S04]  /*5e10*/  IMAD.WIDE.U32 R44, P0, R42, R39, R44 ;  /* 0x000000272a2c7225 */ /* 0x000fc8000780002c */
[C---:B------:R-:W-:Y:S02]  /*5e20*/  IMAD R37, R43.reuse, R39, RZ ;  /* 0x000000272b257224 */ /* 0x040fe400078e02ff */
[----:B------:R-:W-:-:S04]  /*5e30*/  IMAD.HI.U32 R40, P1, R43, R40, R44 ;  /* 0x000000282b287227 */ /* 0x000fc8000782002c */
[----:B------:R-:W-:Y:S01]  /*5e40*/  IMAD.HI.U32 R39, R43, R39, RZ ;  /* 0x000000272b277227 */ /* 0x000fe200078e00ff */
[----:B------:R-:W-:-:S04]  /*5e50*/  IADD3 R45, P2, R37, R40, RZ ;  /* 0x00000028252d7210 */ /* 0x000fc80007f5e0ff */
[----:B------:R-:W-:Y:S01]  /*5e60*/  IADD3.X R37, R39, R43, RZ, P0, !PT ;  /* 0x0000002b27257210 */ /* 0x000fe200007fe4ff */
[C---:B------:R-:W-:Y:S01]  /*5e70*/  IMAD.WIDE.U32 R46, R45.reuse, R32, RZ ;  /* 0x000000202d2e7225 */ /* 0x040fe200078e00ff */
[----:B------:R-:W-:Y:S02]  /*5e80*/  HFMA2.MMA R43, -RZ, RZ, 0, 0 ;  /* 0x00000000ff2b7435 */ /* 0x000fe400000001ff */
[----:B------:R-:W-:Y:S01]  /*5e90*/  IADD3.X R37, RZ, RZ, R37, P2, P1 ;  /* 0x000000ffff257210 */ /* 0x000fe200017e2425 */
[----:B------:R-:W-:Y:S01]  /*5ea0*/  IMAD R42, R45, R33, R47 ;  /* 0x000000212d2a7224 */ /* 0x000fe200078e022f */
[----:B------:R-:W-:-:S03]  /*5eb0*/  IADD3 R40, P0, RZ, -R46, RZ ;  /* 0x8000002eff287210 */ /* 0x000fc60007f1e0ff */
        /* <DEDUP_REMOVED lines=9> */
[----:B------:R-:W-:-:S03]  /*5f50*/  IMAD.HI.U32 R42, R39, R35, RZ ;  /* 0x00000023272a7227 */ /* 0x000fc600078e00ff */
[----:B------:R-:W-:Y:S01]  /*5f60*/  IADD3.X R37, RZ, RZ, R37, P2, P1 ;  /* 0x000000ffff257210 */ /* 0x000fe200017e2425 */
[----:B------:R-:W-:-:S04]  /*5f70*/  IMAD.WIDE.U32 R42, R39, R34, R42 ;  /* 0x00000022272a7225 */ /* 0x000fc800078e002a */
[C---:B------:R-:W-:Y:S02]  /*5f80*/  IMAD R39, R37.reuse, R34, RZ ;  /* 0x0000002225277224 */ /* 0x040fe400078e02ff */
[----:B------:R-:W-:-:S04]  /*5f90*/  IMAD.HI.U32 R40, P0, R37, R35, R42 ;  /* 0x0000002325287227 */ /* 0x000fc8000780002a */
[----:B------:R-:W-:Y:S01]  /*5fa0*/  IMAD.HI.U32 R37, R37, R34, RZ ;  /* 0x0000002225257227 */ /* 0x000fe200078e00ff */
[----:B------:R-:W-:-:S03]  /*5fb0*/  IADD3 R40, P1, R39, R40, RZ ;  /* 0x0000002827287210 */ /* 0x000fc60007f3e0ff */
[----:B------:R-:W-:Y:S02]  /*5fc0*/  IMAD.X R37, RZ, RZ, R37, P0 ;  /* 0x000000ffff257224 */ /* 0x000fe400000e0625 */
[----:B------:R-:W-:-:S03]  /*5fd0*/  IMAD.WIDE.U32 R42, R40, R32, RZ ;  /* 0x00000020282a7225 */ /* 0x000fc600078e00ff */
[----:B------:R-:W-:Y:S01]  /*5fe0*/  IADD3.X R39, RZ, R37, RZ, P1, !PT ;  /* 0x00000025ff277210 */ /* 0x000fe20000ffe4ff */
[----:B------:R-:W-:Y:S01]  /*5ff0*/  IMAD R37, R40, R33, R43 ;  /* 0x0000002128257224 */ /* 0x000fe200078e022b */
[----:B------:R-:W-:-:S03]  /*6000*/  IADD3 R35, P1, -R42, R35, RZ ;  /* 0x000000232a237210 */ /* 0x000fc60007f3e1ff */
[-C--:B------:R-:W-:Y:S01]  /*6010*/  IMAD R37, R39, R32.reuse, R37 ;  /* 0x0000002027257224 */ /* 0x080fe200078e0225 */
[----:B------:R-:W-:-:S04]  /*6020*/  ISETP.GE.U32.AND P0, PT, R35, R32, PT ;  /* 0x000000202300720c */ /* 0x000fc80003f06070 */
[----:B------:R-:W-:Y:S02]  /*6030*/  IADD3.X R40, ~R37, R34, RZ, P1, !PT ;  /* 0x0000002225287210 */ /* 0x000fe40000ffe5ff */
[----:B------:R-:W-:Y:S02]  /*6040*/  IADD3 R42, P1, -R32, R35, RZ ;  /* 0x00000023202a7210 */ /* 0x000fe40007f3e1ff */
[----:B------:R-:W-:-:S03]  /*6050*/  ISETP.GE.U32.AND.EX P0, PT, R40, R33, PT, P0 ;  /* 0x000000212800720c */ /* 0x000fc60003f06100 */
[----:B------:R-:W-:Y:S01]  /*6060*/  IMAD.X R37, R40, 0x1, ~R33, P1 ;  /* 0x0000000128257824 */ /* 0x000fe200008e0e21 */
[----:B------:R-:W-:Y:S02]  /*6070*/  SEL R35, R42, R35, P0 ;  /* 0x000000232a237207 */ /* 0x000fe40000000000 */
[C---:B------:R-:W-:Y:S02]  /*6080*/  ISETP.NE.U32.AND P1, PT, R32.reuse, RZ, PT ;  /* 0x000000ff2000720c */ /* 0x040fe40003f25070 */
[----:B------:R-:W-:Y:S02]  /*6090*/  SEL R40, R37, R40, P0 ;  /* 0x0000002825287207 */ /* 0x000fe40000000000 */
[----:B------:R-:W-:Y:S02]  /*60a0*/  ISETP.GE.U32.AND P0, PT, R35, R32, PT ;  /* 0x000000202300720c */ /* 0x000fe40003f06070 */
[----:B------:R-:W-:Y:S02]  /*60b0*/  IADD3 R42, P2, -R32, R35, RZ ;  /* 0x00000023202a7210 */ /* 0x000fe40007f5e1ff */
[----:B------:R-:W-:-:S02]  /*60c0*/  ISETP.GE.U32.AND.EX P0, PT, R40, R33, PT, P0 ;  /* 0x000000212800720c */ /* 0x000fc40003f06100 */
[CC--:B------:R-:W-:Y:S02]  /*60d0*/  IADD3.X R37, ~R33.reuse, R40.reuse, RZ, P2, !PT ;  /* 0x0000002821257210 */ /* 0x0c0fe400017fe5ff */
[----:B------:R-:W-:Y:S02]  /*60e0*/  ISETP.NE.AND.EX P1, PT, R33, RZ, PT, P1 ;  /* 0x000000ff2100720c */ /* 0x000fe40003f25310 */
[----:B------:R-:W-:Y:S02]  /*60f0*/  SEL R37, R37, R40, P0 ;  /* 0x0000002825257207 */ /* 0x000fe40000000000 */
[----:B------:R-:W-:Y:S02]  /*6100*/  SEL R42, R42, R35, P0 ;  /* 0x000000232a2a7207 */ /* 0x000fe40000000000 */
[----:B------:R-:W-:Y:S02]  /*6110*/  SEL R43, R37, 0xffffffff, P1 ;  /* 0xffffffff252b7807 */ /* 0x000fe40000800000 */
[----:B------:R-:W-:-:S02]  /*6120*/  MOV R37, 0x0 ;  /* 0x0000000000257802 */ /* 0x000fc40000000f00 */
[----:B------:R-:W-:Y:S02]  /*6130*/  SEL R42, R42, 0xffffffff, P1 ;  /* 0xffffffff2a2a7807 */ /* 0x000fe40000800000 */
[----:B------:R-:W-:Y:S05]  /*6140*/  RET.REL.NODEC R36 `(_ZN2at6native60_GLOBAL__N__fdc43544_27_DistributionRandomKernel_cu_f88cee4443distribution_elementwise_grid_stride_kernelIjLi4EZZZNS0_9templates4cuda21random_from_to_kernelIPNS_17CUDAGeneratorImplEEEvRNS_18TensorIteratorBaseEmlT_ENKUlvE_clEvENKUlvE11_clEvEUlP24curandStatePhilox4_32_10E0_ZNS1_27distribution_nullary_kernelImj5uint4S7_SF_ZZZS5_IS7_EvS9_mlSA_ENKSB_clEvENKSC_clEvEUljE_EEvS9_T2_RKT3_T4_EUlijE0_EEvlNS_15PhiloxCudaStateET1_SJ_) ;  /* 0xffffff9c24ac7950 */ /* 0x000fea0003c3ffff */
.L_x_719:
        /* <DEDUP_REMOVED lines=11> */
.L_x_1923:


//--------------------- .text._ZN2at6native60_GLOBAL__N__fdc43544_27_DistributionRandomKernel_cu_f88cee4443distribution_elementwise_grid_stride_kernelIjLi4EZZZNS0_9templates4cuda21random_from_to_kernelIPNS_17CUDAGeneratorImplEEEvRNS_18TensorIteratorBaseEmlT_ENKUlvE_clEvENKUlvE11_clEvEUlP24curandStatePhilox4_32_10E0_ZNS1_27distribution_nullary_kernelImj5uint4S7_SF_ZZZS5_IS7_EvS9_mlSA_ENKSB_clEvENKSC_clEvEUljE_EEvS9_T2_RKT3_T4_EUlijE_EEvlNS_15PhiloxCudaStateET1_SJ_ --------------------------
	.section	.text._ZN2at6native60_GLOBAL__N__fdc43544_27_DistributionRandomKernel_cu_f88cee4443distribution_elementwise_grid_stride_kernelIjLi4EZZZNS0_9templates4cuda21random_from_to_kernelIPNS_17CUDAGeneratorImplEEEvRNS_18TensorIteratorBaseEmlT_ENKUlvE_clEvENKUlvE11_clEvEUlP24curandStatePhilox4_32_10E0_ZNS1_27distribution_nullary_kernelImj5uint4S7_SF_ZZZS5_IS7_EvS9_mlSA_ENKSB_clEvENKSC_clEvEUljE_EEvS9_T2_RKT3_T4_EUlijE_EEvlNS_15PhiloxCudaStateET1_SJ_,"ax",@progbits
	.align	128
.text._ZN2at6native60_GLOBAL__N__fdc43544_27_DistributionRandomKernel_cu_f88cee4443distribution_elementwise_grid_stride_kernelIjLi4EZZZNS0_9templates4cuda21random_from_to_kernelIPNS_17CUDAGeneratorImplEEEvRNS_18TensorIteratorBaseEmlT_ENKUlvE_clEvENKUlvE11_clEvEUlP24curandStatePhilox4_32_10E0_ZNS1_27distribution_nullary_kernelImj5uint4S7_SF_ZZZS5_IS7_EvS9_mlSA_ENKSB_clEvENKSC_clEvEUljE_EEvS9_T2_RKT3_T4_EUlijE_EEvlNS_15PhiloxCudaStateET1_SJ_:
        .type           _ZN2at6native60_GLOBAL__N__fdc43544_27_DistributionRandomKernel_cu_f88cee4443distribution_elementwise_grid_stride_kernelIjLi4EZZZNS0_9templates4cuda21random_from_to_kernelIPNS_17CUDAGeneratorImplEEEvRNS_18TensorIteratorBaseEmlT_ENKUlvE_clEvENKUlvE11_clEvEUlP24curandStatePhilox4_32_10E0_ZNS1_27distribution_nullary_kernelImj5uint4S7_SF_ZZZS5_IS7_EvS9_mlSA_ENKSB_clEvENKSC_clEvEUljE_EEvS9_T2_RKT3_T4_EUlijE_EEvlNS_15PhiloxCudaStateET1_SJ_,@function
        .size           _ZN2at6native60_GLOBAL__N__fdc43544_27_DistributionRandomKernel_cu_f88cee4443distribution_elementwise_grid_stride_kernelIjLi4EZZZNS0_9templates4cuda21random_from_to_kernelIPNS_17CUDAGeneratorImplEEEvRNS_18TensorIteratorBaseEmlT_ENKUlvE_clEvENKUlvE11_clEvEUlP24curandStatePhilox4_32_10E0_ZNS1_27distribution_nullary_kernelImj5uint4S7_SF_ZZZS5_IS7_EvS9_mlSA_ENKSB_clEvENKSC_clEvEUljE_EEvS9_T2_RKT3_T4_EUlijE_EEvlNS_15PhiloxCudaStateET1_SJ_,(.L_x_1926 - _ZN2at6native60_GLOBAL__N__fdc43544_27_DistributionRandomKernel_cu_f88cee4443distribution_elementwise_grid_stride_kernelIjLi4EZZZNS0_9templates4cuda21random_from_to_kernelIPNS_17CUDAGeneratorImplEEEvRNS_18TensorIteratorBaseEmlT_ENKUlvE_clEvENKUlvE11_clEvEUlP24curandStatePhilox4_32_10E0_ZNS1_27distribution_nullary_kernelImj5uint4S7_SF_ZZZS5_IS7_EvS9_mlSA_ENKSB_clEvENKSC_clEvEUljE_EEvS9_T2_RKT3_T4_EUlijE_EEvlNS_15PhiloxCudaStateET1_SJ_)
        .other          _ZN2at6native60_GLOBAL__N__fdc43544_27_DistributionRandomKernel_cu_f88cee4443distribution_elementwise_grid_stride_kernelIjLi4EZZZNS0_9templates4cuda21random_from_to_kernelIPNS_17CUDAGeneratorImplEEEvRNS_18TensorIteratorBaseEmlT_ENKUlvE_clEvENKUlvE11_clEvEUlP24curandStatePhilox4_32_10E0_ZNS1_27distribution_nullary_kernelImj5uint4S7_SF_ZZZS5_IS7_EvS9_mlSA_ENKSB_clEvENKSC_clEvEUljE_EEvS9_T2_RKT3_T4_EUlijE_EEvlNS_15PhiloxCudaStateET1_SJ_,@"STO_CUDA_ENTRY STV_DEFAULT"
_ZN2at6native60_GLOBAL__N__fdc43544_27_DistributionRandomKernel_cu_f88cee4443distribution_elementwise_grid_stride_kernelIjLi4EZZZNS0_9templates4cuda21random_from_to_kernelIPNS_17CUDAGeneratorImplEEEvRNS_18TensorIteratorBaseEmlT_ENKUlvE_clEvENKUlvE11_clEvEUlP24curandStatePhilox4_32_10E0_ZNS1_27distribution_nullary_kernelImj5uint4S7_SF_ZZZS5_IS7_EvS9_mlSA_ENKSB_clEvENKSC_clEvEUljE_EEvS9_T2_RKT3_T4_EUlijE_EEvlNS_15PhiloxCudaStateET1_SJ_:
        /* <DEDUP_REMOVED lines=75> */
[----:B------:R-:W-:-:S03]  /*04b0*/  MOV R16, R20 ;  /* 0x0000001400107202 */ /* 0x000fc60000000f00 */
[--C-:B------:R-:W-:Y:S01]  /*04c0*/  IMAD.MOV.U32 R15, RZ, RZ, R21.reuse ;  /* 0x000000ffff0f7224 */ /* 0x100fe200078e0015 */
        /* <DEDUP_REMOVED lines=9> */
[----:B------:R-:W-:Y:S05]  /*0560*/  CALL.REL.NOINC `($__internal_58_$__cuda_sm20_div_s64) ;  /* 0x0000001000d07944 */ /* 0x000fea0003c00000 */
[----:B------:R-:W-:Y:S01]  /*0570*/  IMAD.MOV.U32 R22, RZ, RZ, R26 ;  /* 0x000000ffff167224 */ /* 0x000fe200078e001a */
[----:B------:R-:W-:Y:S01]  /*0580*/  MOV R23, R27 ;  /* 0x0000001b00177202 */ /* 0x000fe20000000f00 */
[----:B------:R-:W-:Y:S06]  /*0590*/  BRA `(.L_x_721) ;  /* 0x00000000005c7947 */ /* 0x000fec0003800000 */
.L_x_720:
[----:B------:R-:W0:Y:S08]  /*05a0*/  LDC R22, c[0x0][RZ] ;  /* 0x00000000ff167b82 */ /* 0x000e300000000800 */
        /* <DEDUP_REMOVED lines=22> */
.L_x_721:
        /* <DEDUP_REMOVED lines=14> */
[----:B------:R-:W-:Y:S01]  /*07f0*/  IMAD R29, R29, -0x2daee0ad, RZ ;  /* 0xd2511f531d1d7824 */ /* 0x000fe200078e02ff */
[--C-:B------:R-:W-:Y:S01]  /*0800*/  SHF.R.U64 R34, R36, 0x2, R37.reuse ;  /* 0x0000000224227819 */ /* 0x100fe20000001225 */
[----:B------:R-:W-:Y:S01]  /*0810*/  IMAD R28, R28, -0x326172a9, RZ ;  /* 0xcd9e8d571c1c7824 */ /* 0x000fe200078e02ff */
[----:B------:R-:W-:Y:S01]  /*0820*/  SHF.R.U32.HI R35, RZ, 0x2, R37 ;  /* 0x00000002ff237819 */ /* 0x000fe20000011625 */
[----:B------:R-:W-:Y:S01]  /*0830*/  VIADD R33, R24, 0x8ff34781 ;  /* 0x8ff3478118217836 */ /* 0x000fe20000000000 */
[----:B------:R-:W-:Y:S01]  /*0840*/  LOP3.LUT R36, R36, 0x3, RZ, 0xc0, !PT ;  /* 0x0000000324247812 */ /* 0x000fe200078ec0ff */
[----:B------:R-:W-:Y:S01]  /*0850*/  VIADD R32, R25, 0x96a522ad ;  /* 0x96a522ad19207836 */ /* 0x000fe20000000000 */
[----:B------:R-:W-:Y:S01]  /*0860*/  ULDC UR5, c[0x0][0x24c] ;  /* 0x0000930000057ab9 */ /* 0x000fe20000000800 */
[----:B------:R-:W-:Y:S01]  /*0870*/  IMAD.WIDE.U32 R42, R42, -0x326172a9, RZ ;  /* 0xcd9e8d572a2a7825 */ /* 0x000fe200078e00ff */
[----:B------:R-:W-:Y:S01]  /*0880*/  LOP3.LUT R27, R28, R33, RZ, 0x3c, !PT ;  /* 0x000000211c1b7212 */ /* 0x000fe200078e3cff */
[----:B------:R-:W-:Y:S01]  /*0890*/  ULDC UR6, c[0x0][0x248] ;  /* 0x0000920000067ab9 */ /* 0x000fe20000000800 */
[----:B------:R-:W-:Y:S01]  /*08a0*/  LOP3.LUT R29, R29, R32, RZ, 0x3c, !PT ;  /* 0x000000201d1d7212 */ /* 0x000fe200078e3cff */
[----:B------:R-:W-:Y:S01]  /*08b0*/  IMAD.HI.U32 R44, R21, -0x2daee0ad, RZ ;  /* 0xd2511f53152c7827 */ /* 0x000fe200078e00ff */
[----:B------:R-:W-:Y:S01]  /*08c0*/  LOP3.LUT R43, R27, R43, RZ, 0x3c, !PT ;  /* 0x0000002b1b2b7212 */ /* 0x000fe200078e3cff */
[----:B------:R-:W-:Y:S01]  /*08d0*/  ULDC UR7, c[0x0][0x240] ;  /* 0x0000900000077ab9 */ /* 0x000fe20000000800 */
[----:B------:R-:W-:Y:S01]  /*08e0*/  ULDC.64 UR14, c[0x0][0x210] ;  /* 0x00008400000e7ab9 */ /* 0x000fe20000000a00 */
[----:B------:R-:W-:Y:S01]  /*08f0*/  ULDC.64 UR10, c[0x0][0x238] ;  /* 0x00008e00000a7ab9 */ /* 0x000fe20000000a00 */
[----:B------:R-:W-:Y:S01]  /*0900*/  LOP3.LUT R44, R29, R44, RZ, 0x3c, !PT ;  /* 0x0000002c1d2c7212 */ /* 0x000fe200078e3cff */
[----:B------:R-:W-:-:S06]  /*0910*/  ULDC.64 UR12, c[0x0][0x250] ;  /* 0x00009400000c7ab9 */ /* 0x000fcc0000000a00 */
.L_x_741:
[----:B------:R-:W-:Y:S01]  /*0920*/  IADD3 R34, R34, 0x1, RZ ;  /* 0x0000000122227810 */ /* 0x000fe20007ffe0ff */
[----:B------:R-:W-:Y:S03]  /*0930*/  BSSY B0, `(.L_x_722) ;  /* 0x000000c000007945 */ /* 0x000fe60003800000 */
[C---:B------:R-:W-:Y:S01]  /*0940*/  ISETP.NE.AND P0, PT, R34.reuse, RZ, PT ;  /* 0x000000ff2200720c */ /* 0x040fe20003f05270 */
[----:B------:R-:W-:-:S12]  /*0950*/  IMAD.HI.U32 R27, R34, -0x2daee0ad, RZ ;  /* 0xd2511f53221b7827 */ /* 0x000fd800078e00ff */
[----:B-12---:R-:W-:Y:S05]  /*0960*/  @P0 BRA `(.L_x_723) ;  /* 0x0000000000200947 */ /* 0x006fea0003800000 */
        /* <DEDUP_REMOVED lines=8> */
.L_x_723:
[----:B------:R-:W-:Y:S05]  /*09f0*/  BSYNC B0 ;  /* 0x0000000000007941 */ /* 0x000fea0003800000 */
.L_x_722:
        /* <DEDUP_REMOVED lines=60> */
.L_x_725:
[----:B------:R-:W-:Y:S01]  /*0dc0*/  IMAD.MOV.U32 R30, RZ, RZ, R44 ;  /* 0x000000ffff1e7224 */ /* 0x000fe200078e002c */
[----:B------:R-:W-:Y:S01]  /*0dd0*/  MOV R40, R37 ;  /* 0x0000002500287202 */ /* 0x000fe20000000f00 */
[----:B------:R-:W-:Y:S02]  /*0de0*/  IMAD.MOV.U32 R39, RZ, RZ, R31 ;  /* 0x000000ffff277224 */ /* 0x000fe400078e001f */
[----:B------:R-:W-:-:S07]  /*0df0*/  IMAD.MOV.U32 R41, RZ, RZ, R26 ;  /* 0x000000ffff297224 */ /* 0x000fce00078e001a */
.L_x_724:
[----:B------:R-:W0:Y:S01]  /*0e00*/  LDC R43, c[0x0][0x248] ;  /* 0x00009200ff2b7b82 */ /* 0x000e220000000800 */
[----:B------:R-:W-:Y:S01]  /*0e10*/  ISETP.GE.U32.AND P0, PT, R16, UR14, PT ;  /* 0x0000000e10007c0c */ /* 0x000fe2000bf06070 */
[----:B------:R-:W-:Y:S01]  /*0e20*/  BSSY B0, `(.L_x_726) ;  /* 0x0000026000007945 */ /* 0x000fe20003800000 */
[----:B------:R-:W-:Y:S02]  /*0e30*/  IMAD.MOV.U32 R42, RZ, RZ, RZ ;  /* 0x000000ffff2a7224 */ /* 0x000fe400078e00ff */
[----:B------:R-:W-:-:S03]  /*0e40*/  ISETP.GE.AND.EX P0, PT, R15, UR15, PT, P0 ;  /* 0x0000000f0f007c0c */ /* 0x000fc6000bf06300 */
[----:B------:R-:W1:Y:S10]  /*0e50*/  LDC R45, c[0x0][0x24c] ;  /* 0x00009300ff2d7b82 */ /* 0x000e740000000800 */
[----:B------:R-:W-:Y:S05]  /*0e60*/  @P0 BRA `(.L_x_727) ;  /* 0x0000000000840947 */ /* 0x000fea0003800000 */
[----:B------:R-:W-:-:S13]  /*0e70*/  ISETP.NE.U32.AND P0, PT, RZ, UR5, PT ;  /* 0x00000005ff007c0c */ /* 0x000fda000bf05070 */
[----:B------:R-:W-:Y:S05]  /*0e80*/  @!P0 BRA `(.L_x_728) ;  /* 0x0000000000188947 */ /* 0x000fea0003800000 */
[----:B------:R-:W-:Y:S02]  /*0e90*/  MOV R44, R30 ;  /* 0x0000001e002c7202 */ /* 0x000fe40000000f00 */
[----:B------:R-:W-:-:S07]  /*0ea0*/  MOV R46, 0xec0 ;  /* 0x00000ec0002e7802 */ /* 0x000fce0000000f00 */
[----:B01----:R-:W-:Y:S05]  /*0eb0*/  CALL.REL.NOINC `($__internal_59_$__cuda_sm20_rem_u64) ;  /* 0x0000000c00a87944 */ /* 0x003fea0003c00000 */
[----:B------:R-:W-:Y:S02]  /*0ec0*/  IMAD.MOV.U32 R28, RZ, RZ, R30 ;  /* 0x000000ffff1c7224 */ /* 0x000fe400078e001e */
[----:B------:R-:W-:Y:S01]  /*0ed0*/  IMAD.MOV.U32 R29, RZ, RZ, R31 ;  /* 0x000000ffff1d7224 */ /* 0x000fe200078e001f */
[----:B------:R-:W-:Y:S06]  /*0ee0*/  BRA `(.L_x_729) ;  /* 0x00000000004c7947 */ /* 0x000fec0003800000 */
.L_x_728:
[----:B------:R-:W2:Y:S01]  /*0ef0*/  I2F.U32.RP R31, UR6 ;  /* 0x00000006001f7d06 */ /* 0x000ea20008209000 */
[----:B------:R-:W-:-:S07]  /*0f00*/  ISETP.NE.U32.AND P1, PT, RZ, UR6, PT ;  /* 0x00000006ff007c0c */ /* 0x000fce000bf25070 */
[----:B--2---:R-:W2:Y:S02]  /*0f10*/  MUFU.RCP R31, R31 ;  /* 0x0000001f001f7308 */ /* 0x004ea40000001000 */
[----:B--2---:R-:W-:-:S06]  /*0f20*/  IADD3 R28, R31, 0xffffffe, RZ ;  /* 0x0ffffffe1f1c7810 */ /* 0x004fcc0007ffe0ff */
[----:B------:R2:W3:Y:S02]  /*0f30*/  F2I.FTZ.U32.TRUNC.NTZ R29, R28 ;  /* 0x0000001c001d7305 */ /* 0x0004e4000021f000 */
[----:B--2---:R-:W-:Y:S02]  /*0f40*/  IMAD.MOV.U32 R28, RZ, RZ, RZ ;  /* 0x000000ffff1c7224 */ /* 0x004fe400078e00ff */
[----:B---3--:R-:W-:-:S04]  /*0f50*/  IMAD.MOV R47, RZ, RZ, -R29 ;  /* 0x000000ffff2f7224 */ /* 0x008fc800078e0a1d */
[----:B------:R-:W-:-:S04]  /*0f60*/  IMAD R47, R47, UR6, RZ ;  /* 0x000000062f2f7c24 */ /* 0x000fc8000f8e02ff */
[----:B------:R-:W-:-:S06]  /*0f70*/  IMAD.HI.U32 R29, R29, R47, R28 ;  /* 0x0000002f1d1d7227 */ /* 0x000fcc00078e001c */
[----:B------:R-:W-:-:S05]  /*0f80*/  IMAD.HI.U32 R29, R29, R30, RZ ;  /* 0x0000001e1d1d7227 */ /* 0x000fca00078e00ff */
[----:B------:R-:W-:-:S05]  /*0f90*/  IADD3 R29, -R29, RZ, RZ ;  /* 0x000000ff1d1d7210 */ /* 0x000fca0007ffe1ff */
[----:B------:R-:W-:Y:S02]  /*0fa0*/  IMAD R30, R29, UR6, R30 ;  /* 0x000000061d1e7c24 */ /* 0x000fe4000f8e021e */
[----:B------:R-:W-:-:S03]  /*0fb0*/  IMAD.MOV.U32 R29, RZ, RZ, RZ ;  /* 0x000000ffff1d7224 */ /* 0x000fc600078e00ff */
[----:B------:R-:W-:-:S13]  /*0fc0*/  ISETP.GE.U32.AND P0, PT, R30, UR6, PT ;  /* 0x000000061e007c0c */ /* 0x000fda000bf06070 */
[----:B------:R-:W-:-:S05]  /*0fd0*/  @P0 VIADD R30, R30, -UR6 ;  /* 0x800000061e1e0c36 */ /* 0x000fca0008000000 */
[----:B------:R-:W-:-:S13]  /*0fe0*/  ISETP.GE.U32.AND P0, PT, R30, UR6, PT ;  /* 0x000000061e007c0c */ /* 0x000fda000bf06070 */
[----:B------:R-:W-:Y:S01]  /*0ff0*/  @P0 VIADD R30, R30, -UR6 ;  /* 0x800000061e1e0c36 */ /* 0x000fe20008000000 */
[----:B------:R-:W-:-:S04]  /*1000*/  @!P1 LOP3.LUT R30, RZ, UR6, RZ, 0x33, !PT ;  /* 0x00000006ff1e9c12 */ /* 0x000fc8000f8e33ff */
[----:B------:R-:W-:-:S07]  /*1010*/  MOV R28, R30 ;  /* 0x0000001e001c7202 */ /* 0x000fce0000000f00 */
.L_x_729:
[----:B------:R-:W-:Y:S01]  /*1020*/  IMAD R44, R16, UR7, RZ ;  /* 0x00000007102c7c24 */ /* 0x000fe2000f8e02ff */
[----:B------:R-:W-:-:S04]  /*1030*/  IADD3 R30, P1, R28, UR12, RZ ;  /* 0x0000000c1c1e7c10 */ /* 0x000fc8000ff3e0ff */
[C---:B------:R-:W-:Y:S02]  /*1040*/  IADD3 R28, P0, R44.reuse, UR10, RZ ;  /* 0x0000000a2c1c7c10 */ /* 0x040fe4000ff1e0ff */
[----:B------:R-:W-:Y:S02]  /*1050*/  IADD3.X R31, R29, UR13, RZ, P1, !PT ;  /* 0x0000000d1d1f7c10 */ /* 0x000fe40008ffe4ff */
[----:B------:R-:W-:-:S05]  /*1060*/  LEA.HI.X.SX32 R29, R44, UR11, 0x1, P0 ;  /* 0x0000000b2c1d7c11 */ /* 0x000fca00080f0eff */
[----:B------:R2:W-:Y:S04]  /*1070*/  STG.E.64 desc[UR8][R28.64], R30 ;  /* 0x0000001e1c007986 */ /* 0x0005e8000c101b08 */
.L_x_727:
[----:B------:R-:W-:Y:S05]  /*1080*/  BSYNC B0 ;  /* 0x0000000000007941 */ /* 0x000fea0003800000 */
.L_x_726:
[----:B------:R-:W-:Y:S01]  /*1090*/  ULDC UR4, c[0x0][0xc] ;  /* 0x0000030000047ab9 */ /* 0x000fe20000000800 */
[----:B------:R-:W3:Y:S01]  /*10a0*/  LDC R47, c[0x0][RZ] ;  /* 0x00000000ff2f7b82 */ /* 0x000ee20000000800 */
[----:B------:R-:W-:Y:S01]  /*10b0*/  BSSY B0, `(.L_x_730) ;  /* 0x0000027000007945 */ /* 0x000fe20003800000 */
[----:B---3--:R-:W-:-:S05]  /*10c0*/  IMAD R47, R47, UR4, RZ ;  /* 0x000000042f2f7c24 */ /* 0x008fca000f8e02ff */
[----:B------:R-:W-:-:S04]  /*10d0*/  IADD3 R48, P1, R47, R16, RZ ;  /* 0x000000102f307210 */ /* 0x000fc80007f3e0ff */
[----:B------:R-:W-:Y:S01]  /*10e0*/  ISETP.GE.U32.AND P0, PT, R48, UR14, PT ;  /* 0x0000000e30007c0c */ /* 0x000fe2000bf06070 */
[----:B--2---:R-:W-:-:S05]  /*10f0*/  IMAD.X R28, RZ, RZ, R15, P1 ;  /* 0x000000ffff1c7224 */ /* 0x004fca00008e060f */
[----:B------:R-:W-:-:S13]  /*1100*/  ISETP.GE.AND.EX P0, PT, R28, UR15, PT, P0 ;  /* 0x0000000f1c007c0c */ /* 0x000fda000bf06300 */
        /* <DEDUP_REMOVED lines=9> */
.L_x_732:
[----:B------:R-:W2:Y:S01]  /*11a0*/  I2F.U32.RP R30, UR6 ;  /* 0x00000006001e7d06 */ /* 0x000ea20008209000 */
[----:B------:R-:W-:Y:S01]  /*11b0*/  IMAD.MOV.U32 R28, RZ, RZ, RZ ;  /* 0x000000ffff1c7224 */ /* 0x000fe200078e00ff */
[----:B------:R-:W-:-:S06]  /*11c0*/  ISETP.NE.U32.AND P1, PT, RZ, UR6, PT ;  /* 0x00000006ff007c0c */ /* 0x000fcc000bf25070 */
[----:B--2---:R-:W2:Y:S02]  /*11d0*/  MUFU.RCP R30, R30 ;  /* 0x0000001e001e7308 */ /* 0x004ea40000001000 */
[----:B--2---:R-:W-:-:S06]  /*11e0*/  IADD3 R29, R30, 0xffffffe, RZ ;  /* 0x0ffffffe1e1d7810 */ /* 0x004fcc0007ffe0ff */
[----:B------:R-:W2:Y:S02]  /*11f0*/  F2I.FTZ.U32.TRUNC.NTZ R29, R29 ;  /* 0x0000001d001d7305 */ /* 0x000ea4000021f000 */
[----:B--2---:R-:W-:-:S04]  /*1200*/  IMAD.MOV R31, RZ, RZ, -R29 ;  /* 0x000000ffff1f7224 */ /* 0x004fc800078e0a1d */
[----:B------:R-:W-:-:S04]  /*1210*/  IMAD R31, R31, UR6, RZ ;  /* 0x000000061f1f7c24 */ /* 0x000fc8000f8e02ff */
[----:B------:R-:W-:Y:S01]  /*1220*/  IMAD.HI.U32 R28, R29, R31, R28 ;  /* 0x0000001f1d1c7227 */ /* 0x000fe200078e001c */
[----:B------:R-:W-:-:S05]  /*1230*/  HFMA2.MMA R29, -RZ, RZ, 0, 0 ;  /* 0x00000000ff1d7435 */ /* 0x000fca00000001ff */
[----:B------:R-:W-:-:S05]  /*1240*/  IMAD.HI.U32 R28, R28, R39, RZ ;  /* 0x000000271c1c7227 */ /* 0x000fca00078e00ff */
[----:B------:R-:W-:-:S05]  /*1250*/  IADD3 R28, -R28, RZ, RZ ;  /* 0x000000ff1c1c7210 */ /* 0x000fca0007ffe1ff */
[----:B------:R-:W-:-:S05]  /*1260*/  IMAD R28, R28, UR6, R39 ;  /* 0x000000061c1c7c24 */ /* 0x000fca000f8e0227 */
[----:B------:R-:W-:-:S13]  /*1270*/  ISETP.GE.U32.AND P0, PT, R28, UR6, PT ;  /* 0x000000061c007c0c */ /* 0x000fda000bf06070 */
[----:B------:R-:W-:-:S05]  /*1280*/  @P0 VIADD R28, R28, -UR6 ;  /* 0x800000061c1c0c36 */ /* 0x000fca0008000000 */
[----:B------:R-:W-:-:S13]  /*1290*/  ISETP.GE.U32.AND P0, PT, R28, UR6, PT ;  /* 0x000000061c007c0c */ /* 0x000fda000bf06070 */
[----:B------:R-:W-:Y:S01]  /*12a0*/  @P0 VIADD R28, R28, -UR6 ;  /* 0x800000061c1c0c36 */ /* 0x000fe20008000000 */
[----:B------:R-:W-:-:S07]  /*12b0*/  @!P1 LOP3.LUT R28, RZ, UR6, RZ, 0x33, !PT ;  /* 0x00000006ff1c9c12 */ /* 0x000fce000f8e33ff */
.L_x_733:
[----:B------:R-:W-:Y:S01]  /*12c0*/  IMAD R48, R48, UR7, RZ ;  /* 0x0000000730307c24 */ /* 0x000fe2000f8e02ff */
[----:B------:R-:W-:-:S04]  /*12d0*/  IADD3 R30, P0, R28, UR12, RZ ;  /* 0x0000000c1c1e7c10 */ /* 0x000fc8000ff1e0ff */
[C---:B------:R-:W-:Y:S02]  /*12e0*/  IADD3 R28, P1, R48.reuse, UR10, RZ ;  /* 0x0000000a301c7c10 */ /* 0x040fe4000ff3e0ff */
[----:B------:R-:W-:Y:S02]  /*12f0*/  IADD3.X R31, R29, UR13, RZ, P0, !PT ;  /* 0x0000000d1d1f7c10 */ /* 0x000fe400087fe4ff */
[----:B------:R-:W-:-:S05]  /*1300*/  LEA.HI.X.SX32 R29, R48, UR11, 0x1, P1 ;  /* 0x0000000b301d7c11 */ /* 0x000fca00088f0eff */
[----:B------:R2:W-:Y:S04]  /*1310*/  STG.E.64 desc[UR8][R28.64], R30 ;  /* 0x0000001e1c007986 */ /* 0x0005e8000c101b08 */
.L_x_731:
[----:B------:R-:W-:Y:S05]  /*1320*/  BSYNC B0 ;  /* 0x0000000000007941 */ /* 0x000fea0003800000 */
.L_x_730:
[----:B------:R-:W-:Y:S01]  /*1330*/  LEA R39, P1, R47, R16, 0x1 ;  /* 0x000000102f277211 */ /* 0x000fe200078208ff */
[----:B------:R-:W-:Y:S03]  /*1340*/  BSSY B0, `(.L_x_734) ;  /* 0x0000025000007945 */ /* 0x000fe60003800000 */
[----:B------:R-:W-:Y:S01]  /*1350*/  ISETP.GE.U32.AND P0, PT, R39, UR14, PT ;  /* 0x0000000e27007c0c */ /* 0x000fe2000bf06070 */
[----:B--2---:R-:W-:-:S05]  /*1360*/  IMAD.X R28, RZ, RZ, R15, P1 ;  /* 0x000000ffff1c7224 */ /* 0x004fca00008e060f */
[----:B------:R-:W-:-:S13]  /*1370*/  ISETP.GE.AND.EX P0, PT, R28, UR15, PT, P0 ;  /* 0x0000000f1c007c0c */ /* 0x000fda000bf06300 */
[----:B------:R-:W-:Y:S05]  /*1380*/  @P0 BRA `(.L_x_735) ;  /* 0x0000000000800947 */ /* 0x000fea0003800000 */
[----:B------:R-:W-:-:S13]  /*1390*/  ISETP.NE.U32.AND P0, PT, RZ, UR5, PT ;  /* 0x00000005ff007c0c */ /* 0x000fda000bf05070 */
[----:B------:R-:W-:Y:S05]  /*13a0*/  @!P0 BRA `(.L_x_736) ;  /* 0x0000000000188947 */ /* 0x000fea0003800000 */
[----:B------:R-:W-:Y:S01]  /*13b0*/  IMAD.MOV.U32 R44, RZ, RZ, R40 ;  /* 0x000000ffff2c7224 */ /* 0x000fe200078e0028 */
[----:B------:R-:W-:-:S07]  /*13c0*/  MOV R46, 0x13e0 ;  /* 0x000013e0002e7802 */ /* 0x000fce0000000f00 */
[----:B01----:R-:W-:Y:S05]  /*13d0*/  CALL.REL.NOINC `($__internal_59_$__cuda_sm20_rem_u64) ;  /* 0x0000000800607944 */ /* 0x003fea0003c00000 */
[----:B------:R-:W-:Y:S01]  /*13e0*/  MOV R28, R30 ;  /* 0x0000001e001c7202 */ /* 0x000fe20000000f00 */
[----:B------:R-:W-:Y:S01]  /*13f0*/  IMAD.MOV.U32 R29, RZ, RZ, R31 ;  /* 0x000000ffff1d7224 */ /* 0x000fe200078e001f */
[----:B------:R-:W-:Y:S06]  /*1400*/  BRA `(.L_x_737) ;  /* 0x0000000000487947 */ /* 0x000fec0003800000 */
.L_x_736:
[----:B------:R-:W2:Y:S01]  /*1410*/  I2F.U32.RP R30, UR6 ;  /* 0x00000006001e7d06 */ /* 0x000ea20008209000 */
[----:B------:R-:W-:Y:S01]  /*1420*/  IMAD.MOV.U32 R28, RZ, RZ, RZ ;  /* 0x000000ffff1c7224 */ /* 0x000fe200078e00ff */
[----:B------:R-:W-:-:S06]  /*1430*/  ISETP.NE.U32.AND P1, PT, RZ, UR6, PT ;  /* 0x00000006ff007c0c */ /* 0x000fcc000bf25070 */
[----:B--2---:R-:W2:Y:S02]  /*1440*/  MUFU.RCP R30, R30 ;  /* 0x0000001e001e7308 */ /* 0x004ea40000001000 */
[----:B--2---:R-:W-:-:S06]  /*1450*/  VIADD R31, R30, 0xffffffe ;  /* 0x0ffffffe1e1f7836 */ /* 0x004fcc0000000000 */
[----:B------:R-:W2:Y:S02]  /*1460*/  F2I.FTZ.U32.TRUNC.NTZ R29, R31 ;  /* 0x0000001f001d7305 */ /* 0x000ea4000021f000 */
[----:B--2---:R-:W-:-:S05]  /*1470*/  IADD3 R49, RZ, -R29, RZ ;  /* 0x8000001dff317210 */ /* 0x004fca0007ffe0ff */
[----:B------:R-:W-:-:S04]  /*1480*/  IMAD R49, R49, UR6, RZ ;  /* 0x0000000631317c24 */ /* 0x000fc8000f8e02ff */
[----:B------:R-:W-:-:S06]  /*1490*/  IMAD.HI.U32 R49, R29, R49, R28 ;  /* 0x000000311d317227 */ /* 0x000fcc00078e001c */
[----:B------:R-:W-:-:S04]  /*14a0*/  IMAD.HI.U32 R28, R49, R40, RZ ;  /* 0x00000028311c7227 */ /* 0x000fc800078e00ff */
[----:B------:R-:W-:-:S04]  /*14b0*/  IMAD.MOV R29, RZ, RZ, -R28 ;  /* 0x000000ffff1d7224 */ /* 0x000fc800078e0a1c */
[----:B------:R-:W-:Y:S02]  /*14c0*/  IMAD R28, R29, UR6, R40 ;  /* 0x000000061d1c7c24 */ /* 0x000fe4000f8e0228 */
[----:B------:R-:W-:-:S03]  /*14d0*/  IMAD.MOV.U32 R29, RZ, RZ, RZ ;  /* 0x000000ffff1d7224 */ /* 0x000fc600078e00ff */
[----:B------:R-:W-:-:S13]  /*14e0*/  ISETP.GE.U32.AND P0, PT, R28, UR6, PT ;  /* 0x000000061c007c0c */ /* 0x000fda000bf06070 */
[----:B------:R-:W-:-:S04]  /*14f0*/  @P0 IADD3 R28, R28, -UR6, RZ ;  /* 0x800000061c1c0c10 */ /* 0x000fc8000fffe0ff */
[----:B------:R-:W-:-:S13]  /*1500*/  ISETP.GE.U32.AND P0, PT, R28, UR6, PT ;  /* 0x000000061c007c0c */ /* 0x000fda000bf06070 */
[----:B------:R-:W-:Y:S01]  /*1510*/  @P0 VIADD R28, R28, -UR6 ;  /* 0x800000061c1c0c36 */ /* 0x000fe20008000000 */
[----:B------:R-:W-:-:S07]  /*1520*/  @!P1 LOP3.LUT R28, RZ, UR6, RZ, 0x33, !PT ;  /* 0x00000006ff1c9c12 */ /* 0x000fce000f8e33ff */
.L_x_737:
[----:B------:R-:W-:Y:S01]  /*1530*/  IMAD R39, R39, UR7, RZ ;  /* 0x0000000727277c24 */ /* 0x000fe2000f8e02ff */
[----:B------:R-:W-:-:S04]  /*1540*/  IADD3 R30, P0, R28, UR12, RZ ;  /* 0x0000000c1c1e7c10 */ /* 0x000fc8000ff1e0ff */
[----:B------:R-:W-:Y:S02]  /*1550*/  IADD3 R28, P1, R39, UR10, RZ ;  /* 0x0000000a271c7c10 */ /* 0x000fe4000ff3e0ff */
[----:B------:R-:W-:Y:S02]  /*1560*/  IADD3.X R31, R29, UR13, RZ, P0, !PT ;  /* 0x0000000d1d1f7c10 */ /* 0x000fe400087fe4ff */
[----:B------:R-:W-:-:S05]  /*1570*/  LEA.HI.X.SX32 R29, R39, UR11, 0x1, P1 ;  /* 0x0000000b271d7c11 */ /* 0x000fca00088f0eff */
[----:B------:R2:W-:Y:S04]  /*1580*/  STG.E.64 desc[UR8][R28.64], R30 ;  /* 0x0000001e1c007986 */ /* 0x0005e8000c101b08 */
.L_x_735:
[----:B------:R-:W-:Y:S05]  /*1590*/  BSYNC B0 ;  /* 0x0000000000007941 */ /* 0x000fea0003800000 */
.L_x_734:
[----:B------:R-:W-:-:S05]  /*15a0*/  IMAD R39, R47, 0x3, RZ ;  /* 0x000000032f277824 */ /* 0x000fca00078e02ff */
[----:B------:R-:W-:-:S04]  /*15b0*/  IADD3 R39, P1, R39, R16, RZ ;  /* 0x0000001027277210 */ /* 0x000fc80007f3e0ff */
[----:B------:R-:W-:Y:S02]  /*15c0*/  ISETP.GE.U32.AND P0, PT, R39, UR14, PT ;  /* 0x0000000e27007c0c */ /* 0x000fe4000bf06070 */
[----:B--2---:R-:W-:-:S04]  /*15d0*/  IADD3.X R28, RZ, R15, RZ, P1, !PT ;  /* 0x0000000fff1c7210 */ /* 0x004fc80000ffe4ff */
[----:B------:R-:W-:-:S13]  /*15e0*/  ISETP.GE.AND.EX P0, PT, R28, UR15, PT, P0 ;  /* 0x0000000f1c007c0c */ /* 0x000fda000bf06300 */
[----:B------:R-:W-:Y:S05]  /*15f0*/  @P0 BRA `(.L_x_738) ;  /* 0x0000000000800947 */ /* 0x000fea0003800000 */
[----:B------:R-:W-:-:S13]  /*1600*/  ISETP.NE.U32.AND P0, PT, RZ, UR5, PT ;  /* 0x00000005ff007c0c */ /* 0x000fda000bf05070 */
[----:B------:R-:W-:Y:S05]  /*1610*/  @!P0 BRA `(.L_x_739) ;  /* 0x0000000000188947 */ /* 0x000fea0003800000 */
[----:B------:R-:W-:Y:S01]  /*1620*/  IMAD.MOV.U32 R44, RZ, RZ, R41 ;  /* 0x000000ffff2c7224 */ /* 0x000fe200078e0029 */
[----:B------:R-:W-:-:S07]  /*1630*/  MOV R46, 0x1650 ;  /* 0x00001650002e7802 */ /* 0x000fce0000000f00 */
[----:B01----:R-:W-:Y:S05]  /*1640*/  CALL.REL.NOINC `($__internal_59_$__cuda_sm20_rem_u64) ;  /* 0x0000000400c47944 */ /* 0x003fea0003c00000 */
[----:B------:R-:W-:Y:S01]  /*1650*/  IMAD.MOV.U32 R28, RZ, RZ, R30 ;  /* 0x000000ffff1c7224 */ /* 0x000fe200078e001e */
[----:B------:R-:W-:Y:S01]  /*1660*/  MOV R29, R31 ;  /* 0x0000001f001d7202 */ /* 0x000fe20000000f00 */
[----:B------:R-:W-:Y:S06]  /*1670*/  BRA `(.L_x_740) ;  /* 0x0000000000487947 */ /* 0x000fec0003800000 */
.L_x_739:
[----:B------:R-:W2:Y:S01]  /*1680*/  I2F.U32.RP R30, UR6 ;  /* 0x00000006001e7d06 */ /* 0x000ea20008209000 */
[----:B------:R-:W-:Y:S01]  /*1690*/  HFMA2.MMA R28, -RZ, RZ, 0, 0 ;  /* 0x00000000ff1c7435 */ /* 0x000fe200000001ff */
[----:B------:R-:W-:-:S06]  /*16a0*/  ISETP.NE.U32.AND P1, PT, RZ, UR6, PT ;  /* 0x00000006ff007c0c */ /* 0x000fcc000bf25070 */
[----:B--2---:R-:W2:Y:S02]  /*16b0*/  MUFU.RCP R30, R30 ;  /* 0x0000001e001e7308 */ /* 0x004ea40000001000 */
[----:B--2---:R-:W-:-:S06]  /*16c0*/  VIADD R29, R30, 0xffffffe ;  /* 0x0ffffffe1e1d7836 */ /* 0x004fcc0000000000 */
[----:B------:R-:W2:Y:S02]  /*16d0*/  F2I.FTZ.U32.TRUNC.NTZ R29, R29 ;  /* 0x0000001d001d7305 */ /* 0x000ea4000021f000 */
[----:B--2---:R-:W-:-:S04]  /*16e0*/  IMAD.MOV R31, RZ, RZ, -R29 ;  /* 0x000000ffff1f7224 */ /* 0x004fc800078e0a1d */
[----:B------:R-:W-:-:S04]  /*16f0*/  IMAD R31, R31, UR6, RZ ;  /* 0x000000061f1f7c24 */ /* 0x000fc8000f8e02ff */
[----:B------:R-:W-:-:S04]  /*1700*/  IMAD.HI.U32 R28, R29, R31, R28 ;  /* 0x0000001f1d1c7227 */ /* 0x000fc800078e001c */
[----:B------:R-:W-:Y:S02]  /*1710*/  IMAD.MOV.U32 R29, RZ, RZ, RZ ;  /* 0x000000ffff1d7224 */ /* 0x000fe400078e00ff */
[----:B------:R-:W-:-:S04]  /*1720*/  IMAD.HI.U32 R28, R28, R41, RZ ;  /* 0x000000291c1c7227 */ /* 0x000fc800078e00ff */
[----:B------:R-:W-:-:S04]  /*1730*/  IMAD.MOV R28, RZ, RZ, -R28 ;  /* 0x000000ffff1c7224 */ /* 0x000fc800078e0a1c */
[----:B------:R-:W-:-:S05]  /*1740*/  IMAD R28, R28, UR6, R41 ;  /* 0x000000061c1c7c24 */ /* 0x000fca000f8e0229 */
[----:B------:R-:W-:-:S13]  /*1750*/  ISETP.GE.U32.AND P0, PT, R28, UR6, PT ;  /* 0x000000061c007c0c */ /* 0x000fda000bf06070 */
[----:B------:R-:W-:-:S05]  /*1760*/  @P0 VIADD R28, R28, -UR6 ;  /* 0x800000061c1c0c36 */ /* 0x000fca0008000000 */
[----:B------:R-:W-:-:S13]  /*1770*/  ISETP.GE.U32.AND P0, PT, R28, UR6, PT ;  /* 0x000000061c007c0c */ /* 0x000fda000bf06070 */
[----:B------:R-:W-:Y:S02]  /*1780*/  @P0 IADD3 R28, R28, -UR6, RZ ;  /* 0x800000061c1c0c10 */ /* 0x000fe4000fffe0ff */
[----:B------:R-:W-:-:S07]  /*1790*/  @!P1 LOP3.LUT R28, RZ, UR6, RZ, 0x33, !PT ;  /* 0x00000006ff1c9c12 */ /* 0x000fce000f8e33ff */
.L_x_740:
[----:B------:R-:W-:Y:S01]  /*17a0*/  IMAD R39, R39, UR7, RZ ;  /* 0x0000000727277c24 */ /* 0x000fe2000f8e02ff */
[----:B------:R-:W-:-:S04]  /*17b0*/  IADD3 R30, P0, R28, UR12, RZ ;  /* 0x0000000c1c1e7c10 */ /* 0x000fc8000ff1e0ff */
[----:B------:R-:W-:Y:S02]  /*17c0*/  IADD3 R28, P1, R39, UR10, RZ ;  /* 0x0000000a271c7c10 */ /* 0x000fe4000ff3e0ff */
[----:B------:R-:W-:Y:S02]  /*17d0*/  IADD3.X R31, R29, UR13, RZ, P0, !PT ;  /* 0x0000000d1d1f7c10 */ /* 0x000fe400087fe4ff */
[----:B------:R-:W-:-:S05]  /*17e0*/  LEA.HI.X.SX32 R29, R39, UR11, 0x1, P1 ;  /* 0x0000000b271d7c11 */ /* 0x000fca00088f0eff */
[----:B------:R2:W-:Y:S04]  /*17f0*/  STG.E.64 desc[UR8][R28.64], R30 ;  /* 0x0000001e1c007986 */ /* 0x0005e8000c101b08 */
.L_x_738:
[----:B------:R-:W-:Y:S01]  /*1800*/  LEA R16, P0, R47, R16, 0x2 ;  /* 0x000000102f107211 */ /* 0x000fe200078010ff */
[----:B------:R-:W-:Y:S05]  /*1810*/  WARPSYNC.ALL ;  /* 0x0000000000007948 */ /* 0x000fea0003800000 */
[----:B------:R-:W-:Y:S01]  /*1820*/  IMAD.X R15, RZ, RZ, R15, P0 ;  /* 0x000000ffff0f7224 */ /* 0x000fe200000e060f */
        /* <DEDUP_REMOVED lines=8> */
        .weak           $__internal_58_$__cuda_sm20_div_s64
        .type           $__internal_58_$__cuda_sm20_div_s64,@function
        .size           $__internal_58_$__cuda_sm20_div_s64,($__internal_59_$__cuda_sm20_rem_u64 - $__internal_58_$__cuda_sm20_div_s64)
$__internal_58_$__cuda_sm20_div_s64:
[----:B------:R-:W-:Y:S01]  /*18b0*/  UMOV UR5, URZ ;  /* 0x0000003f00057c82 */ /* 0x000fe20008000000 */
[----:B------:R-:W-:Y:S01]  /*18c0*/  IADD3 R32, P4, RZ, -UR6, RZ ;  /* 0x80000006ff207c10 */ /* 0x000fe2000ff9e0ff */
[----:B------:R-:W0:Y:S04]  /*18d0*/  I2F.U64.RP R31, UR4 ;  /* 0x00000004001f7d12 */ /* 0x000e280008309000 */
[----:B------:R-:W-:-:S04]  /*18e0*/  IMAD.X R34, RZ, RZ, ~UR7, P4 ;  /* 0x80000007ff227e24 */ /* 0x000fc8000a0e06ff */
        /* <DEDUP_REMOVED lines=20> */
[----:B------:R-:W-:Y:S01]  /*1a30*/  SEL R32, R32, UR6, !P1 ;  /* 0x0000000620207c07 */ /* 0x000fe2000c800000 */
[----:B------:R-:W-:Y:S01]  /*1a40*/  IMAD.MOV.U32 R23, RZ, RZ, RZ ;  /* 0x000000ffff177224 */ /* 0x000fe200078e00ff */
[----:B------:R-:W-:Y:S01]  /*1a50*/  SEL R34, R34, UR7, !P1 ;  /* 0x0000000722227c07 */ /* 0x000fe2000c800000 */
[----:B------:R-:W-:-:S04]  /*1a60*/  IMAD.HI.U32 R26, R27, R33, RZ ;  /* 0x000000211b1a7227 */ /* 0x000fc800078e00ff */
[----:B------:R-:W-:-:S04]  /*1a70*/  IMAD.X R22, RZ, RZ, ~R22, P0 ;  /* 0x000000ffff167224 */ /* 0x000fc800000e0e16 */
[----:B------:R-:W-:-:S04]  /*1a80*/  IMAD.WIDE.U32 R26, P0, R27, R22, R26 ;  /* 0x000000161b1a7225 */ /* 0x000fc8000780001a */
[----:B------:R-:W-:-:S04]  /*1a90*/  IMAD.HI.U32 R27, P2, R31, R33, R26 ;  /* 0x000000211f1b7227 */ /* 0x000fc8000784001a */
[CC--:B------:R-:W-:Y:S02]  /*1aa0*/  IMAD R26, R31.reuse, R22.reuse, RZ ;  /* 0x000000161f1a7224 */ /* 0x0c0fe400078e02ff */
[----:B------:R-:W-:-:S03]  /*1ab0*/  IMAD.HI.U32 R22, R31, R22, RZ ;  /* 0x000000161f167227 */ /* 0x000fc600078e00ff */
[----:B------:R-:W-:Y:S02]  /*1ac0*/  IADD3 R27, P3, R26, R27, RZ ;  /* 0x0000001b1a1b7210 */ /* 0x000fe40007f7e0ff */
[----:B------:R-:W-:-:S03]  /*1ad0*/  IADD3.X R31, R22, R31, RZ, P0, !PT ;  /* 0x0000001f161f7210 */ /* 0x000fc600007fe4ff */
[----:B------:R-:W-:Y:S01]  /*1ae0*/  IMAD.HI.U32 R22, R27, R32, RZ ;  /* 0x000000201b167227 */ /* 0x000fe200078e00ff */
[----:B------:R-:W-:-:S03]  /*1af0*/  IADD3.X R31, RZ, RZ, R31, P3, P2 ;  /* 0x000000ffff1f7210 */ /* 0x000fc60001fe441f */
[----:B------:R-:W-:-:S04]  /*1b00*/  IMAD.WIDE.U32 R22, R27, R34, R22 ;  /* 0x000000221b167225 */ /* 0x000fc800078e0016 */
[C---:B------:R-:W-:Y:S02]  /*1b10*/  IMAD R27, R31.reuse, R34, RZ ;  /* 0x000000221f1b7224 */ /* 0x040fe400078e02ff */
        /* <DEDUP_REMOVED lines=14> */
[----:B------:R-:W-:Y:S01]  /*1c00*/  SEL R31, R31, R22, P0 ;  /* 0x000000161f1f7207 */ /* 0x000fe20000000000 */
[----:B------:R-:W-:Y:S01]  /*1c10*/  IMAD.X R22, RZ, RZ, R27, P3 ;  /* 0x000000ffff167224 */ /* 0x000fe200018e061b */
[----:B------:R-:W-:-:S02]  /*1c20*/  SEL R32, R32, R33, P0 ;  /* 0x0000002120207207 */ /* 0x000fc40000000000 */
[----:B------:R-:W-:Y:S02]  /*1c30*/  SEL R23, R23, R26, P0 ;  /* 0x0000001a17177207 */ /* 0x000fe40000000000 */
[----:B------:R-:W-:Y:S02]  /*1c40*/  ISETP.GE.U32.AND P2, PT, R31, UR4, PT ;  /* 0x000000041f007c0c */ /* 0x000fe4000bf46070 */
[----:B------:R-:W-:Y:S02]  /*1c50*/  SEL R22, R22, R27, P0 ;  /* 0x0000001b16167207 */ /* 0x000fe40000000000 */
[----:B------:R-:W-:Y:S02]  /*1c60*/  IADD3 R26, P3, R23, 0x1, RZ ;  /* 0x00000001171a7810 */ /* 0x000fe40007f7e0ff */
[----:B------:R-:W-:Y:S02]  /*1c70*/  ISETP.GE.U32.AND.EX P0, PT, R32, RZ, PT, P2 ;  /* 0x000000ff2000720c */ /* 0x000fe40003f06120 */
[----:B------:R-:W-:-:S02]  /*1c80*/  IADD3.X R27, RZ, R22, RZ, P3, !PT ;  /* 0x00000016ff1b7210 */ /* 0x000fc40001ffe4ff */
[----:B------:R-:W-:Y:S02]  /*1c90*/  SEL R26, R26, R23, P0 ;  /* 0x000000171a1a7207 */ /* 0x000fe40000000000 */
[----:B------:R-:W-:Y:S02]  /*1ca0*/  SEL R27, R27, R22, P0 ;  /* 0x000000161b1b7207 */ /* 0x000fe40000000000 */
[-C--:B------:R-:W-:Y:S02]  /*1cb0*/  IADD3 R23, P2, RZ, -R26.reuse, RZ ;  /* 0x8000001aff177210 */ /* 0x080fe40007f5e0ff */
[----:B------:R-:W-:Y:S02]  /*1cc0*/  ISETP.NE.U32.AND P0, PT, RZ, UR4, PT ;  /* 0x00000004ff007c0c */ /* 0x000fe4000bf05070 */
[----:B------:R-:W-:Y:S01]  /*1cd0*/  SEL R26, R23, R26, !P1 ;  /* 0x0000001a171a7207 */ /* 0x000fe20004800000 */
[----:B------:R-:W-:Y:S01]  /*1ce0*/  IMAD.X R22, RZ, RZ, ~R27, P2 ;  /* 0x000000ffff167224 */ /* 0x000fe200010e0e1b */
[----:B------:R-:W-:Y:S01]  /*1cf0*/  HFMA2.MMA R23, -RZ, RZ, 0, 0 ;  /* 0x00000000ff177435 */ /* 0x000fe200000001ff */
[----:B------:R-:W-:-:S03]  /*1d00*/  ISETP.NE.AND.EX P0, PT, RZ, RZ, PT, P0 ;  /* 0x000000ffff00720c */ /* 0x000fc60003f05300 */
[----:B------:R-:W-:Y:S01]  /*1d10*/  SEL R27, R22, R27, !P1 ;  /* 0x0000001b161b7207 */ /* 0x000fe20004800000 */
[----:B------:R-:W-:Y:S01]  /*1d20*/  IMAD.MOV.U32 R22, RZ, RZ, R30 ;  /* 0x000000ffff167224 */ /* 0x000fe200078e001e */
[----:B------:R-:W-:Y:S02]  /*1d30*/  SEL R26, R26, 0xffffffff, P0 ;  /* 0xffffffff1a1a7807 */ /* 0x000fe40000000000 */
[----:B------:R-:W-:Y:S01]  /*1d40*/  SEL R27, R27, 0xffffffff, P0 ;  /* 0xffffffff1b1b7807 */ /* 0x000fe20000000000 */
[----:B------:R-:W-:Y:S06]  /*1d50*/  RET.REL.NODEC R22 `(_ZN2at6native60_GLOBAL__N__fdc43544_27_DistributionRandomKernel_cu_f88cee4443distribution_elementwise_grid_stride_kernelIjLi4EZZZNS0_9templates4cuda21random_from_to_kernelIPNS_17CUDAGeneratorImplEEEvRNS_18TensorIteratorBaseEmlT_ENKUlvE_clEvENKUlvE11_clEvEUlP24curandStatePhilox4_32_10E0_ZNS1_27distribution_nullary_kernelImj5uint4S7_SF_ZZZS5_IS7_EvS9_mlSA_ENKSB_clEvENKSC_clEvEUljE_EEvS9_T2_RKT3_T4_EUlijE_EEvlNS_15PhiloxCudaStateET1_SJ_) ;  /* 0xffffffe016a87950 */ /* 0x000fec0003c3ffff */
        .weak           $__internal_59_$__cuda_sm20_rem_u64
        .type           $__internal_59_$__cuda_sm20_rem_u64,@function
        .size           $__internal_59_$__cuda_sm20_rem_u64,(.L_x_1926 - $__internal_59_$__cuda_sm20_rem_u64)
$__internal_59_$__cuda_sm20_rem_u64:
[----:B------:R-:W-:Y:S02]  /*1d60*/  IMAD.MOV.U32 R52, RZ, RZ, R43 ;  /* 0x000000ffff347224 */ /* 0x000fe400078e002b */
[----:B------:R-:W-:-:S04]  /*1d70*/  IMAD.MOV.U32 R53, RZ, RZ, R45 ;  /* 0x000000ffff357224 */ /* 0x000fc800078e002d */
[----:B------:R-:W0:Y:S08]  /*1d80*/  I2F.U64.RP R50, R52 ;  /* 0x0000003400327312 */ /* 0x000e300000309000 */
[----:B0-----:R-:W0:Y:S02]  /*1d90*/  MUFU.RCP R50, R50 ;  /* 0x0000003200327308 */ /* 0x001e240000001000 */
[----:B0-----:R-:W-:-:S06]  /*1da0*/  IADD3 R29, R50, 0x1ffffffe, RZ ;  /* 0x1ffffffe321d7810 */ /* 0x001fcc0007ffe0ff */
[----:B------:R-:W0:Y:S02]  /*1db0*/  F2I.U64.TRUNC R28, R29 ;  /* 0x0000001d001c7311 */ /* 0x000e24000020d800 */
[----:B0-----:R-:W-:-:S04]  /*1dc0*/  IMAD.WIDE.U32 R30, R28, R43, RZ ;  /* 0x0000002b1c1e7225 */ /* 0x001fc800078e00ff */
[----:B------:R-:W-:Y:S01]  /*1dd0*/  IMAD R31, R28, R45, R31 ;  /* 0x0000002d1c1f7224 */ /* 0x000fe200078e021f */
[----:B------:R-:W-:-:S03]  /*1de0*/  IADD3 R49, P0, RZ, -R30, RZ ;  /* 0x8000001eff317210 */ /* 0x000fc60007f1e0ff */
[----:B------:R-:W-:Y:S02]  /*1df0*/  IMAD R31, R29, R43, R31 ;  /* 0x0000002b1d1f7224 */ /* 0x000fe400078e021f */
[----:B------:R-:W-:-:S04]  /*1e00*/  IMAD.HI.U32 R30, R28, R49, RZ ;  /* 0x000000311c1e7227 */ /* 0x000fc800078e00ff */
[----:B------:R-:W-:Y:S02]  /*1e10*/  IMAD.X R51, RZ, RZ, ~R31, P0 ;  /* 0x000000ffff337224 */ /* 0x000fe400000e0e1f */
[----:B------:R-:W-:Y:S02]  /*1e20*/  IMAD.MOV.U32 R31, RZ, RZ, R28 ;  /* 0x000000ffff1f7224 */ /* 0x000fe400078e001c */
[----:B------:R-:W-:-:S04]  /*1e30*/  IMAD.WIDE.U32 R30, P0, R28, R51, R30 ;  /* 0x000000331c1e7225 */ /* 0x000fc8000780001e */
[C---:B------:R-:W-:Y:S02]  /*1e40*/  IMAD R28, R29.reuse, R51, RZ ;  /* 0x000000331d1c7224 */ /* 0x040fe400078e02ff */
[----:B------:R-:W-:-:S04]  /*1e50*/  IMAD.HI.U32 R31, P1, R29, R49, R30 ;  /* 0x000000311d1f7227 */ /* 0x000fc8000782001e */
[----:B------:R-:W-:Y:S01]  /*1e60*/  IMAD.HI.U32 R49, R29, R51, RZ ;  /* 0x000000331d317227 */ /* 0x000fe200078e00ff */
[----:B------:R-:W-:-:S04]  /*1e70*/  IADD3 R31, P2, R28, R31, RZ ;  /* 0x0000001f1c1f7210 */ /* 0x000fc80007f5e0ff */
[----:B------:R-:W-:Y:S01]  /*1e80*/  IADD3.X R49, R49, R29, RZ, P0, !PT ;  /* 0x0000001d31317210 */ /* 0x000fe200007fe4ff */
[----:B------:R-:W-:-:S03]  /*1e90*/  IMAD.WIDE.U32 R28, R31, R43, RZ ;  /* 0x0000002b1f1c7225 */ /* 0x000fc600078e00ff */
        /* <DEDUP_REMOVED lines=8> */
[----:B------:R-:W-:Y:S01]  /*1f20*/  IMAD.HI.U32 R31, P1, R49, R29, R30 ;  /* 0x0000001d311f7227 */ /* 0x000fe2000782001e */
[----:B------:R-:W-:-:S03]  /*1f30*/  MOV R29, RZ ;  /* 0x000000ff001d7202 */ /* 0x000fc60000000f00 */
[----:B------:R-:W-:Y:S01]  /*1f40*/  IMAD.HI.U32 R28, R49, R28, RZ ;  /* 0x0000001c311c7227 */ /* 0x000fe200078e00ff */
[----:B------:R-:W-:-:S03]  /*1f50*/  IADD3 R51, P2, R50, R31, RZ ;  /* 0x0000001f32337210 */ /* 0x000fc60007f5e0ff */
[----:B------:R-:W-:Y:S02]  /*1f60*/  IMAD.X R31, R28, 0x1, R49, P0 ;  /* 0x000000011c1f7824 */ /* 0x000fe400000e0631 */
        /* <DEDUP_REMOVED lines=8> */
[----:B------:R-:W-:-:S04]  /*1ff0*/  IMAD.WIDE.U32 R28, R50, R43, RZ ;  /* 0x0000002b321c7225 */ /* 0x000fc800078e00ff */
[----:B------:R-:W-:Y:S01]  /*2000*/  IMAD.X R30, RZ, RZ, R30, P1 ;  /* 0x000000ffff1e7224 */ /* 0x000fe200008e061e */
[----:B------:R-:W-:Y:S01]  /*2010*/  IADD3 R52, P1, -R28, R44, RZ ;  /* 0x0000002c1c347210 */ /* 0x000fe20007f3e1ff */
[----:B------:R-:W-:-:S03]  /*2020*/  IMAD R50, R50, R45, R29 ;  /* 0x0000002d32327224 */ /* 0x000fc600078e021d */
[-C--:B------:R-:W-:Y:S01]  /*2030*/  ISETP.GE.U32.AND P0, PT, R52, R43.reuse, PT ;  /* 0x0000002b3400720c */ /* 0x080fe20003f06070 */
[----:B------:R-:W-:-:S05]  /*2040*/  IMAD R29, R30, R43, R50 ;  /* 0x0000002b1e1d7224 */ /* 0x000fca00078e0232 */
[----:B------:R-:W-:Y:S01]  /*2050*/  IADD3.X R30, ~R29, R42, RZ, P1, !PT ;  /* 0x0000002a1d1e7210 */ /* 0x000fe20000ffe5ff */
[----:B------:R-:W-:Y:S01]  /*2060*/  IMAD.MOV.U32 R29, RZ, RZ, 0x0 ;  /* 0x00000000ff1d7424 */ /* 0x000fe200078e00ff */
        /* <DEDUP_REMOVED lines=9> */
[----:B------:R-:W-:Y:S01]  /*2100*/  ISETP.NE.AND.EX P1, PT, R45, RZ, PT, P1 ;  /* 0x000000ff2d00720c */ /* 0x000fe20003f25310 */
[----:B------:R-:W-:Y:S01]  /*2110*/  IMAD.X R31, R44, 0x1, ~R45, P2 ;  /* 0x000000012c1f7824 */ /* 0x000fe200010e0e2d */
[----:B------:R-:W-:Y:S02]  /*2120*/  SEL R30, R30, R28, P0 ;  /* 0x0000001c1e1e7207 */ /* 0x000fe40000000000 */
[----:B------:R-:W-:Y:S02]  /*2130*/  MOV R28, R46 ;  /* 0x0000002e001c7202 */ /* 0x000fe40000000f00 */
[----:B------:R-:W-:Y:S02]  /*2140*/  SEL R31, R31, R44, P0 ;  /* 0x0000002c1f1f7207 */ /* 0x000fe40000000000 */
[----:B------:R-:W-:Y:S02]  /*2150*/  SEL R30, R30, 0xffffffff, P1 ;  /* 0xffffffff1e1e7807 */ /* 0x000fe40000800000 */
[----:B------:R-:W-:Y:S01]  /*2160*/  SEL R31, R31, 0xffffffff, P1 ;  /* 0xffffffff1f1f7807 */ /* 0x000fe20000800000 */
[----:B------:R-:W-:Y:S06]  /*2170*/  RET.REL.NODEC R28 `(_ZN2at6native60_GLOBAL__N__fdc43544_27_DistributionRandomKernel_cu_f88cee4443distribution_elementwise_grid_stride_kernelIjLi4EZZZNS0_9templates4cuda21random_from_to_kernelIPNS_17CUDAGeneratorImplEEEvRNS_18TensorIteratorBaseEmlT_ENKUlvE_clEvENKUlvE11_clEvEUlP24curandStatePhilox4_32_10E0_ZNS1_27distribution_nullary_kernelImj5uint4S7_SF_ZZZS5_IS7_EvS9_mlSA_ENKSB_clEvENKSC_clEvEUljE_EEvS9_T2_RKT3_T4_EUlijE_EEvlNS_15PhiloxCudaStateET1_SJ_) ;  /* 0xffffffdc1ca07950 */ /* 0x000fec0003c3ffff */
.L_x_742:
        /* <DEDUP_REMOVED lines=16> */
.L_x_1926:


//--------------------- .text._ZN2at6native60_GLOBAL__N__fdc43544_27_DistributionRandomKernel_cu_f88cee4443distribution_elementwise_grid_stride_kernelImLi2EZZZNS0_9templates4cuda21random_from_to_kernelIPNS_17CUDAGeneratorImplEEEvRNS_18TensorIteratorBaseEmlT_ENKUlvE_clEvENKUlvE11_clEvEUlP24curandStatePhilox4_32_10E_ZNS1_27distribution_nullary_kernelImm10ulonglong2S7_SF_ZZZS5_IS7_EvS9_mlSA_ENKSB_clEvENKSC_clEvEUlmE_EEvS9_T2_RKT3_T4_EUlimE0_EEvlNS_15PhiloxCudaStateET1_SJ_ --------------------------
	.section	.text._ZN2at6native60_GLOBAL__N__fdc43544_27_DistributionRandomKernel_cu_f88cee4443distribution_elementwise_grid_stride_kernelImLi2EZZZNS0_9templates4cuda21random_from_to_kernelIPNS_17CUDAGeneratorImplEEEvRNS_18TensorIteratorBaseEmlT_ENKUlvE_clEvENKUlvE11_clEvEUlP24curandStatePhilox4_32_10E_ZNS1_27distribution_nullary_kernelImm10ulonglong2S7_SF_ZZZS5_IS7_EvS9_mlSA_ENKSB_clEvENKSC_clEvEUlmE_EEvS9_T2_RKT3_T4_EUlimE0_EEvlNS_15PhiloxCudaStateET1_SJ_,"ax",@progbits
	.align	128
.text._ZN2at6native60_GLOBAL__N__fdc43544_27_DistributionRandomKernel_cu_f88cee4443distribution_elementwise_grid_stride_kernelImLi2EZZZNS0_9templates4cuda21random_from_to_kernelIPNS_17CUDAGeneratorImplEEEvRNS_18TensorIteratorBaseEmlT_ENKUlvE_clEvENKUlvE11_clEvEUlP24curandStatePhilox4_32_10E_ZNS1_27distribution_nullary_kernelImm10ulonglong2S7_SF_ZZZS5_IS7_EvS9_mlSA_ENKSB_clEvENKSC_clEvEUlmE_EEvS9_T2_RKT3_T4_EUlimE0_EEvlNS_15PhiloxCudaStateET1_SJ_:
        .type           _ZN2at6native60_GLOBAL__N__fdc43544_27_DistributionRandomKernel_cu_f88cee4443distribution_elementwise_grid_stride_kernelImLi2EZZZNS0_9templates4cuda21random_from_to_kernelIPNS_17CUDAGeneratorImplEEEvRNS_18TensorIteratorBaseEmlT_ENKUlvE_clEvENKUlvE11_clEvEUlP24curandStatePhilox4_32_10E_ZNS1_27distribution_nullary_kernelImm10ulonglong2S7_SF_ZZZS5_IS7_EvS9_mlSA_ENKSB_clEvENKSC_clEvEUlmE_EEvS9_T2_RKT3_T4_EUlimE0_EEvlNS_15PhiloxCudaStateET1_SJ_,@function
        .size           _ZN2at6native60_GLOBAL__N__fdc43544_27_DistributionRandomKernel_cu_f88cee4443distribution_elementwise_grid_stride_kernelImLi2EZZZNS0_9templates4cuda21random_from_to_kernelIPNS_17CUDAGeneratorImplEEEvRNS_18TensorIteratorBaseEmlT_ENKUlvE_clEvENKUlvE11_clEvEUlP24curandStatePhilox4_32_10E_ZNS1_27distribution_nullary_kernelImm10ulonglong2S7_SF_ZZZS5_IS7_EvS9_mlSA_ENKSB_clEvENKSC_clEvEUlmE_EEvS9_T2_RKT3_T4_EUlimE0_EEvlNS_15PhiloxCudaStateET1_SJ_,(.L_x_1929 - _ZN2at6native60_GLOBAL__N__fdc43544_27_DistributionRandomKernel_cu_f88cee4443distribution_elementwise_grid_stride_kernelImLi2EZZZNS0_9templates4cuda21random_from_to_kernelIPNS_17CUDAGeneratorImplEEEvRNS_18TensorIteratorBaseEmlT_ENKUlvE_clEvENKUlvE11_clEvEUlP24curandStatePhilox4_32_10E_ZNS1_27distribution_nullary_kernelImm10ulonglong2S7_SF_ZZZS5_IS7_EvS9_mlSA_ENKSB_clEvENKSC_clEvEUlmE_EEvS9_T2_RKT3_T4_EUlimE0_EEvlNS_15PhiloxCudaStateET1_SJ_)
        .other          _ZN2at6native60_GLOBAL__N__fdc43544_27_DistributionRandomKernel_cu_f88cee4443distribution_elementwise_grid_stride_kernelImLi2EZZZNS0_9templates4cuda21random_from_to_kernelIPNS_17CUDAGeneratorImplEEEvRNS_18TensorIteratorBaseEmlT_ENKUlvE_clEvENKUlvE11_clEvEUlP24curandStatePhilox4_32_10E_ZNS1_27distribution_nullary_kernelImm10ulonglong2S7_SF_ZZZS5_IS7_EvS9_mlSA_ENKSB_clEvENKSC_clEvEUlmE_EEvS9_T2_RKT3_T4_EUlimE0_EEvlNS_15PhiloxCudaStateET1_SJ_,@"STO_CUDA_ENTRY STV_DEFAULT"
_ZN2at6native60_GLOBAL__N__fdc43544_27_DistributionRandomKernel_cu_f88cee4443distribution_elementwise_grid_stride_kernelImLi2EZZZNS0_9templates4cuda21random_from_to_kernelIPNS_17CUDAGeneratorImplEEEvRNS_18TensorIteratorBaseEmlT_ENKUlvE_clEvENKUlvE11_clEvEUlP24curandStatePhilox4_32_10E_ZNS1_27distribution_nullary_kernelImm10ulonglong2S7_SF_ZZZS5_IS7_EvS9_mlSA_ENKSB_clEvENKSC_clEvEUlmE_EEvS9_T2_RKT3_T4_EUlimE0_EEvlNS_15PhiloxCudaStateET1_SJ_:
        /* <DEDUP_REMOVED lines=21> */
[----:B------:R-:W-:Y:S01]  /*0150*/  IMAD.MOV.U32 R16, RZ, RZ, R13 ;  /* 0x000000ffff107224 */ /* 0x000fe200078e000d */
[----:B------:R-:W-:Y:S02]  /*0160*/  MOV R17, R12 ;  /* 0x0000000c00117202 */ /* 0x000fe40000000f00 */
[----:B------:R-:W-:Y:S01]  /*0170*/  UIADD3.X UR5, UR5, -0x1, URZ, UP0, !UPT ;  /* 0xffffffff05057890 */ /* 0x000fe200087fe43f */
[----:B---3--:R-:W-:Y:S01]  /*0180*/  @P0 IADD3 R10, P1, R2, R5, RZ ;  /* 0x00000005020a0210 */ /* 0x008fe20007f3e0ff */
[----:B------:R-:W-:-:S04]  /*0190*/  IMAD.WIDE.U32 R4, R12, -0x326172a9, RZ ;  /* 0xcd9e8d570c047825 */ /* 0x000fc800078e00ff */
        /* <DEDUP_REMOVED lines=11> */
[C---:B------:R-:W-:Y:S02]  /*0250*/  IADD3 R32, R21.reuse, -0x56f99767, RZ ;  /* 0xa906689915207810 */ /* 0x040fe40007ffe0ff */
[C---:B------:R-:W-:Y:S01]  /*0260*/  LOP3.LUT R8, R21.reuse, R3, R13, 0x96, !PT ;  /* 0x0000000315087212 */ /* 0x040fe200078e960d */
[----:B------:R-:W-:Y:S01]  /*0270*/  IMAD.WIDE.U32 R6, R6, -0x2daee0ad, RZ ;  /* 0xd2511f5306067825 */ /* 0x000fe200078e00ff */
[----:B------:R-:W-:-:S03]  /*0280*/  IADD3 R30, R21, 0x1fd5c5a3, RZ ;  /* 0x1fd5c5a3151e7810 */ /* 0x000fc60007ffe0ff */
[----:B------:R-:W-:Y:S01]  /*0290*/  IMAD.WIDE.U32 R8, R8, -0x326172a9, RZ ;  /* 0xcd9e8d5708087825 */ /* 0x000fe200078e00ff */
[----:B------:R-:W-:Y:S02]  /*02a0*/  LOP3.LUT R5, R7, R2, R36, 0x96, !PT ;  /* 0x0000000207057212 */ /* 0x000fe400078e9624 */
[C---:B------:R-:W-:Y:S01]  /*02b0*/  IADD3 R7, R20.reuse, 0x3c6ef372, RZ ;  /* 0x3c6ef37214077810 */ /* 0x040fe20007ffe0ff */
[----:B------:R-:W-:-:S05]  /*02c0*/  VIADD R3, R20, 0x9e3779b9 ;  /* 0x9e3779b914037836 */ /* 0x000fca0000000000 */
        /* <DEDUP_REMOVED lines=13> */
[----:B------:R-:W-:-:S03]  /*03a0*/  LOP3.LUT R5, R3, R8, R5, 0x96, !PT ;  /* 0x0000000803057212 */ /* 0x000fc600078e9605 */
[----:B------:R-:W-:Y:S01]  /*03b0*/  VIADD R3, R20, 0x1715609d ;  /* 0x1715609d14037836 */ /* 0x000fe20000000000 */
[----:B------:R-:W-:Y:S01]  /*03c0*/  LOP3.LUT R8, R15, R6, R33, 0x96, !PT ;  /* 0x000000060f087212 */ /* 0x000fe200078e9621 */
[----:B------:R-:W-:Y:S01]  /*03d0*/  IMAD.WIDE.U32 R4, R5, -0x2daee0ad, RZ ;  /* 0xd2511f5305047825 */ /* 0x000fe200078e00ff */
[----:B------:R-:W-:-:S03]  /*03e0*/  IADD3 R15, R21, -0x695add53, RZ ;  /* 0x96a522ad150f7810 */ /* 0x000fc60007ffe0ff */
[----:B------:R-:W-:Y:S01]  /*03f0*/  IMAD.WIDE.U32 R8, R8, -0x326172a9, RZ ;  /* 0xcd9e8d5708087825 */ /* 0x000fe200078e00ff */
[----:B------:R-:W-:Y:S02]  /*0400*/  LOP3.LUT R14, R5, R14, R32, 0x96, !PT ;  /* 0x0000000e050e7212 */ /* 0x000fe400078e9620 */
[----:B------:R-:W-:Y:S02]  /*0410*/  IADD3 R5, R20, -0x4ab325aa, RZ ;  /* 0xb54cda5614057810 */ /* 0x000fe40007ffe0ff */
[----:B------:R-:W-:Y:S01]  /*0420*/  LOP3.LUT R6, R9, R2, R3, 0x96, !PT ;  /* 0x0000000209067212 */ /* 0x000fe200078e9603 */
[----:B------:R-:W-:Y:S01]  /*0430*/  IMAD.WIDE.U32 R2, R14, -0x326172a9, RZ ;  /* 0xcd9e8d570e027825 */ /* 0x000fe200078e00ff */
[----:B------:R-:W-:-:S03]  /*0440*/  MOV R14, R12 ;  /* 0x0000000c000e7202 */ /* 0x000fc60000000f00 */
[----:B------:R-:W-:Y:S01]  /*0450*/  IMAD.WIDE.U32 R6, R6, -0x2daee0ad, RZ ;  /* 0xd2511f5306067825 */ /* 0x000fe200078e00ff */
[----:B------:R-:W-:-:S03]  /*0460*/  LOP3.LUT R5, R3, R8, R5, 0x96, !PT ;  /* 0x0000000803057212 */ /* 0x000fc600078e9605 */
[C---:B------:R-:W-:Y:S01]  /*0470*/  VIADD R3, R20.reuse, 0x5384540f ;  /* 0x5384540f14037836 */ /* 0x040fe20000000000 */
[----:B------:R-:W-:Y:S01]  /*0480*/  LOP3.LUT R28, R7, R4, R31, 0x96, !PT ;  /* 0x00000004071c7212 */ /* 0x000fe200078e961f */
[----:B------:R-:W-:Y:S01]  /*0490*/  IMAD.WIDE.U32 R24, R5, -0x2daee0ad, RZ ;  /* 0xd2511f5305187825 */ /* 0x000fe200078e00ff */
[----:B------:R-:W-:-:S03]  /*04a0*/  IADD3 R5, R20, -0xe443238, RZ ;  /* 0xf1bbcdc814057810 */ /* 0x000fc60007ffe0ff */
[----:B------:R-:W-:Y:S01]  /*04b0*/  IMAD.WIDE.U32 R28, R28, -0x326172a9, RZ ;  /* 0xcd9e8d571c1c7825 */ /* 0x000fe200078e00ff */
[----:B------:R-:W-:-:S04]  /*04c0*/  LOP3.LUT R6, R25, R6, R30, 0x96, !PT ;  /* 0x0000000619067212 */ /* 0x000fc800078e961e */
        /* <DEDUP_REMOVED lines=14> */
[----:B------:R-:W-:-:S04]  /*05b0*/  IMAD R0, R39, UR6, RZ ;  /* 0x0000000627007c24 */ /* 0x000fc8000f8e02ff */
[----:B------:R-:W-:-:S07]  /*05c0*/  IMAD.SHL.U32 R0, R0, 0x2, RZ ;  /* 0x0000000200007824 */ /* 0x000fce00078e00ff */
[----:B------:R-:W-:Y:S05]  /*05d0*/  CALL.REL.NOINC `($__internal_60_$__cuda_sm20_div_s64) ;  /* 0x0000003000307944 */ /* 0x000fea0003c00000 */
[----:B------:R-:W-:Y:S05]  /*05e0*/  BRA `(.L_x_744) ;  /* 0x0000000000587947 */ /* 0x000fea0003800000 */
.L_x_743:
        /* <DEDUP_REMOVED lines=22> */
.L_x_744:
        /* <DEDUP_REMOVED lines=68> */
.L_x_760:
[----:B------:R-:W-:Y:S01]  /*0b90*/  IADD3 R38, R38, 0x1, RZ ;  /* 0x0000000126267810 */ /* 0x000fe20007ffe0ff */
[----:B------:R-:W-:Y:S03]  /*0ba0*/  BSSY B0, `(.L_x_745) ;  /* 0x000000c000007945 */ /* 0x000fe60003800000 */
[C---:B------:R-:W-:Y:S01]  /*0bb0*/  ISETP.NE.AND P0, PT, R38.reuse, RZ, PT ;  /* 0x000000ff2600720c */ /* 0x040fe20003f05270 */
[----:B---3--:R-:W-:-:S12]  /*0bc0*/  IMAD.HI.U32 R2, R38, -0x2daee0ad, RZ ;  /* 0xd2511f5326027827 */ /* 0x008fd800078e00ff */
[----:B01----:R-:W-:Y:S05]  /*0bd0*/  @P0 BRA `(.L_x_746) ;  /* 0x0000000000200947 */ /* 0x003fea0003800000 */
        /* <DEDUP_REMOVED lines=8> */
.L_x_746:
[----:B------:R-:W-:Y:S05]  /*0c60*/  BSYNC B0 ;  /* 0x0000000000007941 */ /* 0x000fea0003800000 */
.L_x_745:
        /* <DEDUP_REMOVED lines=9> */
[----:B------:R-:W-:Y:S01]  /*0d00*/  IMAD.WIDE.U32 R18, R0, -0x2daee0ad, RZ ;  /* 0xd2511f5300127825 */ /* 0x000fe200078e00ff */
[----:B------:R-:W-:-:S04]  /*0d10*/  MOV R0, R24 ;  /* 0x0000001800007202 */ /* 0x000fc80000000f00 */
        /* <DEDUP_REMOVED lines=58> */
.L_x_748:
[----:B------:R-:W-:Y:S01]  /*10c0*/  MOV R0, R22 ;  /* 0x0000001600007202 */ /* 0x000fe20000000f00 */
[----:B------:R-:W-:Y:S01]  /*10d0*/  IMAD.MOV.U32 R2, RZ, RZ, R3 ;  /* 0x000000ffff027224 */ /* 0x000fe200078e0003 */
[----:B------:R-:W-:Y:S01]  /*10e0*/  MOV R6, R8 ;  /* 0x0000000800067202 */ /* 0x000fe20000000f00 */
[----:B------:R-:W-:-:S07]  /*10f0*/  IMAD.MOV.U32 R5, RZ, RZ, R18 ;  /* 0x000000ffff057224 */ /* 0x000fce00078e0012 */
.L_x_747:
[----:B------:R-:W0:Y:S01]  /*1100*/  LDC R4, c[0x0][0x3d8] ;  /* 0x0000f600ff047b82 */ /* 0x000e220000000800 */
[----:B------:R-:W-:Y:S01]  /*1110*/  ISETP.GE.U32.AND P0, PT, R17, UR32, PT ;  /* 0x0000002011007c0c */ /* 0x000fe2000bf06070 */
[----:B------:R-:W-:Y:S03]  /*1120*/  BSSY B0, `(.L_x_749) ;  /* 0x0000124000007945 */ /* 0x000fe60003800000 */
[----:B------:R-:W-:-:S03]  /*1130*/  ISETP.GE.AND.EX P0, PT, R16, UR33, PT, P0 ;  /* 0x0000002110007c0c */ /* 0x000fc6000bf06300 */
[----:B------:R-:W1:Y:S10]  /*1140*/  LDC R3, c[0x0][0x3dc] ;  /* 0x0000f700ff037b82 */ /* 0x000e740000000800 */
[----:B------:R-:W-:Y:S05]  /*1150*/  @P0 BRA `(.L_x_750) ;  /* 0x0000001000800947 */ /* 0x000fea0003800000 */
[----:B------:R-:W-:Y:S01]  /*1160*/  ISETP.NE.AND P0, PT, R9, RZ, PT ;  /* 0x000000ff0900720c */ /* 0x000fe20003f05270 */
[----:B------:R-:W-:-:S12]  /*1170*/  HFMA2.MMA R26, -RZ, RZ, 0, 0 ;  /* 0x00000000ff1a7435 */ /* 0x000fd800000001ff */
[----:B------:R-:W-:Y:S05]  /*1180*/  @!P0 BRA `(.L_x_751) ;  /* 0x0000000c00e08947 */ /* 0x000fea0003800000 */
        /* <DEDUP_REMOVED lines=244> */
[----:B------:R-:W-:-:S05]  /*20d0*/  SHF.R.U32.HI R22, RZ, UR35, R22 ;  /* 0x00000023ff167c19 */ /* 0x000fca0008011616 */
[----:B------:R-:W-:-:S04]  /*20e0*/  IMAD.MOV R22, RZ, RZ, -R22 ;  /* 0x000000ffff167224 */ /* 0x000fc800078e0a16 */
[----:B------:R-:W-:-:S04]  /*20f0*/  IMAD R23, R22, UR28, R25 ;  /* 0x0000001c16177c24 */ /* 0x000fc8000f8e0219 */
[----:B------:R-:W-:-:S07]  /*2100*/  IMAD R26, R23, UR29, R26 ;  /* 0x0000001d171a7c24 */ /* 0x000fce000f8e021a */
.L_x_751:
[----:B------:R-:W-:Y:S01]  /*2110*/  LOP3.LUT R22, R0, UR30, RZ, 0xfc, !PT ;  /* 0x0000001e00167c12 */ /* 0x000fe2000f8efcff */
[----:B------:R-:W-:Y:S01]  /*2120*/  ULDC.64 UR34, c[0x0][0x3d0] ;  /* 0x0000f40000227ab9 */ /* 0x000fe20000000a00 */
[----:B------:R-:W-:Y:S01]  /*2130*/  BSSY B1, `(.L_x_752) ;  /* 0x000001e000017945 */ /* 0x000fe20003800000 */
[----:B------:R-:W-:Y:S02]  /*2140*/  IADD3 R26, P1, R26, UR34, RZ ;  /* 0x000000221a1a7c10 */ /* 0x000fe4000ff3e0ff */
[----:B------:R-:W-:Y:S02]  /*2150*/  ISETP.NE.U32.AND P0, PT, R22, RZ, PT ;  /* 0x000000ff1600720c */ /* 0x000fe40003f05070 */
[----:B------:R-:W-:-:S11]  /*2160*/  IADD3.X R27, RZ, UR35, RZ, P1, !PT ;  /* 0x00000023ff1b7c10 */ /* 0x000fd60008ffe4ff */
[----:B------:R-:W-:Y:S05]  /*2170*/  @!P0 BRA `(.L_x_753) ;  /* 0x0000000000148947 */ /* 0x000fea0003800000 */
[----:B------:R-:W-:-:S07]  /*2180*/  MOV R40, 0x21a0 ;  /* 0x000021a000287802 */ /* 0x000fce0000000f00 */
[----:B01----:R-:W-:Y:S05]  /*2190*/  CALL.REL.NOINC `($__internal_61_$__cuda_sm20_rem_u64) ;  /* 0x00000018006c7944 */ /* 0x003fea0003c00000 */
[----:B------:R-:W-:Y:S01]  /*21a0*/  IMAD.MOV.U32 R22, RZ, RZ, R2 ;  /* 0x000000ffff167224 */ /* 0x000fe200078e0002 */
[----:B------:R-:W-:Y:S01]  /*21b0*/  MOV R23, R25 ;  /* 0x0000001900177202 */ /* 0x000fe20000000f00 */
[----:B------:R-:W-:Y:S06]  /*21c0*/  BRA `(.L_x_754) ;  /* 0x0000000000507947 */ /* 0x000fec0003800000 */
.L_x_753:
[----:B------:R-:W-:Y:S02]  /*21d0*/  ULDC UR34, c[0x0][0x3d8] ;  /* 0x0000f60000227ab9 */ /* 0x000fe40000000800 */
        /* <DEDUP_REMOVED lines=11> */
[----:B------:R-:W-:Y:S01]  /*2290*/  IMAD R2, R23, UR34, R2 ;  /* 0x0000002217027c24 */ /* 0x000fe2000f8e0202 */
[----:B------:R-:W-:-:S04]  /*22a0*/  HFMA2.MMA R23, -RZ, RZ, 0, 0 ;  /* 0x00000000ff177435 */ /* 0x000fc800000001ff */
[----:B------:R-:W-:-:S13]  /*22b0*/  ISETP.GE.U32.AND P0, PT, R2, UR34, PT ;  /* 0x0000002202007c0c */ /* 0x000fda000bf06070 */
[----:B------:R-:W-:-:S05]  /*22c0*/  @P0 VIADD R2, R2, -UR34 ;  /* 0x8000002202020c36 */ /* 0x000fca0008000000 */
[----:B------:R-:W-:-:S13]  /*22d0*/  ISETP.GE.U32.AND P0, PT, R2, UR34, PT ;  /* 0x0000002202007c0c */ /* 0x000fda000bf06070 */
[----:B------:R-:W-:Y:S02]  /*22e0*/  @P0 IADD3 R2, R2, -UR34, RZ ;  /* 0x8000002202020c10 */ /* 0x000fe4000fffe0ff */
[----:B------:R-:W-:-:S05]  /*22f0*/  @!P1 LOP3.LUT R2, RZ, UR34, RZ, 0x33, !PT ;  /* 0x00000022ff029c12 */ /* 0x000fca000f8e33ff */
[----:B------:R-:W-:-:S07]  /*2300*/  IMAD.MOV.U32 R22, RZ, RZ, R2 ;  /* 0x000000ffff167224 */ /* 0x000fce00078e0002 */
.L_x_754:
[----:B------:R-:W-:Y:S05]  /*2310*/  BSYNC B1 ;  /* 0x0000000000017941 */ /* 0x000fea0003800000 */
.L_x_752:
[----:B------:R-:W-:Y:S02]  /*2320*/  ULDC.64 UR34, c[0x0][0x3e0] ;  /* 0x0000f80000227ab9 */ /* 0x000fe40000000a00 */
[----:B------:R-:W-:-:S04]  /*2330*/  IADD3 R22, P0, R22, UR34, RZ ;  /* 0x0000002216167c10 */ /* 0x000fc8000ff1e0ff */
[----:B------:R-:W-:-:S05]  /*2340*/  IADD3.X R23, R23, UR35, RZ, P0, !PT ;  /* 0x0000002317177c10 */ /* 0x000fca00087fe4ff */
[----:B------:R2:W-:Y:S04]  /*2350*/  STG.E.64 desc[UR60][R26.64], R22 ;  /* 0x000000161a007986 */ /* 0x0005e8000c101b3c */
.L_x_750:
[----:B------:R-:W-:Y:S05]  /*2360*/  BSYNC B0 ;  /* 0x0000000000007941 */ /* 0x000fea0003800000 */
.L_x_749:
[----:B------:R-:W-:Y:S02]  /*2370*/  ULDC UR34, c[0x0][0xc] ;  /* 0x0000030000227ab9 */ /* 0x000fe40000000800 */
[----:B------:R-:W-:-:S05]  /*2380*/  IMAD R43, R39, UR34, RZ ;  /* 0x00000022272b7c24 */ /* 0x000fca000f8e02ff */
[----:B------:R-:W-:-:S04]  /*2390*/  IADD3 R0, P1, R43, R17, RZ ;  /* 0x000000112b007210 */ /* 0x000fc80007f3e0ff */
[----:B------:R-:W-:Y:S01]  /*23a0*/  ISETP.GE.U32.AND P0, PT, R0, UR32, PT ;  /* 0x0000002000007c0c */ /* 0x000fe2000bf06070 */
[----:B------:R-:W-:-:S05]  /*23b0*/  IMAD.X R0, RZ, RZ, R16, P1 ;  /* 0x000000ffff007224 */ /* 0x000fca00008e0610 */
[----:B------:R-:W-:-:S13]  /*23c0*/  ISETP.GE.AND.EX P0, PT, R0, UR33, PT, P0 ;  /* 0x0000002100007c0c */ /* 0x000fda000bf06300 */
[----:B------:R-:W-:Y:S05]  /*23d0*/  @P0 BRA `(.L_x_755) ;  /* 0x0000001000840947 */ /* 0x000fea0003800000 */
[----:B------:R-:W-:Y:S02]  /*23e0*/  ISETP.NE.AND P0, PT, R9, RZ, PT ;  /* 0x000000ff0900720c */ /* 0x000fe40003f05270 */
[----:B--2---:R-:W-:-:S11]  /*23f0*/  MOV R26, RZ ;  /* 0x000000ff001a7202 */ /* 0x004fd60000000f00 */
        /* <DEDUP_REMOVED lines=250> */
.L_x_756:
[----:B------:R-:W-:Y:S01]  /*33a0*/  LOP3.LUT R0, R6, UR30, RZ, 0xfc, !PT ;  /* 0x0000001e06007c12 */ /* 0x000fe2000f8efcff */
[----:B------:R-:W-:Y:S01]  /*33b0*/  ULDC.64 UR34, c[0x0][0x3d0] ;  /* 0x0000f40000227ab9 */ /* 0x000fe20000000a00 */
[----:B------:R-:W-:Y:S01]  /*33c0*/  BSSY B0, `(.L_x_757) ;  /* 0x000001e000007945 */ /* 0x000fe20003800000 */
[----:B------:R-:W-:Y:S02]  /*33d0*/  IADD3 R26, P1, R26, UR34, RZ ;  /* 0x000000221a1a7c10 */ /* 0x000fe4000ff3e0ff */
[----:B------:R-:W-:-:S03]  /*33e0*/  ISETP.NE.U32.AND P0, PT, R0, RZ, PT ;  /* 0x000000ff0000720c */ /* 0x000fc60003f05070 */
[----:B------:R-:W-:-:S10]  /*33f0*/  IMAD.X R27, RZ, RZ, UR35, P1 ;  /* 0x00000023ff1b7e24 */ /* 0x000fd400088e06ff */
[----:B------:R-:W-:Y:S05]  /*3400*/  @!P0 BRA `(.L_x_758) ;  /* 0x0000000000188947 */ /* 0x000fea0003800000 */
[----:B------:R-:W-:Y:S01]  /*3410*/  MOV R2, R5 ;  /* 0x0000000500027202 */ /* 0x000fe20000000f00 */
[----:B------:R-:W-:Y:S01]  /*3420*/  IMAD.MOV.U32 R0, RZ, RZ, R6 ;  /* 0x000000ffff007224 */ /* 0x000fe200078e0006 */
[----:B------:R-:W-:-:S07]  /*3430*/  MOV R40, 0x3450 ;  /* 0x0000345000287802 */ /* 0x000fce0000000f00 */
[----:B01----:R-:W-:Y:S05]  /*3440*/  CALL.REL.NOINC `($__internal_61_$__cuda_sm20_rem_u64) ;  /* 0x0000000400c07944 */ /* 0x003fea0003c00000 */
[----:B------:R-:W-:Y:S01]  /*3450*/  MOV R3, R25 ;  /* 0x0000001900037202 */ /* 0x000fe20000000f00 */
[----:B------:R-:W-:Y:S06]  /*3460*/  BRA `(.L_x_759) ;  /* 0x00000000004c7947 */ /* 0x000fec0003800000 */
.L_x_758:
[----:B------:R-:W-:Y:S01]  /*3470*/  ULDC UR34, c[0x0][0x3d8] ;  /* 0x0000f60000227ab9 */ /* 0x000fe20000000800 */
[----:B------:R-:W-:Y:S01]  /*3480*/  HFMA2.MMA R2, -RZ, RZ, 0, 0 ;  /* 0x00000000ff027435 */ /* 0x000fe200000001ff */
[----:B0-----:R-:W0:Y:S01]  /*3490*/  I2F.U32.RP R4, UR34 ;  /* 0x0000002200047d06 */ /* 0x001e220008209000 */
[----:B------:R-:W-:-:S07]  /*34a0*/  ISETP.NE.U32.AND P1, PT, RZ, UR34, PT ;  /* 0x00000022ff007c0c */ /* 0x000fce000bf25070 */
[----:B0-----:R-:W1:Y:S02]  /*34b0*/  MUFU.RCP R4, R4 ;  /* 0x0000000400047308 */ /* 0x001e640000001000 */
[----:B-1----:R-:W-:-:S06]  /*34c0*/  IADD3 R3, R4, 0xffffffe, RZ ;  /* 0x0ffffffe04037810 */ /* 0x002fcc0007ffe0ff */
[----:B------:R-:W0:Y:S02]  /*34d0*/  F2I.FTZ.U32.TRUNC.NTZ R3, R3 ;  /* 0x0000000300037305 */ /* 0x000e24000021f000 */
[----:B0-----:R-:W-:-:S04]  /*34e0*/  IMAD.MOV R23, RZ, RZ, -R3 ;  /* 0x000000ffff177224 */ /* 0x001fc800078e0a03 */
[----:B------:R-:W-:-:S04]  /*34f0*/  IMAD R23, R23, UR34, RZ ;  /* 0x0000002217177c24 */ /* 0x000fc8000f8e02ff */
[----:B------:R-:W-:Y:S01]  /*3500*/  IMAD.HI.U32 R0, R3, R23, R2 ;  /* 0x0000001703007227 */ /* 0x000fe200078e0002 */
[----:B------:R-:W-:-:S05]  /*3510*/  MOV R3, RZ ;  /* 0x000000ff00037202 */ /* 0x000fca0000000f00 */
        /* <DEDUP_REMOVED lines=8> */
.L_x_759:
[----:B------:R-:W-:Y:S05]  /*35a0*/  BSYNC B0 ;  /* 0x0000000000007941 */ /* 0x000fea0003800000 */
.L_x_757:
[----:B------:R-:W-:Y:S02]  /*35b0*/  ULDC.64 UR34, c[0x0][0x3e0] ;  /* 0x0000f80000227ab9 */ /* 0x000fe40000000a00 */
[----:B------:R-:W-:-:S04]  /*35c0*/  IADD3 R2, P0, R2, UR34, RZ ;  /* 0x0000002202027c10 */ /* 0x000fc8000ff1e0ff */
[----:B------:R-:W-:-:S05]  /*35d0*/  IADD3.X R3, R3, UR35, RZ, P0, !PT ;  /* 0x0000002303037c10 */ /* 0x000fca00087fe4ff */
[----:B------:R3:W-:Y:S04]  /*35e0*/  STG.E.64 desc[UR60][R26.64], R2 ;  /* 0x000000021a007986 */ /* 0x0007e8000c101b3c */
.L_x_755:
[----:B------:R-:W-:Y:S01]  /*35f0*/  LEA R17, P0, R43, R17, 0x1 ;  /* 0x000000112b117211 */ /* 0x000fe200078008ff */
[----:B------:R-:W-:Y:S05]  /*3600*/  WARPSYNC.ALL ;  /* 0x0000000000007948 */ /* 0x000fea0003800000 */
[----:B------:R-:W-:Y:S01]  /*3610*/  IMAD.X R16, RZ, RZ, R16, P0 ;  /* 0x000000ffff107224 */ /* 0x000fe200000e0610 */
[----:B------:R-:W-:Y:S01]  /*3620*/  BAR.SYNC.DEFER_BLOCKING 0x0 ;  /* 0x0000000000007b1d */ /* 0x000fe20000010000 */
[----:B------:R-:W-:Y:S01]  /*3630*/  ISETP.GE.U32.AND P0, PT, R17, R12, PT ;  /* 0x0000000c1100720c */ /* 0x000fe20003f06070 */
[----:B--2---:R-:W-:Y:S01]  /*3640*/  IMAD.MOV.U32 R22, RZ, RZ, R7 ;  /* 0x000000ffff167224 */ /* 0x004fe200078e0007 */
[----:B------:R-:W-:-:S02]  /*3650*/  MOV R24, R18 ;  /* 0x0000001200187202 */ /* 0x000fc40000000f00 */
[----:B------:R-:W-:Y:S02]  /*3660*/  ISETP.GE.AND.EX P0, PT, R16, R11, PT, P0 ;  /* 0x0000000b1000720c */ /* 0x000fe40003f06300 */
[----:B------:R-:W-:-:S11]  /*3670*/  MOV R23, R8 ;  /* 0x0000000800177202 */ /* 0x000fd60000000f00 */
[----:B------:R-:W-:Y:S05]  /*3680*/  @!P0 BRA `(.L_x_760) ;  /* 0xffffffd400408947 */ /* 0x000fea000383ffff */
[----:B------:R-:W-:Y:S05]  /*3690*/  EXIT ;  /* 0x000000000000794d */ /* 0x000fea0003800000 */
        .weak           $__internal_60_$__cuda_sm20_div_s64
        .type           $__internal_60_$__cuda_sm20_div_s64,@function
        .size           $__internal_60_$__cuda_sm20_div_s64,($__internal_61_$__cuda_sm20_rem_u64 - $__internal_60_$__cuda_sm20_div_s64)
$__internal_60_$__cuda_sm20_div_s64:
        /* <DEDUP_REMOVED lines=26> */
[----:B------:R-:W-:-:S04]  /*3840*/  IMAD.WIDE.U32 R4, P0, R5, R8, R4 ;  /* 0x0000000805047225 */ /* 0x000fc80007800004 */
[C---:B------:R-:W-:Y:S02]  /*3850*/  IMAD R3, R7.reuse, R8, RZ ;  /* 0x0000000807037224 */ /* 0x040fe400078e02ff */
[----:B------:R-:W-:Y:S01]  /*3860*/  IMAD.HI.U32 R4, P2, R7, R9, R4 ;  /* 0x0000000907047227 */ /* 0x000fe20007840004 */
[----:B------:R-:W-:-:S03]  /*3870*/  SEL R5, R2, UR4, !P1 ;  /* 0x0000000402057c07 */ /* 0x000fc6000c800000 */
[----:B------:R-:W-:Y:S01]  /*3880*/  IMAD.HI.U32 R2, R7, R8, RZ ;  /* 0x0000000807027227 */ /* 0x000fe200078e00ff */
[----:B------:R-:W-:Y:S01]  /*3890*/  IADD3 R4, P3, R3, R4, RZ ;  /* 0x0000000403047210 */ /* 0x000fe20007f7e0ff */
[----:B------:R-:W-:Y:S01]  /*38a0*/  HFMA2.MMA R3, -RZ, RZ, 0, 0 ;  /* 0x00000000ff037435 */ /* 0x000fe200000001ff */
[----:B------:R-:W-:Y:S01]  /*38b0*/  IADD3.X R8, RZ, ~UR5, RZ, P4, !PT ;  /* 0x80000005ff087c10 */ /* 0x000fe2000a7fe4ff */
[----:B------:R-:W-:Y:S02]  /*38c0*/  IMAD.X R7, R2, 0x1, R7, P0 ;  /* 0x0000000102077824 */ /* 0x000fe400000e0607 */
[----:B------:R-:W-:Y:S01]  /*38d0*/  IMAD.HI.U32 R2, R4, R5, RZ ;  /* 0x0000000504027227 */ /* 0x000fe200078e00ff */
[----:B------:R-:W-:Y:S02]  /*38e0*/  SEL R8, R8, UR5, !P1 ;  /* 0x0000000508087c07 */ /* 0x000fe4000c800000 */
        /* <DEDUP_REMOVED lines=26> */
[----:B------:R-:W-:Y:S02]  /*3a90*/  SEL R2, R2, R7, P0 ;  /* 0x0000000702027207 */ /* 0x000fe40000000000 */
[----:B------:R-:W-:Y:S02]  /*3aa0*/  MOV R7, 0x0 ;  /* 0x0000000000077802 */ /* 0x000fe40000000f00 */
[----:B------:R-:W-:Y:S02]  /*3ab0*/  SEL R3, R3, R4, P0 ;  /* 0x0000000403037207 */ /* 0x000fe40000000000 */
[----:B------:R-:W-:Y:S02]  /*3ac0*/  IADD3 R5, P2, RZ, -R2, RZ ;  /* 0x80000002ff057210 */ /* 0x000fe40007f5e0ff */
[----:B------:R-:W-:Y:S02]  /*3ad0*/  ISETP.NE.U32.AND P0, PT, R0, RZ, PT ;  /* 0x000000ff0000720c */ /* 0x000fe40003f05070 */
[----:B------:R-:W-:-:S02]  /*3ae0*/  IADD3.X R0, RZ, ~R3, RZ, P2, !PT ;  /* 0x80000003ff007210 */ /* 0x000fc400017fe4ff */
[----:B------:R-:W-:Y:S02]  /*3af0*/  ISETP.NE.AND.EX P0, PT, RZ, RZ, PT, P0 ;  /* 0x000000ffff00720c */ /* 0x000fe40003f05300 */
[----:B------:R-:W-:Y:S02]  /*3b00*/  SEL R2, R5, R2, !P1 ;  /* 0x0000000205027207 */ /* 0x000fe40004800000 */
[----:B------:R-:W-:Y:S02]  /*3b10*/  SEL R3, R0, R3, !P1 ;  /* 0x0000000300037207 */ /* 0x000fe40004800000 */
[----:B------:R-:W-:Y:S02]  /*3b20*/  SEL R2, R2, 0xffffffff, P0 ;  /* 0xffffffff02027807 */ /* 0x000fe40000000000 */
[----:B------:R-:W-:Y:S01]  /*3b30*/  SEL R3, R3, 0xffffffff, P0 ;  /* 0xffffffff03037807 */ /* 0x000fe20000000000 */
[----:B------:R-:W-:Y:S06]  /*3b40*/  RET.REL.NODEC R6 `(_ZN2at6native60_GLOBAL__N__fdc43544_27_DistributionRandomKernel_cu_f88cee4443distribution_elementwise_grid_stride_kernelImLi2EZZZNS0_9templates4cuda21random_from_to_kernelIPNS_17CUDAGeneratorImplEEEvRNS_18TensorIteratorBaseEmlT_ENKUlvE_clEvENKUlvE11_clEvEUlP24curandStatePhilox4_32_10E_ZNS1_27distribution_nullary_kernelImm10ulonglong2S7_SF_ZZZS5_IS7_EvS9_mlSA_ENKSB_clEvENKSC_clEvEUlmE_EEvS9_T2_RKT3_T4_EUlimE0_EEvlNS_15PhiloxCudaStateET1_SJ_) ;  /* 0xffffffc4062c7950 */ /* 0x000fec0003c3ffff */
        .weak           $__internal_61_$__cuda_sm20_rem_u64
        .type           $__internal_61_$__cuda_sm20_rem_u64,@function
        .size           $__internal_61_$__cuda_sm20_rem_u64,(.L_x_1929 - $__internal_61_$__cuda_sm20_rem_u64)
$__internal_61_$__cuda_sm20_rem_u64:
[----:B------:R-:W-:Y:S01]  /*3b50*/  IMAD.MOV.U32 R22, RZ, RZ, R4 ;  /* 0x000000ffff167224 */ /* 0x000fe200078e0004 */
[----:B------:R-:W-:-:S04]  /*3b60*/  MOV R23, R3 ;  /* 0x0000000300177202 */ /* 0x000fc80000000f00 */
        /* <DEDUP_REMOVED lines=9> */
[----:B------:R-:W-:Y:S01]  /*3c00*/  IMAD.X R42, RZ, RZ, ~R25, P0 ;  /* 0x000000ffff2a7224 */ /* 0x000fe200000e0e19 */
[----:B------:R-:W-:-:S03]  /*3c10*/  MOV R25, R22 ;  /* 0x0000001600197202 */ /* 0x000fc60000000f00 */
        /* <DEDUP_REMOVED lines=17> */
[----:B------:R-:W-:Y:S01]  /*3d30*/  IADD3 R41, P2, R42, R41, RZ ;  /* 0x000000292a297210 */ /* 0x000fe20007f5e0ff */
[----:B------:R-:W-:-:S03]  /*3d40*/  HFMA2.MMA R23, -RZ, RZ, 0, 0 ;  /* 0x00000000ff177435 */ /* 0x000fc600000001ff */
        /* <DEDUP_REMOVED lines=14> */
[----:B------:R-:W-:Y:S02]  /*3e30*/  ISETP.GE.U32.AND P0, PT, R45, R4, PT ;  /* 0x000000042d00720c */ /* 0x000fe40003f06070 */
[----:B------:R-:W-:Y:S02]  /*3e40*/  MOV R41, 0x0 ;  /* 0x0000000000297802 */ /* 0x000fe40000000f00 */
[----:B------:R-:W-:Y:S02]  /*3e50*/  IADD3.X R2, ~R25, R0, RZ, P1, !PT ;  /* 0x0000000019027210 */ /* 0x000fe40000ffe5ff */
[----:B------:R-:W-:Y:S02]  /*3e60*/  IADD3 R23, P1, -R4, R45, RZ ;  /* 0x0000002d04177210 */ /* 0x000fe40007f3e1ff */
[----:B------:R-:W-:-:S03]  /*3e70*/  ISETP.GE.U32.AND.EX P0, PT, R2, R3, PT, P0 ;  /* 0x000000030200720c */ /* 0x000fc60003f06100 */
[----:B------:R-:W-:Y:S01]  /*3e80*/  IMAD.X R0, R2, 0x1, ~R3, P1 ;  /* 0x0000000102007824 */ /* 0x000fe200008e0e03 */
[----:B------:R-:W-:Y:S02]  /*3e90*/  SEL R23, R23, R45, P0 ;  /* 0x0000002d17177207 */ /* 0x000fe40000000000 */
[----:B------:R-:W-:Y:S02]  /*3ea0*/  ISETP.NE.U32.AND P1, PT, R4, RZ, PT ;  /* 0x000000ff0400720c */ /* 0x000fe40003f25070 */
        /* <DEDUP_REMOVED lines=9> */
[----:B------:R-:W-:Y:S01]  /*3f40*/  SEL R25, R25, 0xffffffff, P1 ;  /* 0xffffffff19197807 */ /* 0x000fe20000800000 */
[----:B------:R-:W-:Y:S06]  /*3f50*/  RET.REL.NODEC R40 `(_ZN2at6native60_GLOBAL__N__fdc43544_27_DistributionRandomKernel_cu_f88cee4443distribution_elementwise_grid_stride_kernelImLi2EZZZNS0_9templates4cuda21random_from_to_kernelIPNS_17CUDAGeneratorImplEEEvRNS_18TensorIteratorBaseEmlT_ENKUlvE_clEvENKUlvE11_clEvEUlP24curandStatePhilox4_32_10E_ZNS1_27distribution_nullary_kernelImm10ulonglong2S7_SF_ZZZS5_IS7_EvS9_mlSA_ENKSB_clEvENKSC_clEvEUlmE_EEvS9_T2_RKT3_T4_EUlimE0_EEvlNS_15PhiloxCudaStateET1_SJ_) ;  /* 0xffffffc028287950 */ /* 0x000fec0003c3ffff */
.L_x_761:
        /* <DEDUP_REMOVED lines=10> */
.L_x_1929:


//--------------------- .text._ZN2at6native60_GLOBAL__N__fdc43544_27_DistributionRandomKernel_cu_f88cee4443distribution_elementwise_grid_stride_kernelImLi2EZZZNS0_9templates4cuda21random_from_to_kernelIPNS_17CUDAGeneratorImplEEEvRNS_18TensorIteratorBaseEmlT_ENKUlvE_clEvENKUlvE11_clEvEUlP24curandStatePhilox4_32_10E_ZNS1_27distribution_nullary_kernelImm10ulonglong2S7_SF_ZZZS5_IS7_EvS9_mlSA_ENKSB_clEvENKSC_clEvEUlmE_EEvS9_T2_RKT3_T4_EUlimE_EEvlNS_15PhiloxCudaStateET1_SJ_ --------------------------
	.section	.text._ZN2at6native60_GLOBAL__N__fdc43544_27_DistributionRandomKernel_cu_f88cee4443distribution_elementwise_grid_stride_kernelImLi2EZZZNS0_9templates4cuda21random_from_to_kernelIPNS_17CUDAGeneratorImplEEEvRNS_18TensorIteratorBaseEmlT_ENKUlvE_clEvENKUlvE11_clEvEUlP24curandStatePhilox4_32_10E_ZNS1_27distribution_nullary_kernelImm10ulonglong2S7_SF_ZZZS5_IS7_EvS9_mlSA_ENKSB_clEvENKSC_clEvEUlmE_EEvS9_T2_RKT3_T4_EUlimE_EEvlNS_15PhiloxCudaStateET1_SJ_,"ax",@progbits
	.align	128
.text._ZN2at6native60_GLOBAL__N__fdc43544_27_DistributionRandomKernel_cu_f88cee4443distribution_elementwise_grid_stride_kernelImLi2EZZZNS0_9templates4cuda21random_from_to_kernelIPNS_17CUDAGeneratorImplEEEvRNS_18TensorIteratorBaseEmlT_ENKUlvE_clEvENKUlvE11_clEvEUlP24curandStatePhilox4_32_10E_ZNS1_27distribution_nullary_kernelImm10ulonglong2S7_SF_ZZZS5_IS7_EvS9_mlSA_ENKSB_clEvENKSC_clEvEUlmE_EEvS9_T2_RKT3_T4_EUlimE_EEvlNS_15PhiloxCudaStateET1_SJ_:
        .type           _ZN2at6native60_GLOBAL__N__fdc43544_27_DistributionRandomKernel_cu_f88cee4443distribution_elementwise_grid_stride_kernelImLi2EZZZNS0_9templates4cuda21random_from_to_kernelIPNS_17CUDAGeneratorImplEEEvRNS_18TensorIteratorBaseEmlT_ENKUlvE_clEvENKUlvE11_clEvEUlP24curandStatePhilox4_32_10E_ZNS1_27distribution_nullary_kernelImm10ulonglong2S7_SF_ZZZS5_IS7_EvS9_mlSA_ENKSB_clEvENKSC_clEvEUlmE_EEvS9_T2_RKT3_T4_EUlimE_EEvlNS_15PhiloxCudaStateET1_SJ_,@function
        .size           _ZN2at6native60_GLOBAL__N__fdc43544_27_DistributionRandomKernel_cu_f88cee4443distribution_elementwise_grid_stride_kernelImLi2EZZZNS0_9templates4cuda21random_from_to_kernelIPNS_17CUDAGeneratorImplEEEvRNS_18TensorIteratorBaseEmlT_ENKUlvE_clEvENKUlvE11_clEvEUlP24curandStatePhilox4_32_10E_ZNS1_27distribution_nullary_kernelImm10ulonglong2S7_SF_ZZZS5_IS7_EvS9_mlSA_ENKSB_clEvENKSC_clEvEUlmE_EEvS9_T2_RKT3_T4_EUlimE_EEvlNS_15PhiloxCudaStateET1_SJ_,(.L_x_1932 - _ZN2at6native60_GLOBAL__N__fdc43544_27_DistributionRandomKernel_cu_f88cee4443distribution_elementwise_grid_stride_kernelImLi2EZZZNS0_9templates4cuda21random_from_to_kernelIPNS_17CUDAGeneratorImplEEEvRNS_18TensorIteratorBaseEmlT_ENKUlvE_clEvENKUlvE11_clEvEUlP24curandStatePhilox4_32_10E_ZNS1_27distribution_nullary_kernelImm10ulonglong2S7_SF_ZZZS5_IS7_EvS9_mlSA_ENKSB_clEvENKSC_clEvEUlmE_EEvS9_T2_RKT3_T4_EUlimE_EEvlNS_15PhiloxCudaStateET1_SJ_)
        .other          _ZN2at6native60_GLOBAL__N__fdc43544_27_DistributionRandomKernel_cu_f88cee4443distribution_elementwise_grid_stride_kernelImLi2EZZZNS0_9templates4cuda21random_from_to_kernelIPNS_17CUDAGeneratorImplEEEvRNS_18TensorIteratorBaseEmlT_ENKUlvE_clEvENKUlvE11_clEvEUlP24curandStatePhilox4_32_10E_ZNS1_27distribution_nullary_kernelImm10ulonglong2S7_SF_ZZZS5_IS7_EvS9_mlSA_ENKSB_clEvENKSC_clEvEUlmE_EEvS9_T2_RKT3_T4_EUlimE_EEvlNS_15PhiloxCudaStateET1_SJ_,@"STO_CUDA_ENTRY STV_DEFAULT"
_ZN2at6native60_GLOBAL__N__fdc43544_27_DistributionRandomKernel_cu_f88cee4443distribution_elementwise_grid_stride_kernelImLi2EZZZNS0_9templates4cuda21random_from_to_kernelIPNS_17CUDAGeneratorImplEEEvRNS_18TensorIteratorBaseEmlT_ENKUlvE_clEvENKUlvE11_clEvEUlP24curandStatePhilox4_32_10E_ZNS1_27distribution_nullary_kernelImm10ulonglong2S7_SF_ZZZS5_IS7_EvS9_mlSA_ENKSB_clEvENKSC_clEvEUlmE_EEvS9_T2_RKT3_T4_EUlimE_EEvlNS_15PhiloxCudaStateET1_SJ_:
        /* <DEDUP_REMOVED lines=65> */
[----:B------:R-:W-:Y:S02]  /*0410*/  ISETP.NE.U32.AND P0, PT, RZ, UR7, PT ;  /* 0x00000007ff007c0c */ /* 0x000fe4000bf05070 */
[----:B------:R-:W-:Y:S01]  /*0420*/  IADD3 R14, R24, 0x5384540f, RZ ;  /* 0x5384540f180e7810 */ /* 0x000fe20007ffe0ff */
[----:B------:R-:W-:Y:S02]  /*0430*/  VIADD R13, R25, 0x1fd5c5a3 ;  /* 0x1fd5c5a3190d7836 */ /* 0x000fe40000000000 */
[----:B------:R-:W-:-:S03]  /*0440*/  IMAD.WIDE.U32 R22, R22, -0x326172a9, RZ ;  /* 0xcd9e8d5716167825 */ /* 0x000fc600078e00ff */
[----:B------:R-:W-:Y:S02]  /*0450*/  LOP3.LUT R28, R43, R28, R13, 0x96, !PT ;  /* 0x0000001c2b1c7212 */ /* 0x000fe400078e960d */
[----:B------:R-:W-:Y:S01]  /*0460*/  LOP3.LUT R29, R23, R16, R14, 0x96, !PT ;  /* 0x00000010171d7212 */ /* 0x000fe200078e960e */
[----:B------:R-:W-:Y:S01]  /*0470*/  VIADD R18, R25, 0xdb3d7428 ;  /* 0xdb3d742819127836 */ /* 0x000fe20000000000 */
[----:B------:R-:W-:Y:S01]  /*0480*/  IADD3 R17, R24, -0xe443238, RZ ;  /* 0xf1bbcdc818117810 */ /* 0x000fe20007ffe0ff */
[----:B------:R-:W-:-:S04]  /*0490*/  IMAD.HI.U32 R26, R28, -0x326172a9, RZ ;  /* 0xcd9e8d571c1a7827 */ /* 0x000fc800078e00ff */
[----:B------:R-:W-:-:S04]  /*04a0*/  IMAD.HI.U32 R23, R29, -0x2daee0ad, RZ ;  /* 0xd2511f531d177827 */ /* 0x000fc800078e00ff */
[--C-:B------:R-:W-:Y:S01]  /*04b0*/  IMAD.MOV.U32 R15, RZ, RZ, R21.reuse ;  /* 0x000000ffff0f7224 */ /* 0x100fe200078e0015 */
[----:B------:R-:W-:Y:S01]  /*04c0*/  LOP3.LUT R42, R23, R42, R18, 0x96, !PT ;  /* 0x0000002a172a7212 */ /* 0x000fe200078e9612 */
        /* <DEDUP_REMOVED lines=9> */
[----:B------:R-:W-:Y:S05]  /*0560*/  CALL.REL.NOINC `($__internal_62_$__cuda_sm20_div_s64) ;  /* 0x0000000c00ac7944 */ /* 0x000fea0003c00000 */
[----:B------:R-:W-:Y:S01]  /*0570*/  MOV R22, R26 ;  /* 0x0000001a00167202 */ /* 0x000fe20000000f00 */
[----:B------:R-:W-:Y:S01]  /*0580*/  IMAD.MOV.U32 R23, RZ, RZ, R27 ;  /* 0x000000ffff177224 */ /* 0x000fe200078e001b */
[----:B------:R-:W-:Y:S06]  /*0590*/  BRA `(.L_x_763) ;  /* 0x00000000005c7947 */ /* 0x000fec0003800000 */
.L_x_762:
        /* <DEDUP_REMOVED lines=23> */
.L_x_763:
        /* <DEDUP_REMOVED lines=14> */
[----:B------:R-:W-:Y:S01]  /*07f0*/  IMAD R28, R28, -0x326172a9, RZ ;  /* 0xcd9e8d571c1c7824 */ /* 0x000fe200078e02ff */
[----:B------:R-:W-:Y:S01]  /*0800*/  IADD3 R32, R25, -0x695add53, RZ ;  /* 0x96a522ad19207810 */ /* 0x000fe20007ffe0ff */
[----:B------:R-:W-:Y:S01]  /*0810*/  VIADD R33, R24, 0x8ff34781 ;  /* 0x8ff3478118217836 */ /* 0x000fe20000000000 */
[--C-:B------:R-:W-:Y:S01]  /*0820*/  SHF.R.U64 R34, R36, 0x2, R37.reuse ;  /* 0x0000000224227819 */ /* 0x100fe20000001225 */
[----:B------:R-:W-:Y:S01]  /*0830*/  IMAD R29, R29, -0x2daee0ad, RZ ;  /* 0xd2511f531d1d7824 */ /* 0x000fe200078e02ff */
[----:B------:R-:W-:Y:S01]  /*0840*/  SHF.R.U32.HI R35, RZ, 0x2, R37 ;  /* 0x00000002ff237819 */ /* 0x000fe20000011625 */
[----:B------:R-:W-:Y:S01]  /*0850*/  IMAD.WIDE.U32 R42, R42, -0x326172a9, RZ ;  /* 0xcd9e8d572a2a7825 */ /* 0x000fe200078e00ff */
[----:B------:R-:W-:Y:S01]  /*0860*/  LOP3.LUT R41, R28, R33, RZ, 0x3c, !PT ;  /* 0x000000211c297212 */ /* 0x000fe200078e3cff */
[----:B------:R-:W-:Y:S01]  /*0870*/  ULDC UR5, c[0x0][0x24c] ;  /* 0x0000930000057ab9 */ /* 0x000fe20000000800 */
[----:B------:R-:W-:Y:S01]  /*0880*/  LOP3.LUT R29, R29, R32, RZ, 0x3c, !PT ;  /* 0x000000201d1d7212 */ /* 0x000fe200078e3cff */
[----:B------:R-:W-:Y:S01]  /*0890*/  IMAD.HI.U32 R26, R21, -0x2daee0ad, RZ ;  /* 0xd2511f53151a7827 */ /* 0x000fe200078e00ff */
[----:B------:R-:W-:Y:S01]  /*08a0*/  LOP3.LUT R41, R41, R43, RZ, 0x3c, !PT ;  /* 0x0000002b29297212 */ /* 0x000fe200078e3cff */
[----:B------:R-:W-:Y:S01]  /*08b0*/  ULDC UR6, c[0x0][0x248] ;  /* 0x0000920000067ab9 */ /* 0x000fe20000000800 */
[----:B------:R-:W-:Y:S01]  /*08c0*/  LOP3.LUT R36, R36, 0x3, RZ, 0xc0, !PT ;  /* 0x0000000324247812 */ /* 0x000fe200078ec0ff */
[----:B------:R-:W-:Y:S01]  /*08d0*/  ULDC UR7, c[0x0][0x240] ;  /* 0x0000900000077ab9 */ /* 0x000fe20000000800 */
[----:B------:R-:W-:Y:S01]  /*08e0*/  LOP3.LUT R43, R29, R26, RZ, 0x3c, !PT ;  /* 0x0000001a1d2b7212 */ /* 0x000fe200078e3cff */
[----:B------:R-:W-:Y:S01]  /*08f0*/  ULDC.64 UR14, c[0x0][0x210] ;  /* 0x00008400000e7ab9 */ /* 0x000fe20000000a00 */
[----:B------:R-:W-:Y:S01]  /*0900*/  ULDC.64 UR10, c[0x0][0x250] ;  /* 0x00009400000a7ab9 */ /* 0x000fe20000000a00 */
[----:B------:R-:W-:-:S05]  /*0910*/  ULDC.64 UR12, c[0x0][0x238] ;  /* 0x00008e00000c7ab9 */ /* 0x000fca0000000a00 */
.L_x_777:
[----:B------:R-:W-:Y:S01]  /*0920*/  VIADD R34, R34, 0x1 ;  /* 0x0000000122227836 */ /* 0x000fe20000000000 */
[----:B------:R-:W-:Y:S03]  /*0930*/  BSSY B0, `(.L_x_764) ;  /* 0x000000c000007945 */ /* 0x000fe60003800000 */
[C---:B------:R-:W-:Y:S01]  /*0940*/  IMAD.HI.U32 R27, R34.reuse, -0x2daee0ad, RZ ;  /* 0xd2511f53221b7827 */ /* 0x040fe200078e00ff */
[----:B------:R-:W-:-:S13]  /*0950*/  ISETP.NE.AND P0, PT, R34, RZ, PT ;  /* 0x000000ff2200720c */ /* 0x000fda0003f05270 */
[----:B--2---:R-:W-:Y:S05]  /*0960*/  @P0 BRA `(.L_x_765) ;  /* 0x0000000000200947 */ /* 0x004fea0003800000 */
        /* <DEDUP_REMOVED lines=8> */
.L_x_765:
[----:B------:R-:W-:Y:S05]  /*09f0*/  BSYNC B0 ;  /* 0x0000000000007941 */ /* 0x000fea0003800000 */
.L_x_764:
        /* <DEDUP_REMOVED lines=60> */
.L_x_767:
[----:B------:R-:W-:Y:S01]  /*0dc0*/  IMAD.MOV.U32 R47, RZ, RZ, R43 ;  /* 0x000000ffff2f7224 */ /* 0x000fe200078e002b */
[----:B------:R-:W-:Y:S01]  /*0dd0*/  MOV R30, R31 ;  /* 0x0000001f001e7202 */ /* 0x000fe20000000f00 */
[----:B------:R-:W-:Y:S02]  /*0de0*/  IMAD.MOV.U32 R39, RZ, RZ, R37 ;  /* 0x000000ffff277224 */ /* 0x000fe400078e0025 */
[----:B------:R-:W-:-:S07]  /*0df0*/  IMAD.MOV.U32 R40, RZ, RZ, R26 ;  /* 0x000000ffff287224 */ /* 0x000fce00078e001a */
.L_x_766:
[----:B------:R-:W0:Y:S01]  /*0e00*/  LDC R41, c[0x0][0x248] ;  /* 0x00009200ff297b82 */ /* 0x000e220000000800 */
[----:B------:R-:W-:Y:S01]  /*0e10*/  ISETP.GE.U32.AND P0, PT, R16, UR14, PT ;  /* 0x0000000e10007c0c */ /* 0x000fe2000bf06070 */
[----:B------:R-:W-:Y:S03]  /*0e20*/  BSSY B0, `(.L_x_768) ;  /* 0x0000028000007945 */ /* 0x000fe60003800000 */
[----:B------:R-:W-:-:S03]  /*0e30*/  ISETP.GE.AND.EX P0, PT, R15, UR15, PT, P0 ;  /* 0x0000000f0f007c0c */ /* 0x000fc6000bf06300 */
[----:B------:R-:W1:Y:S10]  /*0e40*/  LDC R43, c[0x0][0x24c] ;  /* 0x00009300ff2b7b82 */ /* 0x000e740000000800 */
[----:B------:R-:W-:Y:S05]  /*0e50*/  @P0 BRA `(.L_x_769) ;  /* 0x0000000000900947 */ /* 0x000fea0003800000 */
[----:B------:R-:W-:Y:S01]  /*0e60*/  LOP3.LUT R28, R47, UR5, RZ, 0xfc, !PT ;  /* 0x000000052f1c7c12 */ /* 0x000fe2000f8efcff */
[----:B------:R-:W-:Y:S03]  /*0e70*/  BSSY B1, `(.L_x_770) ;  /* 0x000001c000017945 */ /* 0x000fe60003800000 */
[----:B------:R-:W-:-:S13]  /*0e80*/  ISETP.NE.U32.AND P0, PT, R28, RZ, PT ;  /* 0x000000ff1c00720c */ /* 0x000fda0003f05070 */
[----:B------:R-:W-:Y:S05]  /*0e90*/  @!P0 BRA `(.L_x_771) ;  /* 0x0000000000188947 */ /* 0x000fea0003800000 */
[----:B------:R-:W-:Y:S02]  /*0ea0*/  MOV R42, R30 ;  /* 0x0000001e002a7202 */ /* 0x000fe40000000f00 */
[----:B------:R-:W-:-:S07]  /*0eb0*/  MOV R44, 0xed0 ;  /* 0x00000ed0002c7802 */ /* 0x000fce0000000f00 */
[----:B01----:R-:W-:Y:S05]  /*0ec0*/  CALL.REL.NOINC `($__internal_63_$__cuda_sm20_rem_u64) ;  /* 0x0000000800807944 */ /* 0x003fea0003c00000 */
[----:B------:R-:W-:Y:S02]  /*0ed0*/  IMAD.MOV.U32 R28, RZ, RZ, R30 ;  /* 0x000000ffff1c7224 */ /* 0x000fe400078e001e */
[----:B------:R-:W-:Y:S01]  /*0ee0*/  IMAD.MOV.U32 R29, RZ, RZ, R31 ;  /* 0x000000ffff1d7224 */ /* 0x000fe200078e001f */
[----:B------:R-:W-:Y:S06]  /*0ef0*/  BRA `(.L_x_772) ;  /* 0x00000000004c7947 */ /* 0x000fec0003800000 */
.L_x_771:
        /* <DEDUP_REMOVED lines=19> */
.L_x_772:
[----:B------:R-:W-:Y:S05]  /*1030*/  BSYNC B1 ;  /* 0x0000000000017941 */ /* 0x000fea0003800000 */
.L_x_770:
[----:B------:R-:W-:Y:S01]  /*1040*/  IMAD R42, R16, UR7, RZ ;  /* 0x00000007102a7c24 */ /* 0x000fe2000f8e02ff */
[----:B------:R-:W-:-:S04]  /*1050*/  IADD3 R30, P0, R28, UR10, RZ ;  /* 0x0000000a1c1e7c10 */ /* 0x000fc8000ff1e0ff */
[C---:B------:R-:W-:Y:S02]  /*1060*/  IADD3 R28, P1, R42.reuse, UR12, RZ ;  /* 0x0000000c2a1c7c10 */ /* 0x040fe4000ff3e0ff */
[----:B------:R-:W-:Y:S02]  /*1070*/  IADD3.X R31, R29, UR11, RZ, P0, !PT ;  /* 0x0000000b1d1f7c10 */ /* 0x000fe400087fe4ff */
[----:B------:R-:W-:-:S05]  /*1080*/  LEA.HI.X.SX32 R29, R42, UR13, 0x1, P1 ;  /* 0x0000000d2a1d7c11 */ /* 0x000fca00088f0eff */
[----:B------:R2:W-:Y:S04]  /*1090*/  STG.E.64 desc[UR8][R28.64], R30 ;  /* 0x0000001e1c007986 */ /* 0x0005e8000c101b08 */
.L_x_769:
[----:B------:R-:W-:Y:S05]  /*10a0*/  BSYNC B0 ;  /* 0x0000000000007941 */ /* 0x000fea0003800000 */
.L_x_768:
[----:B------:R-:W-:Y:S01]  /*10b0*/  ULDC UR4, c[0x0][0xc] ;  /* 0x0000030000047ab9 */ /* 0x000fe20000000800 */
[----:B------:R-:W3:Y:S02]  /*10c0*/  LDC R45, c[0x0][RZ] ;  /* 0x00000000ff2d7b82 */ /* 0x000ee40000000800 */
[----:B---3--:R-:W-:-:S05]  /*10d0*/  IMAD R45, R45, UR4, RZ ;  /* 0x000000042d2d7c24 */ /* 0x008fca000f8e02ff */
[----:B------:R-:W-:-:S04]  /*10e0*/  IADD3 R46, P1, R45, R16, RZ ;  /* 0x000000102d2e7210 */ /* 0x000fc80007f3e0ff */
[----:B------:R-:W-:Y:S01]  /*10f0*/  ISETP.GE.U32.AND P0, PT, R46, UR14, PT ;  /* 0x0000000e2e007c0c */ /* 0x000fe2000bf06070 */
[----:B--2---:R-:W-:-:S05]  /*1100*/  IMAD.X R28, RZ, RZ, R15, P1 ;  /* 0x000000ffff1c7224 */ /* 0x004fca00008e060f */
[----:B------:R-:W-:-:S13]  /*1110*/  ISETP.GE.AND.EX P0, PT, R28, UR15, PT, P0 ;  /* 0x0000000f1c007c0c */ /* 0x000fda000bf06300 */
[----:B------:R-:W-:Y:S05]  /*1120*/  @P0 BRA `(.L_x_773) ;  /* 0x0000000000900947 */ /* 0x000fea0003800000 */
[----:B------:R-:W-:Y:S01]  /*1130*/  LOP3.LUT R28, R39, UR5, RZ, 0xfc, !PT ;  /* 0x00000005271c7c12 */ /* 0x000fe2000f8efcff */
[----:B------:R-:W-:Y:S03]  /*1140*/  BSSY B0, `(.L_x_774) ;  /* 0x000001c000007945 */ /* 0x000fe60003800000 */
[----:B------:R-:W-:-:S13]  /*1150*/  ISETP.NE.U32.AND P0, PT, R28, RZ, PT ;  /* 0x000000ff1c00720c */ /* 0x000fda0003f05070 */
[----:B------:R-:W-:Y:S05]  /*1160*/  @!P0 BRA `(.L_x_775) ;  /* 0x00000000001c8947 */ /* 0x000fea0003800000 */
[----:B------:R-:W-:Y:S01]  /*1170*/  MOV R42, R40 ;  /* 0x00000028002a7202 */ /* 0x000fe20000000f00 */
[----:B------:R-:W-:Y:S01]  /*1180*/  IMAD.MOV.U32 R47, RZ, RZ, R39 ;  /* 0x000000ffff2f7224 */ /* 0x000fe200078e0027 */
[----:B------:R-:W-:-:S07]  /*1190*/  MOV R44, 0x11b0 ;  /* 0x000011b0002c7802 */ /* 0x000fce0000000f00 */
[----:B01----:R-:W-:Y:S05]  /*11a0*/  CALL.REL.NOINC `($__internal_63_$__cuda_sm20_rem_u64) ;  /* 0x0000000400c87944 */ /* 0x003fea0003c00000 */
[----:B------:R-:W-:Y:S01]  /*11b0*/  IMAD.MOV.U32 R28, RZ, RZ, R30 ;  /* 0x000000ffff1c7224 */ /* 0x000fe200078e001e */
[----:B------:R-:W-:Y:S01]  /*11c0*/  MOV R29, R31 ;  /* 0x0000001f001d7202 */ /* 0x000fe20000000f00 */
[----:B------:R-:W-:Y:S06]  /*11d0*/  BRA `(.L_x_776) ;  /* 0x0000000000487947 */ /* 0x000fec0003800000 */
.L_x_775:
        /* <DEDUP_REMOVED lines=8> */
[----:B------:R-:W-:-:S06]  /*1260*/  IMAD.HI.U32 R39, R29, R39, R28 ;  /* 0x000000271d277227 */ /* 0x000fcc00078e001c */
[----:B------:R-:W-:-:S04]  /*1270*/  IMAD.HI.U32 R28, R39, R40, RZ ;  /* 0x00000028271c7227 */ /* 0x000fc800078e00ff */
[----:B------:R-:W-:-:S04]  /*1280*/  IMAD.MOV R29, RZ, RZ, -R28 ;  /* 0x000000ffff1d7224 */ /* 0x000fc800078e0a1c */
[----:B------:R-:W-:Y:S02]  /*1290*/  IMAD R28, R29, UR6, R40 ;  /* 0x000000061d1c7c24 */ /* 0x000fe4000f8e0228 */
[----:B------:R-:W-:-:S03]  /*12a0*/  IMAD.MOV.U32 R29, RZ, RZ, RZ ;  /* 0x000000ffff1d7224 */ /* 0x000fc600078e00ff */
[----:B------:R-:W-:-:S13]  /*12b0*/  ISETP.GE.U32.AND P0, PT, R28, UR6, PT ;  /* 0x000000061c007c0c */ /* 0x000fda000bf06070 */
[----:B------:R-:W-:-:S05]  /*12c0*/  @P0 VIADD R28, R28, -UR6 ;  /* 0x800000061c1c0c36 */ /* 0x000fca0008000000 */
[----:B------:R-:W-:-:S13]  /*12d0*/  ISETP.GE.U32.AND P0, PT, R28, UR6, PT ;  /* 0x000000061c007c0c */ /* 0x000fda000bf06070 */
[----:B------:R-:W-:Y:S02]  /*12e0*/  @P0 IADD3 R28, R28, -UR6, RZ ;  /* 0x800000061c1c0c10 */ /* 0x000fe4000fffe0ff */
[----:B------:R-:W-:-:S07]  /*12f0*/  @!P1 LOP3.LUT R28, RZ, UR6, RZ, 0x33, !PT ;  /* 0x00000006ff1c9c12 */ /* 0x000fce000f8e33ff */
.L_x_776:
[----:B------:R-:W-:Y:S05]  /*1300*/  BSYNC B0 ;  /* 0x0000000000007941 */ /* 0x000fea0003800000 */
.L_x_774:
[----:B------:R-:W-:Y:S01]  /*1310*/  IMAD R46, R46, UR7, RZ ;  /* 0x000000072e2e7c24 */ /* 0x000fe2000f8e02ff */
[----:B------:R-:W-:-:S04]  /*1320*/  IADD3 R30, P0, R28, UR10, RZ ;  /* 0x0000000a1c1e7c10 */ /* 0x000fc8000ff1e0ff */
[C---:B------:R-:W-:Y:S02]  /*1330*/  IADD3 R28, P1, R46.reuse, UR12, RZ ;  /* 0x0000000c2e1c7c10 */ /* 0x040fe4000ff3e0ff */
[----:B------:R-:W-:Y:S02]  /*1340*/  IADD3.X R31, R29, UR11, RZ, P0, !PT ;  /* 0x0000000b1d1f7c10 */ /* 0x000fe400087fe4ff */
[----:B------:R-:W-:-:S05]  /*1350*/  LEA.HI.X.SX32 R29, R46, UR13, 0x1, P1 ;  /* 0x0000000d2e1d7c11 */ /* 0x000fca00088f0eff */
[----:B------:R2:W-:Y:S04]  /*1360*/  STG.E.64 desc[UR8][R28.64], R30 ;  /* 0x0000001e1c007986 */ /* 0x0005e8000c101b08 */
.L_x_773:
[----:B------:R-:W-:Y:S01]  /*1370*/  LEA R16, P0, R45, R16, 0x1 ;  /* 0x000000102d107211 */ /* 0x000fe200078008ff */
[----:B------:R-:W-:Y:S05]  /*1380*/  WARPSYNC.ALL ;  /* 0x0000000000007948 */ /* 0x000fea0003800000 */
[----:B------:R-:W-:Y:S01]  /*1390*/  IMAD.X R15, RZ, RZ, R15, P0 ;  /* 0x000000ffff0f7224 */ /* 0x000fe200000e060f */
[----:B------:R-:W-:Y:S01]  /*13a0*/  BAR.SYNC.DEFER_BLOCKING 0x0 ;  /* 0x0000000000007b1d */ /* 0x000fe20000010000 */
[----:B------:R-:W-:Y:S01]  /*13b0*/  ISETP.GE.U32.AND P0, PT, R16, R23, PT ;  /* 0x000000171000720c */ /* 0x000fe20003f06070 */
[----:B0-----:R-:W-:Y:S01]  /*13c0*/  IMAD.MOV.U32 R41, RZ, RZ, R37 ;  /* 0x000000ffff297224 */ /* 0x001fe200078e0025 */
[----:B------:R-:W-:Y:S01]  /*13d0*/  MOV R42, R26 ;  /* 0x0000001a002a7202 */ /* 0x000fe20000000f00 */
[----:B-1----:R-:W-:Y:S01]  /*13e0*/  IMAD.MOV.U32 R43, RZ, RZ, R38 ;  /* 0x000000ffff2b7224 */ /* 0x002fe200078e0026 */
[----:B------:R-:W-:-:S13]  /*13f0*/  ISETP.GE.AND.EX P0, PT, R15, R22, PT, P0 ;  /* 0x000000160f00720c */ /* 0x000fda0003f06300 */
[----:B------:R-:W-:Y:S05]  /*1400*/  @!P0 BRA `(.L_x_777) ;  /* 0xfffffff400448947 */ /* 0x000fea000383ffff */
[----:B------:R-:W-:Y:S05]  /*1410*/  EXIT ;  /* 0x000000000000794d */ /* 0x000fea0003800000 */
        .weak           $__internal_62_$__cuda_sm20_div_s64
        .type           $__internal_62_$__cuda_sm20_div_s64,@function
        .size           $__internal_62_$__cuda_sm20_div_s64,($__internal_63_$__cuda_sm20_rem_u64 - $__internal_62_$__cuda_sm20_div_s64)
$__internal_62_$__cuda_sm20_div_s64:
        /* <DEDUP_REMOVED lines=74> */
[----:B------:R-:W-:Y:S06]  /*18c0*/  RET.REL.NODEC R22 `(_ZN2at6native60_GLOBAL__N__fdc43544_27_DistributionRandomKernel_cu_f88cee4443distribution_elementwise_grid_stride_kernelImLi2EZZZNS0_9templates4cuda21random_from_to_kernelIPNS_17CUDAGeneratorImplEEEvRNS_18TensorIteratorBaseEmlT_ENKUlvE_clEvENKUlvE11_clEvEUlP24curandStatePhilox4_32_10E_ZNS1_27distribution_nullary_kernelImm10ulonglong2S7_SF_ZZZS5_IS7_EvS9_mlSA_ENKSB_clEvENKSC_clEvEUlmE_EEvS9_T2_RKT3_T4_EUlimE_EEvlNS_15PhiloxCudaStateET1_SJ_) ;  /* 0xffffffe416cc7950 */ /* 0x000fec0003c3ffff */
        .weak           $__internal_63_$__cuda_sm20_rem_u64
        .type           $__internal_63_$__cuda_sm20_rem_u64,@function
        .size           $__internal_63_$__cuda_sm20_rem_u64,(.L_x_1932 - $__internal_63_$__cuda_sm20_rem_u64)
$__internal_63_$__cuda_sm20_rem_u64:
        /* <DEDUP_REMOVED lines=20> */
[----:B------:R-:W-:-:S04]  /*1a10*/  IMAD.WIDE.U32 R28, R31, R41, RZ ;  /* 0x000000291f1c7225 */ /* 0x000fc800078e00ff */
        /* <DEDUP_REMOVED lines=13> */
[----:B------:R-:W-:Y:S02]  /*1af0*/  IMAD.MOV.U32 R29, RZ, RZ, RZ ;  /* 0x000000ffff1d7224 */ /* 0x000fe400078e00ff */
[----:B------:R-:W-:-:S04]  /*1b00*/  IMAD.WIDE.U32 R28, R31, R47, R28 ;  /* 0x0000002f1f1c7225 */ /* 0x000fc800078e001c */
[C---:B------:R-:W-:Y:S02]  /*1b10*/  IMAD R31, R48.reuse, R47, RZ ;  /* 0x0000002f301f7224 */ /* 0x040fe400078e02ff */
[----:B------:R-:W-:-:S04]  /*1b20*/  IMAD.HI.U32 R28, P0, R48, R42, R28 ;  /* 0x0000002a301c7227 */ /* 0x000fc8000780001c */
[----:B------:R-:W-:Y:S01]  /*1b30*/  IMAD.HI.U32 R30, R48, R47, RZ ;  /* 0x0000002f301e7227 */ /* 0x000fe200078e00ff */
[----:B------:R-:W-:-:S04]  /*1b40*/  IADD3 R48, P1, R31, R28, RZ ;  /* 0x0000001c1f307210 */ /* 0x000fc80007f3e0ff */
[----:B------:R-:W-:Y:S01]  /*1b50*/  IADD3.X R30, R30, RZ, RZ, P0, !PT ;  /* 0x000000ff1e1e7210 */ /* 0x000fe200007fe4ff */
[----:B------:R-:W-:-:S04]  /*1b60*/  IMAD.WIDE.U32 R28, R48, R41, RZ ;  /* 0x00000029301c7225 */ /* 0x000fc800078e00ff */
[----:B------:R-:W-:Y:S01]  /*1b70*/  IMAD.X R30, RZ, RZ, R30, P1 ;  /* 0x000000ffff1e7224 */ /* 0x000fe200008e061e */
[----:B------:R-:W-:Y:S01]  /*1b80*/  IADD3 R50, P1, -R28, R42, RZ ;  /* 0x0000002a1c327210 */ /* 0x000fe20007f3e1ff */
[----:B------:R-:W-:Y:S01]  /*1b90*/  IMAD R48, R48, R43, R29 ;  /* 0x0000002b30307224 */ /* 0x000fe200078e021d */
[----:B------:R-:W-:Y:S02]  /*1ba0*/  MOV R29, 0x0 ;  /* 0x00000000001d7802 */ /* 0x000fe40000000f00 */
[-C--:B------:R-:W-:Y:S01]  /*1bb0*/  ISETP.GE.U32.AND P0, PT, R50, R41.reuse, PT ;  /* 0x000000293200720c */ /* 0x080fe20003f06070 */
[----:B------:R-:W-:-:S05]  /*1bc0*/  IMAD R30, R30, R41, R48 ;  /* 0x000000291e1e7224 */ /* 0x000fca00078e0230 */
        /* <DEDUP_REMOVED lines=10> */
[C---:B------:R-:W-:Y:S02]  /*1c70*/  IADD3.X R31, ~R43.reuse, R42, RZ, P2, !PT ;  /* 0x0000002a2b1f7210 */ /* 0x040fe400017fe5ff */
[----:B------:R-:W-:Y:S01]  /*1c80*/  SEL R30, R30, R28, P0 ;  /* 0x0000001c1e1e7207 */ /* 0x000fe20000000000 */
[----:B------:R-:W-:Y:S01]  /*1c90*/  IMAD.MOV.U32 R28, RZ, RZ, R44 ;  /* 0x000000ffff1c7224 */ /* 0x000fe200078e002c */
[----:B------:R-:W-:Y:S02]  /*1ca0*/  ISETP.NE.AND.EX P1, PT, R43, RZ, PT, P1 ;  /* 0x000000ff2b00720c */ /* 0x000fe40003f25310 */
[----:B------:R-:W-:Y:S02]  /*1cb0*/  SEL R31, R31, R42, P0 ;  /* 0x0000002a1f1f7207 */ /* 0x000fe40000000000 */
[----:B------:R-:W-:Y:S02]  /*1cc0*/  SEL R30, R30, 0xffffffff, P1 ;  /* 0xffffffff1e1e7807 */ /* 0x000fe40000800000 */
[----:B------:R-:W-:Y:S01]  /*1cd0*/  SEL R31, R31, 0xffffffff, P1 ;  /* 0xffffffff1f1f7807 */ /* 0x000fe20000800000 */
[----:B------:R-:W-:Y:S06]  /*1ce0*/  RET.REL.NODEC R28 `(_ZN2at6native60_GLOBAL__N__fdc43544_27_DistributionRandomKernel_cu_f88cee4443distribution_elementwise_grid_stride_kernelImLi2EZZZNS0_9templates4cuda21random_from_to_kernelIPNS_17CUDAGeneratorImplEEEvRNS_18TensorIteratorBaseEmlT_ENKUlvE_clEvENKUlvE11_clEvEUlP24curandStatePhilox4_32_10E_ZNS1_27distribution_nullary_kernelImm10ulonglong2S7_SF_ZZZS5_IS7_EvS9_mlSA_ENKSB_clEvENKSC_clEvEUlmE_EEvS9_T2_RKT3_T4_EUlimE_EEvlNS_15PhiloxCudaStateET1_SJ_) ;  /* 0xffffffe01cc47950 */ /* 0x000fec0003c3ffff */
.L_x_778:
        /* <DEDUP_REMOVED lines=9> */
.L_x_1932:


//--------------------- .text._ZN2at6native60_GLOBAL__N__fdc43544_27_DistributionRandomKernel_cu_f88cee4443distribution_elementwise_grid_stride_kernelIjLi4EZZZNS0_9templates4cuda21random_from_to_kernelIPNS_17CUDAGeneratorImplEEEvRNS_18TensorIteratorBaseEmlT_ENKUlvE_clEvENKUlvE10_clEvEUlP24curandStatePhilox4_32_10E0_ZNS1_27distribution_nullary_kernelIjj5uint4S7_SF_ZZZS5_IS7_EvS9_mlSA_ENKSB_clEvENKSC_clEvEUljE_EEvS9_T2_RKT3_T4_EUlijE0_EEvlNS_15PhiloxCudaStateET1_SJ_ --------------------------
	.section	.text._ZN2at6native60_GLOBAL__N__fdc43544_27_DistributionRandomKernel_cu_f88cee4443distribution_elementwise_grid_stride_kernelIjLi4EZZZNS0_9templates4cuda21random_from_to_kernelIPNS_17CUDAGeneratorImplEEEvRNS_18TensorIteratorBaseEmlT_ENKUlvE_clEvENKUlvE10_clEvEUlP24curandStatePhilox4_32_10E0_ZNS1_27distribution_nullary_kernelIjj5uint4S7_SF_ZZZS5_IS7_EvS9_mlSA_ENKSB_clEvENKSC_clEvEUljE_EEvS9_T2_RKT3_T4_EUlijE0_EEvlNS_15PhiloxCudaStateET1_SJ_,"ax",@progbits
	.align	128
.text._ZN2at6native60_GLOBAL__N__fdc43544_27_DistributionRandomKernel_cu_f88cee4443distribution_elementwise_grid_stride_kernelIjLi4EZZZNS0_9templates4cuda21random_from_to_kernelIPNS_17CUDAGeneratorImplEEEvRNS_18TensorIteratorBaseEmlT_ENKUlvE_clEvENKUlvE10_clEvEUlP24curandStatePhilox4_32_10E0_ZNS1_27distribution_nullary_kernelIjj5uint4S7_SF_ZZZS5_IS7_EvS9_mlSA_ENKSB_clEvENKSC_clEvEUljE_EEvS9_T2_RKT3_T4_EUlijE0_EEvlNS_15PhiloxCudaStateET1_SJ_:
        .type           _ZN2at6native60_GLOBAL__N__fdc43544_27_DistributionRandomKernel_cu_f88cee4443distribution_elementwise_grid_stride_kernelIjLi4EZZZNS0_9templates4cuda21random_from_to_kernelIPNS_17CUDAGeneratorImplEEEvRNS_18TensorIteratorBaseEmlT_ENKUlvE_clEvENKUlvE10_clEvEUlP24curandStatePhilox4_32_10E0_ZNS1_27distribution_nullary_kernelIjj5uint4S7_SF_ZZZS5_IS7_EvS9_mlSA_ENKSB_clEvENKSC_clEvEUljE_EEvS9_T2_RKT3_T4_EUlijE0_EEvlNS_15PhiloxCudaStateET1_SJ_,@function
        .size           _ZN2at6native60_GLOBAL__N__fdc43544_27_DistributionRandomKernel_cu_f88cee4443distribution_elementwise_grid_stride_kernelIjLi4EZZZNS0_9templates4cuda21random_from_to_kernelIPNS_17CUDAGeneratorImplEEEvRNS_18TensorIteratorBaseEmlT_ENKUlvE_clEvENKUlvE10_clEvEUlP24curandStatePhilox4_32_10E0_ZNS1_27distribution_nullary_kernelIjj5uint4S7_SF_ZZZS5_IS7_EvS9_mlSA_ENKSB_clEvENKSC_clEvEUljE_EEvS9_T2_RKT3_T4_EUlijE0_EEvlNS_15PhiloxCudaStateET1_SJ_,(.L_x_1935 - _ZN2at6native60_GLOBAL__N__fdc43544_27_DistributionRandomKernel_cu_f88cee4443distribution_elementwise_grid_stride_kernelIjLi4EZZZNS0_9templates4cuda21random_from_to_kernelIPNS_17CUDAGeneratorImplEEEvRNS_18TensorIteratorBaseEmlT_ENKUlvE_clEvENKUlvE10_clEvEUlP24curandStatePhilox4_32_10E0_ZNS1_27distribution_nullary_kernelIjj5uint4S7_SF_ZZZS5_IS7_EvS9_mlSA_ENKSB_clEvENKSC_clEvEUljE_EEvS9_T2_RKT3_T4_EUlijE0_EEvlNS_15PhiloxCudaStateET1_SJ_)
        .other          _ZN2at6native60_GLOBAL__N__fdc43544_27_DistributionRandomKernel_cu_f88cee4443distribution_elementwise_grid_stride_kernelIjLi4EZZZNS0_9templates4cuda21random_from_to_kernelIPNS_17CUDAGeneratorImplEEEvRNS_18TensorIteratorBaseEmlT_ENKUlvE_clEvENKUlvE10_clEvEUlP24curandStatePhilox4_32_10E0_ZNS1_27distribution_nullary_kernelIjj5uint4S7_SF_ZZZS5_IS7_EvS9_mlSA_ENKSB_clEvENKSC_clEvEUljE_EEvS9_T2_RKT3_T4_EUlijE0_EEvlNS_15PhiloxCudaStateET1_SJ_,@"STO_CUDA_ENTRY STV_DEFAULT"
_ZN2at6native60_GLOBAL__N__fdc43544_27_DistributionRandomKernel_cu_f88cee4443distribution_elementwise_grid_stride_kernelIjLi4EZZZNS0_9templates4cuda21random_from_to_kernelIPNS_17CUDAGeneratorImplEEEvRNS_18TensorIteratorBaseEmlT_ENKUlvE_clEvENKUlvE10_clEvEUlP24curandStatePhilox4_32_10E0_ZNS1_27distribution_nullary_kernelIjj5uint4S7_SF_ZZZS5_IS7_EvS9_mlSA_ENKSB_clEvENKSC_clEvEUljE_EEvS9_T2_RKT3_T4_EUlijE0_EEvlNS_15PhiloxCudaStateET1_SJ_:
        /* <DEDUP_REMOVED lines=92> */
[----:B------:R-:W-:Y:S05]  /*05c0*/  CALL.REL.NOINC `($__internal_64_$__cuda_sm20_div_s64) ;  /* 0x0000005000987944 */ /* 0x000fea0003c00000 */
[----:B------:R-:W-:Y:S05]  /*05d0*/  BRA `(.L_x_780) ;  /* 0x00000000005c7947 */ /* 0x000fea0003800000 */
.L_x_779:
        /* <DEDUP_REMOVED lines=23> */
.L_x_780:
        /* <DEDUP_REMOVED lines=68> */
.L_x_804:
        /* <DEDUP_REMOVED lines=13> */
.L_x_782:
[----:B------:R-:W-:Y:S05]  /*0c60*/  BSYNC B0 ;  /* 0x0000000000007941 */ /* 0x000fea0003800000 */
.L_x_781:
        /* <DEDUP_REMOVED lines=69> */
.L_x_784:
[----:B------:R-:W-:Y:S01]  /*10c0*/  MOV R35, R32 ;  /* 0x0000002000237202 */ /* 0x000fe20000000f00 */
[----:B------:R-:W-:Y:S01]  /*10d0*/  IMAD.MOV.U32 R41, RZ, RZ, R27 ;  /* 0x000000ffff297224 */ /* 0x000fe200078e001b */
[----:B------:R-:W-:Y:S01]  /*10e0*/  MOV R30, R28 ;  /* 0x0000001c001e7202 */ /* 0x000fe20000000f00 */
[----:B------:R-:W-:-:S07]  /*10f0*/  IMAD.MOV.U32 R31, RZ, RZ, R22 ;  /* 0x000000ffff1f7224 */ /* 0x000fce00078e0016 */
.L_x_783:
        /* <DEDUP_REMOVED lines=258> */
.L_x_787:
[----:B------:R-:W-:Y:S01]  /*2120*/  ISETP.NE.U32.AND P0, PT, RZ, UR30, PT ;  /* 0x0000001eff007c0c */ /* 0x000fe2000bf05070 */
[----:B------:R-:W-:Y:S02]  /*2130*/  ULDC.64 UR34, c[0x0][0x3d0] ;  /* 0x0000f40000227ab9 */ /* 0x000fe40000000a00 */
[----:B------:R-:W-:-:S05]  /*2140*/  IADD3 R26, P1, R36, UR34, RZ ;  /* 0x00000022241a7c10 */ /* 0x000fca000ff3e0ff */
[----:B------:R-:W-:-:S05]  /*2150*/  IMAD.X R27, RZ, RZ, UR35, P1 ;  /* 0x00000023ff1b7e24 */ /* 0x000fca00088e06ff */
[----:B------:R-:W-:Y:S05]  /*2160*/  @!P0 BRA `(.L_x_788) ;  /* 0x00000000000c8947 */ /* 0x000fea0003800000 */
[----:B------:R-:W-:-:S07]  /*2170*/  MOV R36, 0x2190 ;  /* 0x0000219000247802 */ /* 0x000fce0000000f00 */
[----:B01----:R-:W-:Y:S05]  /*2180*/  CALL.REL.NOINC `($__internal_65_$__cuda_sm20_rem_u64) ;  /* 0x0000003800d47944 */ /* 0x003fea0003c00000 */
[----:B------:R-:W-:Y:S05]  /*2190*/  BRA `(.L_x_789) ;  /* 0x0000000000487947 */ /* 0x000fea0003800000 */
.L_x_788:
[----:B------:R-:W-:Y:S02]  /*21a0*/  ULDC UR34, c[0x0][0x3d8] ;  /* 0x0000f60000227ab9 */ /* 0x000fe40000000800 */
        /* <DEDUP_REMOVED lines=17> */
.L_x_789:
[----:B------:R-:W-:Y:S02]  /*22c0*/  ULDC UR34, c[0x0][0x3e0] ;  /* 0x0000f80000227ab9 */ /* 0x000fe40000000800 */
[----:B------:R-:W-:-:S05]  /*22d0*/  IADD3 R35, R35, UR34, RZ ;  /* 0x0000002223237c10 */ /* 0x000fca000fffe0ff */
[----:B------:R2:W-:Y:S02]  /*22e0*/  STG.E desc[UR60][R26.64], R35 ;  /* 0x000000231a007986 */ /* 0x0005e4000c10193c */
.L_x_786:
[----:B------:R-:W-:Y:S05]  /*22f0*/  BSYNC B0 ;  /* 0x0000000000007941 */ /* 0x000fea0003800000 */
.L_x_785:
        /* <DEDUP_REMOVED lines=8> */
[----:B------:R-:W-:Y:S02]  /*2380*/  ISETP.NE.AND P0, PT, R21, RZ, PT ;  /* 0x000000ff1500720c */ /* 0x000fe40003f05270 */
[----:B------:R-:W-:-:S11]  /*2390*/  MOV R35, RZ ;  /* 0x000000ff00237202 */ /* 0x000fd60000000f00 */
        /* <DEDUP_REMOVED lines=238> */
.L_x_792:
[----:B------:R-:W-:Y:S01]  /*3280*/  ISETP.NE.U32.AND P1, PT, RZ, UR30, PT ;  /* 0x0000001eff007c0c */ /* 0x000fe2000bf25070 */
[----:B------:R-:W-:Y:S02]  /*3290*/  ULDC.64 UR34, c[0x0][0x3d0] ;  /* 0x0000f40000227ab9 */ /* 0x000fe40000000a00 */
[----:B------:R-:W-:-:S05]  /*32a0*/  IADD3 R26, P0, R35, UR34, RZ ;  /* 0x00000022231a7c10 */ /* 0x000fca000ff1e0ff */
[----:B------:R-:W-:-:S05]  /*32b0*/  IMAD.X R27, RZ, RZ, UR35, P0 ;  /* 0x00000023ff1b7e24 */ /* 0x000fca00080e06ff */
[----:B------:R-:W-:Y:S05]  /*32c0*/  @!P1 BRA `(.L_x_793) ;  /* 0x0000000000109947 */ /* 0x000fea0003800000 */
[----:B------:R-:W-:Y:S02]  /*32d0*/  MOV R35, R41 ;  /* 0x0000002900237202 */ /* 0x000fe40000000f00 */
[----:B------:R-:W-:-:S07]  /*32e0*/  MOV R36, 0x3300 ;  /* 0x0000330000247802 */ /* 0x000fce0000000f00 */
[----:B01----:R-:W-:Y:S05]  /*32f0*/  CALL.REL.NOINC `($__internal_65_$__cuda_sm20_rem_u64) ;  /* 0x0000002800787944 */ /* 0x003fea0003c00000 */
[----:B------:R-:W-:Y:S05]  /*3300*/  BRA `(.L_x_794) ;  /* 0x0000000000487947 */ /* 0x000fea0003800000 */
.L_x_793:
[----:B------:R-:W-:Y:S01]  /*3310*/  ULDC UR34, c[0x0][0x3d8] ;  /* 0x0000f60000227ab9 */ /* 0x000fe20000000800 */
[----:B------:R-:W-:Y:S01]  /*3320*/  IMAD.MOV.U32 R36, RZ, RZ, RZ ;  /* 0x000000ffff247224 */ /* 0x000fe200078e00ff */
[----:B------:R-:W2:Y:S01]  /*3330*/  I2F.U32.RP R39, UR34 ;  /* 0x0000002200277d06 */ /* 0x000ea20008209000 */
[----:B------:R-:W-:-:S07]  /*3340*/  ISETP.NE.U32.AND P1, PT, RZ, UR34, PT ;  /* 0x00000022ff007c0c */ /* 0x000fce000bf25070 */
[----:B--2---:R-:W2:Y:S02]  /*3350*/  MUFU.RCP R39, R39 ;  /* 0x0000002700277308 */ /* 0x004ea40000001000 */
[----:B--2---:R-:W-:-:S06]  /*3360*/  VIADD R37, R39, 0xffffffe ;  /* 0x0ffffffe27257836 */ /* 0x004fcc0000000000 */
[----:B------:R-:W2:Y:S02]  /*3370*/  F2I.FTZ.U32.TRUNC.NTZ R37, R37 ;  /* 0x0000002500257305 */ /* 0x000ea4000021f000 */
[----:B--2---:R-:W-:-:S05]  /*3380*/  IADD3 R35, RZ, -R37, RZ ;  /* 0x80000025ff237210 */ /* 0x004fca0007ffe0ff */
        /* <DEDUP_REMOVED lines=10> */
.L_x_794:
[----:B------:R-:W-:Y:S02]  /*3430*/  ULDC UR34, c[0x0][0x3e0] ;  /* 0x0000f80000227ab9 */ /* 0x000fe40000000800 */
[----:B------:R-:W-:-:S05]  /*3440*/  VIADD R35, R35, UR34 ;  /* 0x0000002223237c36 */ /* 0x000fca0008000000 */
[----:B------:R2:W-:Y:S02]  /*3450*/  STG.E desc[UR60][R26.64], R35 ;  /* 0x000000231a007986 */ /* 0x0005e4000c10193c */
.L_x_791:
[----:B------:R-:W-:Y:S05]  /*3460*/  BSYNC B0 ;  /* 0x0000000000007941 */ /* 0x000fea0003800000 */
.L_x_790:
        /* <DEDUP_REMOVED lines=244> */
.L_x_797:
[----:B------:R-:W-:Y:S01]  /*43b0*/  ISETP.NE.U32.AND P1, PT, RZ, UR30, PT ;  /* 0x0000001eff007c0c */ /* 0x000fe2000bf25070 */
[----:B------:R-:W-:Y:S02]  /*43c0*/  ULDC.64 UR34, c[0x0][0x3d0] ;  /* 0x0000f40000227ab9 */ /* 0x000fe40000000a00 */
[----:B------:R-:W-:-:S04]  /*43d0*/  IADD3 R26, P0, R35, UR34, RZ ;  /* 0x00000022231a7c10 */ /* 0x000fc8000ff1e0ff */
[----:B------:R-:W-:-:S06]  /*43e0*/  IADD3.X R27, RZ, UR35, RZ, P0, !PT ;  /* 0x00000023ff1b7c10 */ /* 0x000fcc00087fe4ff */
[----:B------:R-:W-:Y:S05]  /*43f0*/  @!P1 BRA `(.L_x_798) ;  /* 0x0000000000109947 */ /* 0x000fea0003800000 */
[----:B------:R-:W-:Y:S02]  /*4400*/  MOV R35, R30 ;  /* 0x0000001e00237202 */ /* 0x000fe40000000f00 */
[----:B------:R-:W-:-:S07]  /*4410*/  MOV R36, 0x4430 ;  /* 0x0000443000247802 */ /* 0x000fce0000000f00 */
[----:B01----:R-:W-:Y:S05]  /*4420*/  CALL.REL.NOINC `($__internal_65_$__cuda_sm20_rem_u64) ;  /* 0x00000018002c7944 */ /* 0x003fea0003c00000 */
[----:B------:R-:W-:Y:S05]  /*4430*/  BRA `(.L_x_799) ;  /* 0x0000000000487947 */ /* 0x000fea0003800000 */
.L_x_798:
[----:B------:R-:W-:Y:S02]  /*4440*/  ULDC UR34, c[0x0][0x3d8] ;  /* 0x0000f60000227ab9 */ /* 0x000fe40000000800 */
        /* <DEDUP_REMOVED lines=17> */
.L_x_799:
[----:B------:R-:W-:Y:S02]  /*4560*/  ULDC UR34, c[0x0][0x3e0] ;  /* 0x0000f80000227ab9 */ /* 0x000fe40000000800 */
[----:B------:R-:W-:-:S05]  /*4570*/  VIADD R35, R35, UR34 ;  /* 0x0000002223237c36 */ /* 0x000fca0008000000 */
[----:B------:R2:W-:Y:S02]  /*4580*/  STG.E desc[UR60][R26.64], R35 ;  /* 0x000000231a007986 */ /* 0x0005e4000c10193c */
.L_x_796:
[----:B------:R-:W-:Y:S05]  /*4590*/  BSYNC B0 ;  /* 0x0000000000007941 */ /* 0x000fea0003800000 */
.L_x_795:
        /* <DEDUP_REMOVED lines=256> */
.L_x_801:
[----:B------:R-:W-:Y:S01]  /*55a0*/  ISETP.NE.U32.AND P1, PT, RZ, UR30, PT ;  /* 0x0000001eff007c0c */ /* 0x000fe2000bf25070 */
[----:B------:R-:W-:Y:S02]  /*55b0*/  ULDC.64 UR34, c[0x0][0x3d0] ;  /* 0x0000f40000227ab9 */ /* 0x000fe40000000a00 */
[----:B------:R-:W-:-:S04]  /*55c0*/  IADD3 R26, P0, R30, UR34, RZ ;  /* 0x000000221e1a7c10 */ /* 0x000fc8000ff1e0ff */
[----:B------:R-:W-:-:S06]  /*55d0*/  IADD3.X R27, RZ, UR35, RZ, P0, !PT ;  /* 0x00000023ff1b7c10 */ /* 0x000fcc00087fe4ff */
[----:B------:R-:W-:Y:S05]  /*55e0*/  @!P1 BRA `(.L_x_802) ;  /* 0x0000000000109947 */ /* 0x000fea0003800000 */
[----:B------:R-:W-:Y:S01]  /*55f0*/  IMAD.MOV.U32 R35, RZ, RZ, R31 ;  /* 0x000000ffff237224 */ /* 0x000fe200078e001f */
[----:B------:R-:W-:-:S07]  /*5600*/  MOV R36, 0x5620 ;  /* 0x0000562000247802 */ /* 0x000fce0000000f00 */
[----:B01----:R-:W-:Y:S05]  /*5610*/  CALL.REL.NOINC `($__internal_65_$__cuda_sm20_rem_u64) ;  /* 0x0000000400b07944 */ /* 0x003fea0003c00000 */
[----:B------:R-:W-:Y:S05]  /*5620*/  BRA `(.L_x_803) ;  /* 0x0000000000487947 */ /* 0x000fea0003800000 */
.L_x_802:
[----:B------:R-:W-:Y:S02]  /*5630*/  ULDC UR34, c[0x0][0x3d8] ;  /* 0x0000f60000227ab9 */ /* 0x000fe40000000800 */
        /* <DEDUP_REMOVED lines=17> */
.L_x_803:
[----:B------:R-:W-:Y:S02]  /*5750*/  ULDC UR34, c[0x0][0x3e0] ;  /* 0x0000f80000227ab9 */ /* 0x000fe40000000800 */
[----:B------:R-:W-:-:S05]  /*5760*/  IADD3 R35, R35, UR34, RZ ;  /* 0x0000002223237c10 */ /* 0x000fca000fffe0ff */
[----:B------:R2:W-:Y:S02]  /*5770*/  STG.E desc[UR60][R26.64], R35 ;  /* 0x000000231a007986 */ /* 0x0005e4000c10193c */
.L_x_800:
        /* <DEDUP_REMOVED lines=11> */
        .weak           $__internal_64_$__cuda_sm20_div_s64
        .type           $__internal_64_$__cuda_sm20_div_s64,@function
        .size           $__internal_64_$__cuda_sm20_div_s64,($__internal_65_$__cuda_sm20_rem_u64 - $__internal_64_$__cuda_sm20_div_s64)
$__internal_64_$__cuda_sm20_div_s64:
        /* <DEDUP_REMOVED lines=74> */
[----:B------:R-:W-:Y:S06]  /*5cd0*/  RET.REL.NODEC R28 `(_ZN2at6native60_GLOBAL__N__fdc43544_27_DistributionRandomKernel_cu_f88cee4443distribution_elementwise_grid_stride_kernelIjLi4EZZZNS0_9templates4cuda21random_from_to_kernelIPNS_17CUDAGeneratorImplEEEvRNS_18TensorIteratorBaseEmlT_ENKUlvE_clEvENKUlvE10_clEvEUlP24curandStatePhilox4_32_10E0_ZNS1_27distribution_nullary_kernelIjj5uint4S7_SF_ZZZS5_IS7_EvS9_mlSA_ENKSB_clEvENKSC_clEvEUljE_EEvS9_T2_RKT3_T4_EUlijE0_EEvlNS_15PhiloxCudaStateET1_SJ_) ;  /* 0xffffffa01cc87950 */ /* 0x000fec0003c3ffff */
        .weak           $__internal_65_$__cuda_sm20_rem_u64
        .type           $__internal_65_$__cuda_sm20_rem_u64,@function
        .size           $__internal_65_$__cuda_sm20_rem_u64,(.L_x_1935 - $__internal_65_$__cuda_sm20_rem_u64)
$__internal_65_$__cuda_sm20_rem_u64:
        /* <DEDUP_REMOVED lines=53> */
[----:B------:R-:W-:Y:S02]  /*6030*/  IADD3 R42, -R32, R35, RZ ;  /* 0x00000023202a7210 */ /* 0x000fe40007ffe1ff */
[----:B------:R-:W-:-:S02]  /*6040*/  ISETP.GE.U32.AND.EX P0, PT, R40, R33, PT, P0 ;  /* 0x000000212800720c */ /* 0x000fc40003f06100 */
[----:B------:R-:W-:Y:S02]  /*6050*/  MOV R37, 0x0 ;  /* 0x0000000000257802 */ /* 0x000fe40000000f00 */
[----:B------:R-:W-:Y:S02]  /*6060*/  ISETP.NE.AND.EX P1, PT, R33, RZ, PT, P1 ;  /* 0x000000ff2100720c */ /* 0x000fe40003f25310 */
[----:B------:R-:W-:-:S04]  /*6070*/  SEL R35, R42, R35, P0 ;  /* 0x000000232a237207 */ /* 0x000fc80000000000 */
[----:B------:R-:W-:Y:S01]  /*6080*/  SEL R35, R35, 0xffffffff, P1 ;  /* 0xffffffff23237807 */ /* 0x000fe20000800000 */
[----:B------:R-:W-:Y:S06]  /*6090*/  RET.REL.NODEC R36 `(_ZN2at6native60_GLOBAL__N__fdc43544_27_DistributionRandomKernel_cu_f88cee4443distribution_elementwise_grid_stride_kernelIjLi4EZZZNS0_9templates4cuda21random_from_to_kernelIPNS_17CUDAGeneratorImplEEEvRNS_18TensorIteratorBaseEmlT_ENKUlvE_clEvENKUlvE10_clEvEUlP24curandStatePhilox4_32_10E0_ZNS1_27distribution_nullary_kernelIjj5uint4S7_SF_ZZZS5_IS7_EvS9_mlSA_ENKSB_clEvENKSC_clEvEUljE_EEvS9_T2_RKT3_T4_EUlijE0_EEvlNS_15PhiloxCudaStateET1_SJ_) ;  /* 0xffffff9c24d87950 */ /* 0x000fec0003c3ffff */
.L_x_805:
        /* <DEDUP_REMOVED lines=14> */
.L_x_1935:


//--------------------- .text._ZN2at6native60_GLOBAL__N__fdc43544_27_DistributionRandomKernel_cu_f88cee4443distribution_elementwise_grid_stride_kernelIjLi4EZZZNS0_9templates4cuda21random_from_to_kernelIPNS_17CUDAGeneratorImplEEEvRNS_18TensorIteratorBaseEmlT_ENKUlvE_clEvENKUlvE10_clEvEUlP24curandStatePhilox4_32_10E0_ZNS1_27distribution_nullary_kernelIjj5uint4S7_SF_ZZZS5_IS7_EvS9_mlSA_ENKSB_clEvENKSC_clEvEUljE_EEvS9_T2_RKT3_T4_EUlijE_EEvlNS_15PhiloxCudaStateET1_SJ_ --------------------------
	.section	.text._ZN2at6native60_GLOBAL__N__fdc43544_27_DistributionRandomKernel_cu_f88cee4443distribution_elementwise_grid_stride_kernelIjLi4EZZZNS0_9templates4cuda21random_from_to_kernelIPNS_17CUDAGeneratorImplEEEvRNS_18TensorIteratorBaseEmlT_ENKUlvE_clEvENKUlvE10_clEvEUlP24curandStatePhilox4_32_10E0_ZNS1_27distribution_nullary_kernelIjj5uint4S7_SF_ZZZS5_IS7_EvS9_mlSA_ENKSB_clEvENKSC_clEvEUljE_EEvS9_T2_RKT3_T4_EUlijE_EEvlNS_15PhiloxCudaStateET1_SJ_,"ax",@progbits
	.align	128
.text._ZN2at6native60_GLOBAL__N__fdc43544_27_DistributionRandomKernel_cu_f88cee4443distribution_elementwise_grid_stride_kernelIjLi4EZZZNS0_9templates4cuda21random_from_to_kernelIPNS_17CUDAGeneratorImplEEEvRNS_18TensorIteratorBaseEmlT_ENKUlvE_clEvENKUlvE10_clEvEUlP24curandStatePhilox4_32_10E0_ZNS1_27distribution_nullary_kernelIjj5uint4S7_SF_ZZZS5_IS7_EvS9_mlSA_ENKSB_clEvENKSC_clEvEUljE_EEvS9_T2_RKT3_T4_EUlijE_EEvlNS_15PhiloxCudaStateET1_SJ_:
        .type           _ZN2at6native60_GLOBAL__N__fdc43544_27_DistributionRandomKernel_cu_f88cee4443distribution_elementwise_grid_stride_kernelIjLi4EZZZNS0_9templates4cuda21random_from_to_kernelIPNS_17CUDAGeneratorImplEEEvRNS_18TensorIteratorBaseEmlT_ENKUlvE_clEvENKUlvE10_clEvEUlP24curandStatePhilox4_32_10E0_ZNS1_27distribution_nullary_kernelIjj5uint4S7_SF_ZZZS5_IS7_EvS9_mlSA_ENKSB_clEvENKSC_clEvEUljE_EEvS9_T2_RKT3_T4_EUlijE_EEvlNS_15PhiloxCudaStateET1_SJ_,@function
        .size           _ZN2at6native60_GLOBAL__N__fdc43544_27_DistributionRandomKernel_cu_f88cee4443distribution_elementwise_grid_stride_kernelIjLi4EZZZNS0_9templates4cuda21random_from_to_kernelIPNS_17CUDAGeneratorImplEEEvRNS_18TensorIteratorBaseEmlT_ENKUlvE_clEvENKUlvE10_clEvEUlP24curandStatePhilox4_32_10E0_ZNS1_27distribution_nullary_kernelIjj5uint4S7_SF_ZZZS5_IS7_EvS9_mlSA_ENKSB_clEvENKSC_clEvEUljE_EEvS9_T2_RKT3_T4_EUlijE_EEvlNS_15PhiloxCudaStateET1_SJ_,(.L_x_1938 - _ZN2at6native60_GLOBAL__N__fdc43544_27_DistributionRandomKernel_cu_f88cee4443distribution_elementwise_grid_stride_kernelIjLi4EZZZNS0_9templates4cuda21random_from_to_kernelIPNS_17CUDAGeneratorImplEEEvRNS_18TensorIteratorBaseEmlT_ENKUlvE_clEvENKUlvE10_clEvEUlP24curandStatePhilox4_32_10E0_ZNS1_27distribution_nullary_kernelIjj5uint4S7_SF_ZZZS5_IS7_EvS9_mlSA_ENKSB_clEvENKSC_clEvEUljE_EEvS9_T2_RKT3_T4_EUlijE_EEvlNS_15PhiloxCudaStateET1_SJ_)
        .other          _ZN2at6native60_GLOBAL__N__fdc43544_27_DistributionRandomKernel_cu_f88cee4443distribution_elementwise_grid_stride_kernelIjLi4EZZZNS0_9templates4cuda21random_from_to_kernelIPNS_17CUDAGeneratorImplEEEvRNS_18TensorIteratorBaseEmlT_ENKUlvE_clEvENKUlvE10_clEvEUlP24curandStatePhilox4_32_10E0_ZNS1_27distribution_nullary_kernelIjj5uint4S7_SF_ZZZS5_IS7_EvS9_mlSA_ENKSB_clEvENKSC_clEvEUljE_EEvS9_T2_RKT3_T4_EUlijE_EEvlNS_15PhiloxCudaStateET1_SJ_,@"STO_CUDA_ENTRY STV_DEFAULT"
_ZN2at6native60_GLOBAL__N__fdc43544_27_DistributionRandomKernel_cu_f88cee4443distribution_elementwise_grid_stride_kernelIjLi4EZZZNS0_9templates4cuda21random_from_to_kernelIPNS_17CUDAGeneratorImplEEEvRNS_18TensorIteratorBaseEmlT_ENKUlvE_clEvENKUlvE10_clEvEUlP24curandStatePhilox4_32_10E0_ZNS1_27distribution_nullary_kernelIjj5uint4S7_SF_ZZZS5_IS7_EvS9_mlSA_ENKSB_clEvENKSC_clEvEUljE_EEvS9_T2_RKT3_T4_EUlijE_EEvlNS_15PhiloxCudaStateET1_SJ_:
        /* <DEDUP_REMOVED lines=86> */
[----:B------:R-:W-:Y:S05]  /*0560*/  CALL.REL.NOINC `($__internal_66_$__cuda_sm20_div_s64) ;  /* 0x0000001000887944 */ /* 0x000fea0003c00000 */
[----:B------:R-:W-:Y:S01]  /*0570*/  MOV R22, R26 ;  /* 0x0000001a00167202 */ /* 0x000fe20000000f00 */
[----:B------:R-:W-:Y:S01]  /*0580*/  IMAD.MOV.U32 R23, RZ, RZ, R27 ;  /* 0x000000ffff177224 */ /* 0x000fe200078e001b */
[----:B------:R-:W-:Y:S06]  /*0590*/  BRA `(.L_x_807) ;  /* 0x00000000005c7947 */ /* 0x000fec0003800000 */
.L_x_806:
        /* <DEDUP_REMOVED lines=23> */
.L_x_807:
        /* <DEDUP_REMOVED lines=16> */
[----:B------:R-:W-:Y:S01]  /*0810*/  IMAD R28, R28, -0x326172a9, RZ ;  /* 0xcd9e8d571c1c7824 */ /* 0x000fe200078e02ff */
[--C-:B------:R-:W-:Y:S01]  /*0820*/  SHF.R.U64 R34, R36, 0x2, R37.reuse ;  /* 0x0000000224227819 */ /* 0x100fe20000001225 */
[----:B------:R-:W-:Y:S01]  /*0830*/  VIADD R33, R24, 0x8ff34781 ;  /* 0x8ff3478118217836 */ /* 0x000fe20000000000 */
[----:B------:R-:W-:Y:S01]  /*0840*/  LOP3.LUT R29, R29, R32, RZ, 0x3c, !PT ;  /* 0x000000201d1d7212 */ /* 0x000fe200078e3cff */
[----:B------:R-:W-:Y:S01]  /*0850*/  IMAD.WIDE.U32 R42, R42, -0x326172a9, RZ ;  /* 0xcd9e8d572a2a7825 */ /* 0x000fe200078e00ff */
[----:B------:R-:W-:Y:S01]  /*0860*/  SHF.R.U32.HI R35, RZ, 0x2, R37 ;  /* 0x00000002ff237819 */ /* 0x000fe20000011625 */
[----:B------:R-:W-:Y:S01]  /*0870*/  ULDC UR5, c[0x0][0x24c] ;  /* 0x0000930000057ab9 */ /* 0x000fe20000000800 */
[----:B------:R-:W-:Y:S01]  /*0880*/  LOP3.LUT R27, R28, R33, RZ, 0x3c, !PT ;  /* 0x000000211c1b7212 */ /* 0x000fe200078e3cff */
[----:B------:R-:W-:Y:S01]  /*0890*/  IMAD.HI.U32 R44, R21, -0x2daee0ad, RZ ;  /* 0xd2511f53152c7827 */ /* 0x000fe200078e00ff */
[----:B------:R-:W-:Y:S01]  /*08a0*/  LOP3.LUT R36, R36, 0x3, RZ, 0xc0, !PT ;  /* 0x0000000324247812 */ /* 0x000fe200078ec0ff */
[----:B------:R-:W-:Y:S01]  /*08b0*/  ULDC UR6, c[0x0][0x248] ;  /* 0x0000920000067ab9 */ /* 0x000fe20000000800 */
[----:B------:R-:W-:Y:S01]  /*08c0*/  LOP3.LUT R43, R27, R43, RZ, 0x3c, !PT ;  /* 0x0000002b1b2b7212 */ /* 0x000fe200078e3cff */
[----:B------:R-:W-:Y:S01]  /*08d0*/  ULDC UR7, c[0x0][0x240] ;  /* 0x0000900000077ab9 */ /* 0x000fe20000000800 */
[----:B------:R-:W-:Y:S01]  /*08e0*/  LOP3.LUT R44, R29, R44, RZ, 0x3c, !PT ;  /* 0x0000002c1d2c7212 */ /* 0x000fe200078e3cff */
[----:B------:R-:W-:Y:S01]  /*08f0*/  ULDC UR12, c[0x0][0x250] ;  /* 0x00009400000c7ab9 */ /* 0x000fe20000000800 */
[----:B------:R-:W-:Y:S01]  /*0900*/  ULDC.64 UR14, c[0x0][0x210] ;  /* 0x00008400000e7ab9 */ /* 0x000fe20000000a00 */
[----:B------:R-:W-:-:S05]  /*0910*/  ULDC.64 UR10, c[0x0][0x238] ;  /* 0x00008e00000a7ab9 */ /* 0x000fca0000000a00 */
.L_x_827:
[----:B------:R-:W-:Y:S01]  /*0920*/  VIADD R34, R34, 0x1 ;  /* 0x0000000122227836 */ /* 0x000fe20000000000 */
[----:B------:R-:W-:Y:S03]  /*0930*/  BSSY B0, `(.L_x_808) ;  /* 0x000000c000007945 */ /* 0x000fe60003800000 */
[C---:B------:R-:W-:Y:S01]  /*0940*/  IMAD.HI.U32 R27, R34.reuse, -0x2daee0ad, RZ ;  /* 0xd2511f53221b7827 */ /* 0x040fe200078e00ff */
[----:B------:R-:W-:-:S13]  /*0950*/  ISETP.NE.AND P0, PT, R34, RZ, PT ;  /* 0x000000ff2200720c */ /* 0x000fda0003f05270 */
[----:B-12---:R-:W-:Y:S05]  /*0960*/  @P0 BRA `(.L_x_809) ;  /* 0x0000000000200947 */ /* 0x006fea0003800000 */
        /* <DEDUP_REMOVED lines=8> */
.L_x_809:
[----:B------:R-:W-:Y:S05]  /*09f0*/  BSYNC B0 ;  /* 0x0000000000007941 */ /* 0x000fea0003800000 */
.L_x_808:
        /* <DEDUP_REMOVED lines=60> */
.L_x_811:
[----:B------:R-:W-:Y:S01]  /*0dc0*/  IMAD.MOV.U32 R48, RZ, RZ, R44 ;  /* 0x000000ffff307224 */ /* 0x000fe200078e002c */
[----:B------:R-:W-:Y:S01]  /*0dd0*/  MOV R39, R31 ;  /* 0x0000001f00277202 */ /* 0x000fe20000000f00 */
[----:B------:R-:W-:Y:S02]  /*0de0*/  IMAD.MOV.U32 R40, RZ, RZ, R37 ;  /* 0x000000ffff287224 */ /* 0x000fe400078e0025 */
[----:B------:R-:W-:-:S07]  /*0df0*/  IMAD.MOV.U32 R41, RZ, RZ, R26 ;  /* 0x000000ffff297224 */ /* 0x000fce00078e001a */
.L_x_810:
[----:B------:R-:W0:Y:S01]  /*0e00*/  LDC R43, c[0x0][0x248] ;  /* 0x00009200ff2b7b82 */ /* 0x000e220000000800 */
[----:B------:R-:W-:Y:S01]  /*0e10*/  ISETP.GE.U32.AND P0, PT, R16, UR14, PT ;  /* 0x0000000e10007c0c */ /* 0x000fe2000bf06070 */
[----:B------:R-:W-:Y:S01]  /*0e20*/  BSSY B0, `(.L_x_812) ;  /* 0x0000020000007945 */ /* 0x000fe20003800000 */
[----:B------:R-:W-:Y:S02]  /*0e30*/  HFMA2.MMA R42, -RZ, RZ, 0, 0 ;  /* 0x00000000ff2a7435 */ /* 0x000fe400000001ff */
[----:B------:R-:W-:-:S03]  /*0e40*/  ISETP.GE.AND.EX P0, PT, R15, UR15, PT, P0 ;  /* 0x0000000f0f007c0c */ /* 0x000fc6000bf06300 */
[----:B------:R-:W1:Y:S10]  /*0e50*/  LDC R45, c[0x0][0x24c] ;  /* 0x00009300ff2d7b82 */ /* 0x000e740000000800 */
[----:B------:R-:W-:Y:S05]  /*0e60*/  @P0 BRA `(.L_x_813) ;  /* 0x00000000006c0947 */ /* 0x000fea0003800000 */
[----:B------:R-:W-:-:S13]  /*0e70*/  ISETP.NE.U32.AND P0, PT, RZ, UR5, PT ;  /* 0x00000005ff007c0c */ /* 0x000fda000bf05070 */
[----:B------:R-:W-:Y:S05]  /*0e80*/  @!P0 BRA `(.L_x_814) ;  /* 0x00000000000c8947 */ /* 0x000fea0003800000 */
[----:B------:R-:W-:-:S07]  /*0e90*/  MOV R44, 0xeb0 ;  /* 0x00000eb0002c7802 */ /* 0x000fce0000000f00 */
[----:B01----:R-:W-:Y:S05]  /*0ea0*/  CALL.REL.NOINC `($__internal_67_$__cuda_sm20_rem_u64) ;  /* 0x0000000c00647944 */ /* 0x003fea0003c00000 */
[----:B------:R-:W-:Y:S05]  /*0eb0*/  BRA `(.L_x_815) ;  /* 0x0000000000447947 */ /* 0x000fea0003800000 */
.L_x_814:
[----:B------:R-:W2:Y:S01]  /*0ec0*/  I2F.U32.RP R30, UR6 ;  /* 0x00000006001e7d06 */ /* 0x000ea20008209000 */
[----:B------:R-:W-:-:S07]  /*0ed0*/  ISETP.NE.U32.AND P1, PT, RZ, UR6, PT ;  /* 0x00000006ff007c0c */ /* 0x000fce000bf25070 */
[----:B--2---:R-:W2:Y:S02]  /*0ee0*/  MUFU.RCP R30, R30 ;  /* 0x0000001e001e7308 */ /* 0x004ea40000001000 */
[----:B--2---:R-:W-:-:S06]  /*0ef0*/  VIADD R28, R30, 0xffffffe ;  /* 0x0ffffffe1e1c7836 */ /* 0x004fcc0000000000 */
[----:B------:R2:W3:Y:S02]  /*0f00*/  F2I.FTZ.U32.TRUNC.NTZ R29, R28 ;  /* 0x0000001c001d7305 */ /* 0x0004e4000021f000 */
[----:B--2---:R-:W-:Y:S01]  /*0f10*/  MOV R28, RZ ;  /* 0x000000ff001c7202 */ /* 0x004fe20000000f00 */
[----:B---3--:R-:W-:-:S04]  /*0f20*/  IMAD.MOV R31, RZ, RZ, -R29 ;  /* 0x000000ffff1f7224 */ /* 0x008fc800078e0a1d */
[----:B------:R-:W-:-:S04]  /*0f30*/  IMAD R31, R31, UR6, RZ ;  /* 0x000000061f1f7c24 */ /* 0x000fc8000f8e02ff */
[----:B------:R-:W-:-:S06]  /*0f40*/  IMAD.HI.U32 R29, R29, R31, R28 ;  /* 0x0000001f1d1d7227 */ /* 0x000fcc00078e001c */
        /* <DEDUP_REMOVED lines=8> */
.L_x_815:
[----:B------:R-:W-:Y:S02]  /*0fd0*/  IMAD R29, R16, UR7, RZ ;  /* 0x00000007101d7c24 */ /* 0x000fe4000f8e02ff */
[----:B------:R-:W-:-:S03]  /*0fe0*/  VIADD R31, R30, UR12 ;  /* 0x0000000c1e1f7c36 */ /* 0x000fc60008000000 */
[----:B------:R-:W-:-:S04]  /*0ff0*/  IADD3 R28, P0, R29, UR10, RZ ;  /* 0x0000000a1d1c7c10 */ /* 0x000fc8000ff1e0ff */
[----:B------:R-:W-:-:S05]  /*1000*/  LEA.HI.X.SX32 R29, R29, UR11, 0x1, P0 ;  /* 0x0000000b1d1d7c11 */ /* 0x000fca00080f0eff */
[----:B------:R2:W-:Y:S04]  /*1010*/  STG.E desc[UR8][R28.64], R31 ;  /* 0x0000001f1c007986 */ /* 0x0005e8000c101908 */
.L_x_813:
[----:B------:R-:W-:Y:S05]  /*1020*/  BSYNC B0 ;  /* 0x0000000000007941 */ /* 0x000fea0003800000 */
.L_x_812:
        /* <DEDUP_REMOVED lines=13> */
[----:B01----:R-:W-:Y:S05]  /*1100*/  CALL.REL.NOINC `($__internal_67_$__cuda_sm20_rem_u64) ;  /* 0x0000000800cc7944 */ /* 0x003fea0003c00000 */
[----:B------:R-:W-:Y:S05]  /*1110*/  BRA `(.L_x_819) ;  /* 0x0000000000447947 */ /* 0x000fea0003800000 */
.L_x_818:
        /* <DEDUP_REMOVED lines=17> */
.L_x_819:
[----:B------:R-:W-:Y:S02]  /*1230*/  IMAD R46, R46, UR7, RZ ;  /* 0x000000072e2e7c24 */ /* 0x000fe4000f8e02ff */
[----:B------:R-:W-:-:S03]  /*1240*/  VIADD R31, R30, UR12 ;  /* 0x0000000c1e1f7c36 */ /* 0x000fc60008000000 */
[----:B------:R-:W-:-:S04]  /*1250*/  IADD3 R28, P0, R46, UR10, RZ ;  /* 0x0000000a2e1c7c10 */ /* 0x000fc8000ff1e0ff */
[----:B------:R-:W-:-:S05]  /*1260*/  LEA.HI.X.SX32 R29, R46, UR11, 0x1, P0 ;  /* 0x0000000b2e1d7c11 */ /* 0x000fca00080f0eff */
[----:B------:R2:W-:Y:S04]  /*1270*/  STG.E desc[UR8][R28.64], R31 ;  /* 0x0000001f1c007986 */ /* 0x0005e8000c101908 */
.L_x_817:
[----:B------:R-:W-:Y:S05]  /*1280*/  BSYNC B0 ;  /* 0x0000000000007941 */ /* 0x000fea0003800000 */
.L_x_816:
        /* <DEDUP_REMOVED lines=12> */
.L_x_822:
        /* <DEDUP_REMOVED lines=17> */
.L_x_823:
[----:B------:R-:W-:Y:S02]  /*1460*/  IMAD R39, R39, UR7, RZ ;  /* 0x0000000727277c24 */ /* 0x000fe4000f8e02ff */
[----:B------:R-:W-:-:S03]  /*1470*/  VIADD R31, R30, UR12 ;  /* 0x0000000c1e1f7c36 */ /* 0x000fc60008000000 */
[----:B------:R-:W-:-:S04]  /*1480*/  IADD3 R28, P0, R39, UR10, RZ ;  /* 0x0000000a271c7c10 */ /* 0x000fc8000ff1e0ff */
[----:B------:R-:W-:-:S05]  /*1490*/  LEA.HI.X.SX32 R29, R39, UR11, 0x1, P0 ;  /* 0x0000000b271d7c11 */ /* 0x000fca00080f0eff */
[----:B------:R2:W-:Y:S04]  /*14a0*/  STG.E desc[UR8][R28.64], R31 ;  /* 0x0000001f1c007986 */ /* 0x0005e8000c101908 */
.L_x_821:
[----:B------:R-:W-:Y:S05]  /*14b0*/  BSYNC B0 ;  /* 0x0000000000007941 */ /* 0x000fea0003800000 */
.L_x_820:
[----:B------:R-:W-:-:S05]  /*14c0*/  IMAD R39, R47, 0x3, RZ ;  /* 0x000000032f277824 */ /* 0x000fca00078e02ff */
        /* <DEDUP_REMOVED lines=11> */
.L_x_825:
[----:B------:R-:W2:Y:S01]  /*1580*/  I2F.U32.RP R31, UR6 ;  /* 0x00000006001f7d06 */ /* 0x000ea20008209000 */
[----:B------:R-:W-:Y:S01]  /*1590*/  HFMA2.MMA R28, -RZ, RZ, 0, 0 ;  /* 0x00000000ff1c7435 */ /* 0x000fe200000001ff */
[----:B------:R-:W-:-:S06]  /*15a0*/  ISETP.NE.U32.AND P1, PT, RZ, UR6, PT ;  /* 0x00000006ff007c0c */ /* 0x000fcc000bf25070 */
[----:B--2---:R-:W2:Y:S02]  /*15b0*/  MUFU.RCP R31, R31 ;  /* 0x0000001f001f7308 */ /* 0x004ea40000001000 */
[----:B--2---:R-:W-:-:S06]  /*15c0*/  VIADD R29, R31, 0xffffffe ;  /* 0x0ffffffe1f1d7836 */ /* 0x004fcc0000000000 */
[----:B------:R-:W0:Y:S02]  /*15d0*/  F2I.FTZ.U32.TRUNC.NTZ R29, R29 ;  /* 0x0000001d001d7305 */ /* 0x000e24000021f000 */
[----:B0-----:R-:W-:-:S04]  /*15e0*/  IMAD.MOV R43, RZ, RZ, -R29 ;  /* 0x000000ffff2b7224 */ /* 0x001fc800078e0a1d */
        /* <DEDUP_REMOVED lines=10> */
.L_x_826:
[----:B------:R-:W-:Y:S02]  /*1690*/  IMAD R39, R39, UR7, RZ ;  /* 0x0000000727277c24 */ /* 0x000fe4000f8e02ff */
[----:B------:R-:W-:-:S03]  /*16a0*/  VIADD R31, R30, UR12 ;  /* 0x0000000c1e1f7c36 */ /* 0x000fc60008000000 */
[----:B------:R-:W-:-:S04]  /*16b0*/  IADD3 R28, P0, R39, UR10, RZ ;  /* 0x0000000a271c7c10 */ /* 0x000fc8000ff1e0ff */
[----:B------:R-:W-:-:S05]  /*16c0*/  LEA.HI.X.SX32 R29, R39, UR11, 0x1, P0 ;  /* 0x0000000b271d7c11 */ /* 0x000fca00080f0eff */
[----:B------:R2:W-:Y:S04]  /*16d0*/  STG.E desc[UR8][R28.64], R31 ;  /* 0x0000001f1c007986 */ /* 0x0005e8000c101908 */
.L_x_824:
        /* <DEDUP_REMOVED lines=11> */
        .weak           $__internal_66_$__cuda_sm20_div_s64
        .type           $__internal_66_$__cuda_sm20_div_s64,@function
        .size           $__internal_66_$__cuda_sm20_div_s64,($__internal_67_$__cuda_sm20_rem_u64 - $__internal_66_$__cuda_sm20_div_s64)
$__internal_66_$__cuda_sm20_div_s64:
        /* <DEDUP_REMOVED lines=74> */
[----:B------:R-:W-:Y:S06]  /*1c30*/  RET.REL.NODEC R22 `(_ZN2at6native60_GLOBAL__N__fdc43544_27_DistributionRandomKernel_cu_f88cee4443distribution_elementwise_grid_stride_kernelIjLi4EZZZNS0_9templates4cuda21random_from_to_kernelIPNS_17CUDAGeneratorImplEEEvRNS_18TensorIteratorBaseEmlT_ENKUlvE_clEvENKUlvE10_clEvEUlP24curandStatePhilox4_32_10E0_ZNS1_27distribution_nullary_kernelIjj5uint4S7_SF_ZZZS5_IS7_EvS9_mlSA_ENKSB_clEvENKSC_clEvEUljE_EEvS9_T2_RKT3_T4_EUlijE_EEvlNS_15PhiloxCudaStateET1_SJ_) ;  /* 0xffffffe016f07950 */ /* 0x000fec0003c3ffff */
        .weak           $__internal_67_$__cuda_sm20_rem_u64
        .type           $__internal_67_$__cuda_sm20_rem_u64,@function
        .size           $__internal_67_$__cuda_sm20_rem_u64,(.L_x_1938 - $__internal_67_$__cuda_sm20_rem_u64)
$__internal_67_$__cuda_sm20_rem_u64:
[----:B------:R-:W-:Y:S01]  /*1c40*/  IMAD.MOV.U32 R52, RZ, RZ, R43 ;  /* 0x000000ffff347224 */ /* 0x000fe200078e002b */
[----:B------:R-:W-:-:S04]  /*1c50*/  MOV R53, R45 ;  /* 0x0000002d00357202 */ /* 0x000fc80000000f00 */
[----:B------:R-:W0:Y:S08]  /*1c60*/  I2F.U64.RP R50, R52 ;  /* 0x0000003400327312 */ /* 0x000e300000309000 */
[----:B0-----:R-:W0:Y:S02]  /*1c70*/  MUFU.RCP R50, R50 ;  /* 0x0000003200327308 */ /* 0x001e240000001000 */
[----:B0-----:R-:W-:-:S06]  /*1c80*/  VIADD R29, R50, 0x1ffffffe ;  /* 0x1ffffffe321d7836 */ /* 0x001fcc0000000000 */
[----:B------:R-:W0:Y:S02]  /*1c90*/  F2I.U64.TRUNC R28, R29 ;  /* 0x0000001d001c7311 */ /* 0x000e24000020d800 */
[----:B0-----:R-:W-:-:S04]  /*1ca0*/  IMAD.WIDE.U32 R30, R28, R43, RZ ;  /* 0x0000002b1c1e7225 */ /* 0x001fc800078e00ff */
[----:B------:R-:W-:Y:S01]  /*1cb0*/  IMAD R31, R28, R45, R31 ;  /* 0x0000002d1c1f7224 */ /* 0x000fe200078e021f */
[----:B------:R-:W-:-:S03]  /*1cc0*/  IADD3 R49, P0, RZ, -R30, RZ ;  /* 0x8000001eff317210 */ /* 0x000fc60007f1e0ff */
[----:B------:R-:W-:Y:S02]  /*1cd0*/  IMAD R31, R29, R43, R31 ;  /* 0x0000002b1d1f7224 */ /* 0x000fe400078e021f */
[----:B------:R-:W-:-:S03]  /*1ce0*/  IMAD.HI.U32 R30, R28, R49, RZ ;  /* 0x000000311c1e7227 */ /* 0x000fc600078e00ff */
[----:B------:R-:W-:Y:S01]  /*1cf0*/  IADD3.X R51, RZ, ~R31, RZ, P0, !PT ;  /* 0x8000001fff337210 */ /* 0x000fe200007fe4ff */
[----:B------:R-:W-:-:S04]  /*1d00*/  IMAD.MOV.U32 R31, RZ, RZ, R28 ;  /* 0x000000ffff1f7224 */ /* 0x000fc800078e001c */
        /* <DEDUP_REMOVED lines=31> */
[----:B------:R-:W-:-:S03]  /*1f00*/  IMAD R50, R50, R45, R29 ;  /* 0x0000002d32327224 */ /* 0x000fc600078e021d */
[-C--:B------:R-:W-:Y:S01]  /*1f10*/  ISETP.GE.U32.AND P0, PT, R52, R43.reuse, PT ;  /* 0x0000002b3400720c */ /* 0x080fe20003f06070 */
[----:B------:R-:W-:-:S05]  /*1f20*/  IMAD R29, R30, R43, R50 ;  /* 0x0000002b1e1d7224 */ /* 0x000fca00078e0232 */
[----:B------:R-:W-:Y:S01]  /*1f30*/  IADD3.X R30, ~R29, R42, RZ, P1, !PT ;  /* 0x0000002a1d1e7210 */ /* 0x000fe20000ffe5ff */
[----:B------:R-:W-:Y:S01]  /*1f40*/  HFMA2.MMA R29, -RZ, RZ, 0, 0 ;  /* 0x00000000ff1d7435 */ /* 0x000fe200000001ff */
        /* <DEDUP_REMOVED lines=9> */
[----:B------:R-:W-:Y:S02]  /*1fe0*/  ISETP.NE.AND.EX P1, PT, R45, RZ, PT, P1 ;  /* 0x000000ff2d00720c */ /* 0x000fe40003f25310 */
[----:B------:R-:W-:Y:S01]  /*1ff0*/  SEL R30, R30, R28, P0 ;  /* 0x0000001c1e1e7207 */ /* 0x000fe20000000000 */
[----:B------:R-:W-:-:S03]  /*2000*/  IMAD.MOV.U32 R28, RZ, RZ, R44 ;  /* 0x000000ffff1c7224 */ /* 0x000fc600078e002c */
[----:B------:R-:W-:Y:S01]  /*2010*/  SEL R30, R30, 0xffffffff, P1 ;  /* 0xffffffff1e1e7807 */ /* 0x000fe20000800000 */
[----:B------:R-:W-:Y:S06]  /*2020*/  RET.REL.NODEC R28 `(_ZN2at6native60_GLOBAL__N__fdc43544_27_DistributionRandomKernel_cu_f88cee4443distribution_elementwise_grid_stride_kernelIjLi4EZZZNS0_9templates4cuda21random_from_to_kernelIPNS_17CUDAGeneratorImplEEEvRNS_18TensorIteratorBaseEmlT_ENKUlvE_clEvENKUlvE10_clEvEUlP24curandStatePhilox4_32_10E0_ZNS1_27distribution_nullary_kernelIjj5uint4S7_SF_ZZZS5_IS7_EvS9_mlSA_ENKSB_clEvENKSC_clEvEUljE_EEvS9_T2_RKT3_T4_EUlijE_EEvlNS_15PhiloxCudaStateET1_SJ_) ;  /* 0xffffffdc1cf47950 */ /* 0x000fec0003c3ffff */
.L_x_828:
        /* <DEDUP_REMOVED lines=13> */
.L_x_1938:


//--------------------- .text._ZN2at6native60_GLOBAL__N__fdc43544_27_DistributionRandomKernel_cu_f88cee4443distribution_elementwise_grid_stride_kernelImLi2EZZZNS0_9templates4cuda21random_from_to_kernelIPNS_17CUDAGeneratorImplEEEvRNS_18TensorIteratorBaseEmlT_ENKUlvE_clEvENKUlvE10_clEvEUlP24curandStatePhilox4_32_10E_ZNS1_27distribution_nullary_kernelIjm10ulonglong2S7_SF_ZZZS5_IS7_EvS9_mlSA_ENKSB_clEvENKSC_clEvEUlmE_EEvS9_T2_RKT3_T4_EUlimE0_EEvlNS_15PhiloxCudaStateET1_SJ_ --------------------------
	.section	.text._ZN2at6native60_GLOBAL__N__fdc43544_27_DistributionRandomKernel_cu_f88cee4443distribution_elementwise_grid_stride_kernelImLi2EZZZNS0_9templates4cuda21random_from_to_kernelIPNS_17CUDAGeneratorImplEEEvRNS_18TensorIteratorBaseEmlT_ENKUlvE_clEvENKUlvE10_clEvEUlP24curandStatePhilox4_32_10E_ZNS1_27distribution_nullary_kernelIjm10ulonglong2S7_SF_ZZZS5_IS7_EvS9_mlSA_ENKSB_clEvENKSC_clEvEUlmE_EEvS9_T2_RKT3_T4_EUlimE0_EEvlNS_15PhiloxCudaStateET1_SJ_,"ax",@progbits
	.align	128
.text._ZN2at6native60_GLOBAL__N__fdc43544_27_DistributionRandomKernel_cu_f88cee4443distribution_elementwise_grid_stride_kernelImLi2EZZZNS0_9templates4cuda21random_from_to_kernelIPNS_17CUDAGeneratorImplEEEvRNS_18TensorIteratorBaseEmlT_ENKUlvE_clEvENKUlvE10_clEvEUlP24curandStatePhilox4_32_10E_ZNS1_27distribution_nullary_kernelIjm10ulonglong2S7_SF_ZZZS5_IS7_EvS9_mlSA_ENKSB_clEvENKSC_clEvEUlmE_EEvS9_T2_RKT3_T4_EUlimE0_EEvlNS_15PhiloxCudaStateET1_SJ_:
        .type           _ZN2at6native60_GLOBAL__N__fdc43544_27_DistributionRandomKernel_cu_f88cee4443distribution_elementwise_grid_stride_kernelImLi2EZZZNS0_9templates4cuda21random_from_to_kernelIPNS_17CUDAGeneratorImplEEEvRNS_18TensorIteratorBaseEmlT_ENKUlvE_clEvENKUlvE10_clEvEUlP24curandStatePhilox4_32_10E_ZNS1_27distribution_nullary_kernelIjm10ulonglong2S7_SF_ZZZS5_IS7_EvS9_mlSA_ENKSB_clEvENKSC_clEvEUlmE_EEvS9_T2_RKT3_T4_EUlimE0_EEvlNS_15PhiloxCudaStateET1_SJ_,@function
        .size           _ZN2at6native60_GLOBAL__N__fdc43544_27_DistributionRandomKernel_cu_f88cee4443distribution_elementwise_grid_stride_kernelImLi2EZZZNS0_9templates4cuda21random_from_to_kernelIPNS_17CUDAGeneratorImplEEEvRNS_18TensorIteratorBaseEmlT_ENKUlvE_clEvENKUlvE10_clEvEUlP24curandStatePhilox4_32_10E_ZNS1_27distribution_nullary_kernelIjm10ulonglong2S7_SF_ZZZS5_IS7_EvS9_mlSA_ENKSB_clEvENKSC_clEvEUlmE_EEvS9_T2_RKT3_T4_EUlimE0_EEvlNS_15PhiloxCudaStateET1_SJ_,(.L_x_1941 - _ZN2at6native60_GLOBAL__N__fdc43544_27_DistributionRandomKernel_cu_f88cee4443distribution_elementwise_grid_stride_kernelImLi2EZZZNS0_9templates4cuda21random_from_to_kernelIPNS_17CUDAGeneratorImplEEEvRNS_18TensorIteratorBaseEmlT_ENKUlvE_clEvENKUlvE10_clEvEUlP24curandStatePhilox4_32_10E_ZNS1_27distribution_nullary_kernelIjm10ulonglong2S7_SF_ZZZS5_IS7_EvS9_mlSA_ENKSB_clEvENKSC_clEvEUlmE_EEvS9_T2_RKT3_T4_EUlimE0_EEvlNS_15PhiloxCudaStateET1_SJ_)
        .other          _ZN2at6native60_GLOBAL__N__fdc43544_27_DistributionRandomKernel_cu_f88cee4443distribution_elementwise_grid_stride_kernelImLi2EZZZNS0_9templates4cuda21random_from_to_kernelIPNS_17CUDAGeneratorImplEEEvRNS_18TensorIteratorBaseEmlT_ENKUlvE_clEvENKUlvE10_clEvEUlP24curandStatePhilox4_32_10E_ZNS1_27distribution_nullary_kernelIjm10ulonglong2S7_SF_ZZZS5_IS7_EvS9_mlSA_ENKSB_clEvENKSC_clEvEUlmE_EEvS9_T2_RKT3_T4_EUlimE0_EEvlNS_15PhiloxCudaStateET1_SJ_,@"STO_CUDA_ENTRY STV_DEFAULT"
_ZN2at6native60_GLOBAL__N__fdc43544_27_DistributionRandomKernel_cu_f88cee4443distribution_elementwise_grid_stride_kernelImLi2EZZZNS0_9templates4cuda21random_from_to_kernelIPNS_17CUDAGeneratorImplEEEvRNS_18TensorIteratorBaseEmlT_ENKUlvE_clEvENKUlvE10_clEvEUlP24curandStatePhilox4_32_10E_ZNS1_27distribution_nullary_kernelIjm10ulonglong2S7_SF_ZZZS5_IS7_EvS9_mlSA_ENKSB_clEvENKSC_clEvEUlmE_EEvS9_T2_RKT3_T4_EUlimE0_EEvlNS_15PhiloxCudaStateET1_SJ_:
        /* <DEDUP_REMOVED lines=93> */
[----:B------:R-:W-:Y:S05]  /*05d0*/  CALL.REL.NOINC `($__internal_68_$__cuda_sm20_div_s64) ;  /* 0x0000003000107944 */ /* 0x000fea0003c00000 */
[----:B------:R-:W-:Y:S05]  /*05e0*/  BRA `(.L_x_830) ;  /* 0x0000000000587947 */ /* 0x000fea0003800000 */
.L_x_829:
        /* <DEDUP_REMOVED lines=22> */
.L_x_830:
        /* <DEDUP_REMOVED lines=68> */
.L_x_846:
[----:B------:R-:W-:Y:S01]  /*0b90*/  IADD3 R38, R38, 0x1, RZ ;  /* 0x0000000126267810 */ /* 0x000fe20007ffe0ff */
[----:B------:R-:W-:Y:S03]  /*0ba0*/  BSSY B0, `(.L_x_831) ;  /* 0x000000c000007945 */ /* 0x000fe60003800000 */
[C---:B------:R-:W-:Y:S01]  /*0bb0*/  ISETP.NE.AND P0, PT, R38.reuse, RZ, PT ;  /* 0x000000ff2600720c */ /* 0x040fe20003f05270 */
[----:B------:R-:W-:-:S12]  /*0bc0*/  IMAD.HI.U32 R2, R38, -0x2daee0ad, RZ ;  /* 0xd2511f5326027827 */ /* 0x000fd800078e00ff */
[----:B01-3--:R-:W-:Y:S05]  /*0bd0*/  @P0 BRA `(.L_x_832) ;  /* 0x0000000000200947 */ /* 0x00bfea0003800000 */
        /* <DEDUP_REMOVED lines=8> */
.L_x_832:
[----:B------:R-:W-:Y:S05]  /*0c60*/  BSYNC B0 ;  /* 0x0000000000007941 */ /* 0x000fea0003800000 */
.L_x_831:
        /* <DEDUP_REMOVED lines=69> */
.L_x_834:
[----:B------:R-:W-:Y:S01]  /*10c0*/  MOV R0, R22 ;  /* 0x0000001600007202 */ /* 0x000fe20000000f00 */
[----:B------:R-:W-:Y:S01]  /*10d0*/  IMAD.MOV.U32 R2, RZ, RZ, R3 ;  /* 0x000000ffff027224 */ /* 0x000fe200078e0003 */
[----:B------:R-:W-:Y:S01]  /*10e0*/  MOV R6, R8 ;  /* 0x0000000800067202 */ /* 0x000fe20000000f00 */
[----:B------:R-:W-:-:S07]  /*10f0*/  IMAD.MOV.U32 R5, RZ, RZ, R18 ;  /* 0x000000ffff057224 */ /* 0x000fce00078e0012 */
.L_x_833:
        /* <DEDUP_REMOVED lines=257> */
.L_x_837:
        /* <DEDUP_REMOVED lines=8> */
[----:B01----:R-:W-:Y:S05]  /*2190*/  CALL.REL.NOINC `($__internal_69_$__cuda_sm20_rem_u64) ;  /* 0x00000018004c7944 */ /* 0x003fea0003c00000 */
[----:B------:R-:W-:Y:S05]  /*21a0*/  BRA `(.L_x_840) ;  /* 0x0000000000487947 */ /* 0x000fea0003800000 */
.L_x_839:
        /* <DEDUP_REMOVED lines=18> */
.L_x_840:
[----:B------:R-:W-:Y:S05]  /*22d0*/  BSYNC B1 ;  /* 0x0000000000017941 */ /* 0x000fea0003800000 */
.L_x_838:
[----:B------:R-:W-:Y:S02]  /*22e0*/  ULDC UR34, c[0x0][0x3e0] ;  /* 0x0000f80000227ab9 */ /* 0x000fe40000000800 */
[----:B------:R-:W-:-:S05]  /*22f0*/  VIADD R23, R0, UR34 ;  /* 0x0000002200177c36 */ /* 0x000fca0008000000 */
[----:B------:R2:W-:Y:S02]  /*2300*/  STG.E desc[UR60][R26.64], R23 ;  /* 0x000000171a007986 */ /* 0x0005e4000c10193c */
.L_x_836:
[----:B------:R-:W-:Y:S05]  /*2310*/  BSYNC B0 ;  /* 0x0000000000007941 */ /* 0x000fea0003800000 */
.L_x_835:
[----:B------:R-:W-:Y:S02]  /*2320*/  ULDC UR34, c[0x0][0xc] ;  /* 0x0000030000227ab9 */ /* 0x000fe40000000800 */
[----:B------:R-:W-:-:S05]  /*2330*/  IMAD R43, R39, UR34, RZ ;  /* 0x00000022272b7c24 */ /* 0x000fca000f8e02ff */
[----:B------:R-:W-:-:S04]  /*2340*/  IADD3 R0, P1, R43, R17, RZ ;  /* 0x000000112b007210 */ /* 0x000fc80007f3e0ff */
[----:B------:R-:W-:Y:S02]  /*2350*/  ISETP.GE.U32.AND P0, PT, R0, UR32, PT ;  /* 0x0000002000007c0c */ /* 0x000fe4000bf06070 */
[----:B------:R-:W-:-:S04]  /*2360*/  IADD3.X R0, RZ, R16, RZ, P1, !PT ;  /* 0x00000010ff007210 */ /* 0x000fc80000ffe4ff */
[----:B------:R-:W-:-:S13]  /*2370*/  ISETP.GE.AND.EX P0, PT, R0, UR33, PT, P0 ;  /* 0x0000002100007c0c */ /* 0x000fda000bf06300 */
[----:B------:R-:W-:Y:S05]  /*2380*/  @P0 BRA `(.L_x_841) ;  /* 0x0000001000780947 */ /* 0x000fea0003800000 */
[----:B------:R-:W-:Y:S01]  /*2390*/  ISETP.NE.AND P0, PT, R9, RZ, PT ;  /* 0x000000ff0900720c */ /* 0x000fe20003f05270 */
[----:B--2---:R-:W-:-:S12]  /*23a0*/  IMAD.MOV.U32 R26, RZ, RZ, RZ ;  /* 0x000000ffff1a7224 */ /* 0x004fd800078e00ff */
[----:B------:R-:W-:Y:S05]  /*23b0*/  @!P0 BRA `(.L_x_842) ;  /* 0x0000000c00e48947 */ /* 0x000fea0003800000 */
[----:B------:R-:W-:Y:S01]  /*23c0*/  ULDC UR34, c[0x0][0xc] ;  /* 0x0000030000227ab9 */ /* 0x000fe20000000800 */
[----:B------:R-:W-:Y:S01]  /*23d0*/  MOV R22, RZ ;  /* 0x000000ff00167202 */ /* 0x000fe20000000f00 */
[----:B------:R-:W-:Y:S01]  /*23e0*/  IMAD R23, R39, UR34, R17 ;  /* 0x0000002227177c24 */ /* 0x000fe2000f8e0211 */
        /* <DEDUP_REMOVED lines=246> */
.L_x_842:
[----:B------:R-:W-:Y:S01]  /*3350*/  LOP3.LUT R0, R6, UR30, RZ, 0xfc, !PT ;  /* 0x0000001e06007c12 */ /* 0x000fe2000f8efcff */
[----:B------:R-:W-:Y:S01]  /*3360*/  ULDC.64 UR34, c[0x0][0x3d0] ;  /* 0x0000f40000227ab9 */ /* 0x000fe20000000a00 */
[----:B------:R-:W-:Y:S01]  /*3370*/  BSSY B0, `(.L_x_843) ;  /* 0x000001c000007945 */ /* 0x000fe20003800000 */
[----:B------:R-:W-:Y:S02]  /*3380*/  IADD3 R26, P1, R26, UR34, RZ ;  /* 0x000000221a1a7c10 */ /* 0x000fe4000ff3e0ff */
[----:B------:R-:W-:Y:S02]  /*3390*/  ISETP.NE.U32.AND P0, PT, R0, RZ, PT ;  /* 0x000000ff0000720c */ /* 0x000fe40003f05070 */
[----:B------:R-:W-:-:S11]  /*33a0*/  IADD3.X R27, RZ, UR35, RZ, P1, !PT ;  /* 0x00000023ff1b7c10 */ /* 0x000fd60008ffe4ff */
[----:B------:R-:W-:Y:S05]  /*33b0*/  @!P0 BRA `(.L_x_844) ;  /* 0x0000000000148947 */ /* 0x000fea0003800000 */
[----:B------:R-:W-:Y:S01]  /*33c0*/  IMAD.MOV.U32 R2, RZ, RZ, R5 ;  /* 0x000000ffff027224 */ /* 0x000fe200078e0005 */
[----:B------:R-:W-:Y:S02]  /*33d0*/  MOV R0, R6 ;  /* 0x0000000600007202 */ /* 0x000fe40000000f00 */
[----:B------:R-:W-:-:S07]  /*33e0*/  MOV R40, 0x3400 ;  /* 0x0000340000287802 */ /* 0x000fce0000000f00 */
[----:B01----:R-:W-:Y:S05]  /*33f0*/  CALL.REL.NOINC `($__internal_69_$__cuda_sm20_rem_u64) ;  /* 0x0000000400b47944 */ /* 0x003fea0003c00000 */
[----:B------:R-:W-:Y:S05]  /*3400*/  BRA `(.L_x_845) ;  /* 0x0000000000487947 */ /* 0x000fea0003800000 */
.L_x_844:
[----:B------:R-:W-:Y:S02]  /*3410*/  ULDC UR34, c[0x0][0x3d8] ;  /* 0x0000f60000227ab9 */ /* 0x000fe40000000800 */
[----:B0-----:R-:W0:Y:S01]  /*3420*/  I2F.U32.RP R4, UR34 ;  /* 0x0000002200047d06 */ /* 0x001e220008209000 */
[----:B------:R-:W-:-:S07]  /*3430*/  ISETP.NE.U32.AND P1, PT, RZ, UR34, PT ;  /* 0x00000022ff007c0c */ /* 0x000fce000bf25070 */
[----:B0-----:R-:W0:Y:S02]  /*3440*/  MUFU.RCP R4, R4 ;  /* 0x0000000400047308 */ /* 0x001e240000001000 */
[----:B0-----:R-:W-:-:S06]  /*3450*/  IADD3 R2, R4, 0xffffffe, RZ ;  /* 0x0ffffffe04027810 */ /* 0x001fcc0007ffe0ff */
[----:B-1----:R0:W1:Y:S02]  /*3460*/  F2I.FTZ.U32.TRUNC.NTZ R3, R2 ;  /* 0x0000000200037305 */ /* 0x002064000021f000 */
[----:B0-----:R-:W-:Y:S01]  /*3470*/  HFMA2.MMA R2, -RZ, RZ, 0, 0 ;  /* 0x00000000ff027435 */ /* 0x001fe200000001ff */
[----:B-1----:R-:W-:-:S04]  /*3480*/  IMAD.MOV R23, RZ, RZ, -R3 ;  /* 0x000000ffff177224 */ /* 0x002fc800078e0a03 */
[----:B------:R-:W-:-:S05]  /*3490*/  IMAD R23, R23, UR34, RZ ;  /* 0x0000002217177c24 */ /* 0x000fca000f8e02ff */
        /* <DEDUP_REMOVED lines=9> */
.L_x_845:
[----:B------:R-:W-:Y:S05]  /*3530*/  BSYNC B0 ;  /* 0x0000000000007941 */ /* 0x000fea0003800000 */
.L_x_843:
[----:B------:R-:W-:Y:S02]  /*3540*/  ULDC UR34, c[0x0][0x3e0] ;  /* 0x0000f80000227ab9 */ /* 0x000fe40000000800 */
[----:B------:R-:W-:-:S05]  /*3550*/  IADD3 R3, R0, UR34, RZ ;  /* 0x0000002200037c10 */ /* 0x000fca000fffe0ff */
[----:B------:R3:W-:Y:S02]  /*3560*/  STG.E desc[UR60][R26.64], R3 ;  /* 0x000000031a007986 */ /* 0x0007e4000c10193c */
.L_x_841:
        /* <DEDUP_REMOVED lines=8> */
[----:B--2---:R-:W-:-:S11]  /*35f0*/  MOV R23, R8 ;  /* 0x0000000800177202 */ /* 0x004fd60000000f00 */
[----:B------:R-:W-:Y:S05]  /*3600*/  @!P0 BRA `(.L_x_846) ;  /* 0xffffffd400608947 */ /* 0x000fea000383ffff */
[----:B------:R-:W-:Y:S05]  /*3610*/  EXIT ;  /* 0x000000000000794d */ /* 0x000fea0003800000 */
        .weak           $__internal_68_$__cuda_sm20_div_s64
        .type           $__internal_68_$__cuda_sm20_div_s64,@function
        .size           $__internal_68_$__cuda_sm20_div_s64,($__internal_69_$__cuda_sm20_rem_u64 - $__internal_68_$__cuda_sm20_div_s64)
$__internal_68_$__cuda_sm20_div_s64:
        /* <DEDUP_REMOVED lines=74> */
[----:B------:R-:W-:Y:S06]  /*3ac0*/  RET.REL.NODEC R6 `(_ZN2at6native60_GLOBAL__N__fdc43544_27_DistributionRandomKernel_cu_f88cee4443distribution_elementwise_grid_stride_kernelImLi2EZZZNS0_9templates4cuda21random_from_to_kernelIPNS_17CUDAGeneratorImplEEEvRNS_18TensorIteratorBaseEmlT_ENKUlvE_clEvENKUlvE10_clEvEUlP24curandStatePhilox4_32_10E_ZNS1_27distribution_nullary_kernelIjm10ulonglong2S7_SF_ZZZS5_IS7_EvS9_mlSA_ENKSB_clEvENKSC_clEvEUlmE_EEvS9_T2_RKT3_T4_EUlimE0_EEvlNS_15PhiloxCudaStateET1_SJ_) ;  /* 0xffffffc4064c7950 */ /* 0x000fec0003c3ffff */
        .weak           $__internal_69_$__cuda_sm20_rem_u64
        .type           $__internal_69_$__cuda_sm20_rem_u64,@function
        .size           $__internal_69_$__cuda_sm20_rem_u64,(.L_x_1941 - $__internal_69_$__cuda_sm20_rem_u64)
$__internal_69_$__cuda_sm20_rem_u64:
        /* <DEDUP_REMOVED lines=56> */
[----:B------:R-:W-:Y:S02]  /*3e50*/  IADD3 R0, -R4, R23, RZ ;  /* 0x0000001704007210 */ /* 0x000fe40007ffe1ff */
[----:B------:R-:W-:-:S02]  /*3e60*/  ISETP.GE.U32.AND.EX P0, PT, R2, R3, PT, P0 ;  /* 0x000000030200720c */ /* 0x000fc40003f06100 */
[----:B------:R-:W-:Y:S02]  /*3e70*/  ISETP.NE.AND.EX P1, PT, R3, RZ, PT, P1 ;  /* 0x000000ff0300720c */ /* 0x000fe40003f25310 */
[----:B------:R-:W-:-:S04]  /*3e80*/  SEL R0, R0, R23, P0 ;  /* 0x0000001700007207 */ /* 0x000fc80000000000 */
[----:B------:R-:W-:Y:S01]  /*3e90*/  SEL R0, R0, 0xffffffff, P1 ;  /* 0xffffffff00007807 */ /* 0x000fe20000800000 */
[----:B------:R-:W-:Y:S06]  /*3ea0*/  RET.REL.NODEC R40 `(_ZN2at6native60_GLOBAL__N__fdc43544_27_DistributionRandomKernel_cu_f88cee4443distribution_elementwise_grid_stride_kernelImLi2EZZZNS0_9templates4cuda21random_from_to_kernelIPNS_17CUDAGeneratorImplEEEvRNS_18TensorIteratorBaseEmlT_ENKUlvE_clEvENKUlvE10_clEvEUlP24curandStatePhilox4_32_10E_ZNS1_27distribution_nullary_kernelIjm10ulonglong2S7_SF_ZZZS5_IS7_EvS9_mlSA_ENKSB_clEvENKSC_clEvEUlmE_EEvS9_T2_RKT3_T4_EUlimE0_EEvlNS_15PhiloxCudaStateET1_SJ_) ;  /* 0xffffffc028547950 */ /* 0x000fec0003c3ffff */
.L_x_847:
        /* <DEDUP_REMOVED lines=13> */
.L_x_1941:


//--------------------- .text._ZN2at6native60_GLOBAL__N__fdc43544_27_DistributionRandomKernel_cu_f88cee4443distribution_elementwise_grid_stride_kernelImLi2EZZZNS0_9templates4cuda21random_from_to_kernelIPNS_17CUDAGeneratorImplEEEvRNS_18TensorIteratorBaseEmlT_ENKUlvE_clEvENKUlvE10_clEvEUlP24curandStatePhilox4_32_10E_ZNS1_27distribution_nullary_kernelIjm10ulonglong2S7_SF_ZZZS5_IS7_EvS9_mlSA_ENKSB_clEvENKSC_clEvEUlmE_EEvS9_T2_RKT3_T4_EUlimE_EEvlNS_15PhiloxCudaStateET1_SJ_ --------------------------
	.section	.text._ZN2at6native60_GLOBAL__N__fdc43544_27_DistributionRandomKernel_cu_f88cee4443distribution_elementwise_grid_stride_kernelImLi2EZZZNS0_9templates4cuda21random_from_to_kernelIPNS_17CUDAGeneratorImplEEEvRNS_18TensorIteratorBaseEmlT_ENKUlvE_clEvENKUlvE10_clEvEUlP24curandStatePhilox4_32_10E_ZNS1_27distribution_nullary_kernelIjm10ulonglong2S7_SF_ZZZS5_IS7_EvS9_mlSA_ENKSB_clEvENKSC_clEvEUlmE_EEvS9_T2_RKT3_T4_EUlimE_EEvlNS_15PhiloxCudaStateET1_SJ_,"ax",@progbits
	.align	128
.text._ZN2at6native60_GLOBAL__N__fdc43544_27_DistributionRandomKernel_cu_f88cee4443distribution_elementwise_grid_stride_kernelImLi2EZZZNS0_9templates4cuda21random_from_to_kernelIPNS_17CUDAGeneratorImplEEEvRNS_18TensorIteratorBaseEmlT_ENKUlvE_clEvENKUlvE10_clEvEUlP24curandStatePhilox4_32_10E_ZNS1_27distribution_nullary_kernelIjm10ulonglong2S7_SF_ZZZS5_IS7_EvS9_mlSA_ENKSB_clEvENKSC_clEvEUlmE_EEvS9_T2_RKT3_T4_EUlimE_EEvlNS_15PhiloxCudaStateET1_SJ_:
        .type           _ZN2at6native60_GLOBAL__N__fdc43544_27_DistributionRandomKernel_cu_f88cee4443distribution_elementwise_grid_stride_kernelImLi2EZZZNS0_9templates4cuda21random_from_to_kernelIPNS_17CUDAGeneratorImplEEEvRNS_18TensorIteratorBaseEmlT_ENKUlvE_clEvENKUlvE10_clEvEUlP24curandStatePhilox4_32_10E_ZNS1_27distribution_nullary_kernelIjm10ulonglong2S7_SF_ZZZS5_IS7_EvS9_mlSA_ENKSB_clEvENKSC_clEvEUlmE_EEvS9_T2_RKT3_T4_EUlimE_EEvlNS_15PhiloxCudaStateET1_SJ_,@function
        .size           _ZN2at6native60_GLOBAL__N__fdc43544_27_DistributionRandomKernel_cu_f88cee4443distribution_elementwise_grid_stride_kernelImLi2EZZZNS0_9templates4cuda21random_from_to_kernelIPNS_17CUDAGeneratorImplEEEvRNS_18TensorIteratorBaseEmlT_ENKUlvE_clEvENKUlvE10_clEvEUlP24curandStatePhilox4_32_10E_ZNS1_27distribution_nullary_kernelIjm10ulonglong2S7_SF_ZZZS5_IS7_EvS9_mlSA_ENKSB_clEvENKSC_clEvEUlmE_EEvS9_T2_RKT3_T4_EUlimE_EEvlNS_15PhiloxCudaStateET1_SJ_,(.L_x_1944 - _ZN2at6native60_GLOBAL__N__fdc43544_27_DistributionRandomKernel_cu_f88cee4443distribution_elementwise_grid_stride_kernelImLi2EZZZNS0_9templates4cuda21random_from_to_kernelIPNS_17CUDAGeneratorImplEEEvRNS_18TensorIteratorBaseEmlT_ENKUlvE_clEvENKUlvE10_clEvEUlP24curandStatePhilox4_32_10E_ZNS1_27distribution_nullary_kernelIjm10ulonglong2S7_SF_ZZZS5_IS7_EvS9_mlSA_ENKSB_clEvENKSC_clEvEUlmE_EEvS9_T2_RKT3_T4_EUlimE_EEvlNS_15PhiloxCudaStateET1_SJ_)
        .other          _ZN2at6native60_GLOBAL__N__fdc43544_27_DistributionRandomKernel_cu_f88cee4443distribution_elementwise_grid_stride_kernelImLi2EZZZNS0_9templates4cuda21random_from_to_kernelIPNS_17CUDAGeneratorImplEEEvRNS_18TensorIteratorBaseEmlT_ENKUlvE_clEvENKUlvE10_clEvEUlP24curandStatePhilox4_32_10E_ZNS1_27distribution_nullary_kernelIjm10ulonglong2S7_SF_ZZZS5_IS7_EvS9_mlSA_ENKSB_clEvENKSC_clEvEUlmE_EEvS9_T2_RKT3_T4_EUlimE_EEvlNS_15PhiloxCudaStateET1_SJ_,@"STO_CUDA_ENTRY STV_DEFAULT"
_ZN2at6native60_GLOBAL__N__fdc43544_27_DistributionRandomKernel_cu_f88cee4443distribution_elementwise_grid_stride_kernelImLi2EZZZNS0_9templates4cuda21random_from_to_kernelIPNS_17CUDAGeneratorImplEEEvRNS_18TensorIteratorBaseEmlT_ENKUlvE_clEvENKUlvE10_clEvEUlP24curandStatePhilox4_32_10E_ZNS1_27distribution_nullary_kernelIjm10ulonglong2S7_SF_ZZZS5_IS7_EvS9_mlSA_ENKSB_clEvENKSC_clEvEUlmE_EEvS9_T2_RKT3_T4_EUlimE_EEvlNS_15PhiloxCudaStateET1_SJ_:
        /* <DEDUP_REMOVED lines=86> */
[----:B------:R-:W-:Y:S05]  /*0560*/  CALL.REL.NOINC `($__internal_70_$__cuda_sm20_div_s64) ;  /* 0x0000000c00847944 */ /* 0x000fea0003c00000 */
[----:B------:R-:W-:Y:S01]  /*0570*/  MOV R22, R26 ;  /* 0x0000001a00167202 */ /* 0x000fe20000000f00 */
[----:B------:R-:W-:Y:S01]  /*0580*/  IMAD.MOV.U32 R23, RZ, RZ, R27 ;  /* 0x000000ffff177224 */ /* 0x000fe200078e001b */
[----:B------:R-:W-:Y:S06]  /*0590*/  BRA `(.L_x_849) ;  /* 0x00000000005c7947 */ /* 0x000fec0003800000 */
.L_x_848:
        /* <DEDUP_REMOVED lines=23> */
.L_x_849:
        /* <DEDUP_REMOVED lines=30> */
[----:B------:R-:W-:Y:S01]  /*08f0*/  ULDC UR10, c[0x0][0x240] ;  /* 0x00009000000a7ab9 */ /* 0x000fe20000000800 */
[----:B------:R-:W-:Y:S01]  /*0900*/  ULDC.64 UR14, c[0x0][0x210] ;  /* 0x00008400000e7ab9 */ /* 0x000fe20000000a00 */
[----:B------:R-:W-:-:S05]  /*0910*/  ULDC.64 UR12, c[0x0][0x238] ;  /* 0x00008e00000c7ab9 */ /* 0x000fca0000000a00 */
.L_x_863:
        /* <DEDUP_REMOVED lines=13> */
.L_x_851:
[----:B------:R-:W-:Y:S05]  /*09f0*/  BSYNC B0 ;  /* 0x0000000000007941 */ /* 0x000fea0003800000 */
.L_x_850:
        /* <DEDUP_REMOVED lines=60> */
.L_x_853:
[----:B------:R-:W-:Y:S01]  /*0dc0*/  IMAD.MOV.U32 R47, RZ, RZ, R43 ;  /* 0x000000ffff2f7224 */ /* 0x000fe200078e002b */
[----:B------:R-:W-:Y:S01]  /*0dd0*/  MOV R46, R31 ;  /* 0x0000001f002e7202 */ /* 0x000fe20000000f00 */
[----:B------:R-:W-:Y:S02]  /*0de0*/  IMAD.MOV.U32 R39, RZ, RZ, R37 ;  /* 0x000000ffff277224 */ /* 0x000fe400078e0025 */
[----:B------:R-:W-:-:S07]  /*0df0*/  IMAD.MOV.U32 R40, RZ, RZ, R26 ;  /* 0x000000ffff287224 */ /* 0x000fce00078e001a */
.L_x_852:
        /* <DEDUP_REMOVED lines=10> */
[----:B------:R-:W-:-:S07]  /*0ea0*/  MOV R42, 0xec0 ;  /* 0x00000ec0002a7802 */ /* 0x000fce0000000f00 */
[----:B01----:R-:W-:Y:S05]  /*0eb0*/  CALL.REL.NOINC `($__internal_71_$__cuda_sm20_rem_u64) ;  /* 0x00000008005c7944 */ /* 0x003fea0003c00000 */
[----:B------:R-:W-:Y:S05]  /*0ec0*/  BRA `(.L_x_858) ;  /* 0x0000000000447947 */ /* 0x000fea0003800000 */
.L_x_857:
        /* <DEDUP_REMOVED lines=17> */
.L_x_858:
[----:B------:R-:W-:Y:S05]  /*0fe0*/  BSYNC B1 ;  /* 0x0000000000017941 */ /* 0x000fea0003800000 */
.L_x_856:
[----:B------:R-:W-:Y:S01]  /*0ff0*/  IMAD R29, R16, UR10, RZ ;  /* 0x0000000a101d7c24 */ /* 0x000fe2000f8e02ff */
[----:B------:R-:W-:-:S04]  /*1000*/  IADD3 R31, R30, UR7, RZ ;  /* 0x000000071e1f7c10 */ /* 0x000fc8000fffe0ff */
[----:B------:R-:W-:-:S04]  /*1010*/  IADD3 R28, P0, R29, UR12, RZ ;  /* 0x0000000c1d1c7c10 */ /* 0x000fc8000ff1e0ff */
[----:B------:R-:W-:-:S05]  /*1020*/  LEA.HI.X.SX32 R29, R29, UR13, 0x1, P0 ;  /* 0x0000000d1d1d7c11 */ /* 0x000fca00080f0eff */
[----:B------:R2:W-:Y:S04]  /*1030*/  STG.E desc[UR8][R28.64], R31 ;  /* 0x0000001f1c007986 */ /* 0x0005e8000c101908 */
.L_x_855:
[----:B------:R-:W-:Y:S05]  /*1040*/  BSYNC B0 ;  /* 0x0000000000007941 */ /* 0x000fea0003800000 */
.L_x_854:
        /* <DEDUP_REMOVED lines=12> */
[----:B------:R-:W-:Y:S01]  /*1110*/  IMAD.MOV.U32 R46, RZ, RZ, R40 ;  /* 0x000000ffff2e7224 */ /* 0x000fe200078e0028 */
[----:B------:R-:W-:Y:S02]  /*1120*/  MOV R47, R39 ;  /* 0x00000027002f7202 */ /* 0x000fe40000000f00 */
[----:B------:R-:W-:-:S07]  /*1130*/  MOV R42, 0x1150 ;  /* 0x00001150002a7802 */ /* 0x000fce0000000f00 */
[----:B01----:R-:W-:Y:S05]  /*1140*/  CALL.REL.NOINC `($__internal_71_$__cuda_sm20_rem_u64) ;  /* 0x0000000400b87944 */ /* 0x003fea0003c00000 */
[----:B------:R-:W-:Y:S05]  /*1150*/  BRA `(.L_x_862) ;  /* 0x0000000000447947 */ /* 0x000fea0003800000 */
.L_x_861:
        /* <DEDUP_REMOVED lines=17> */
.L_x_862:
[----:B------:R-:W-:Y:S05]  /*1270*/  BSYNC B0 ;  /* 0x0000000000007941 */ /* 0x000fea0003800000 */
.L_x_860:
[----:B------:R-:W-:Y:S02]  /*1280*/  IMAD R44, R44, UR10, RZ ;  /* 0x0000000a2c2c7c24 */ /* 0x000fe4000f8e02ff */
[----:B------:R-:W-:-:S03]  /*1290*/  VIADD R31, R30, UR7 ;  /* 0x000000071e1f7c36 */ /* 0x000fc60008000000 */
[----:B------:R-:W-:-:S04]  /*12a0*/  IADD3 R28, P0, R44, UR12, RZ ;  /* 0x0000000c2c1c7c10 */ /* 0x000fc8000ff1e0ff */
[----:B------:R-:W-:-:S05]  /*12b0*/  LEA.HI.X.SX32 R29, R44, UR13, 0x1, P0 ;  /* 0x0000000d2c1d7c11 */ /* 0x000fca00080f0eff */
[----:B------:R2:W-:Y:S04]  /*12c0*/  STG.E desc[UR8][R28.64], R31 ;  /* 0x0000001f1c007986 */ /* 0x0005e8000c101908 */
.L_x_859:
        /* <DEDUP_REMOVED lines=11> */
        .weak           $__internal_70_$__cuda_sm20_div_s64
        .type           $__internal_70_$__cuda_sm20_div_s64,@function
        .size           $__internal_70_$__cuda_sm20_div_s64,($__internal_71_$__cuda_sm20_rem_u64 - $__internal_70_$__cuda_sm20_div_s64)
$__internal_70_$__cuda_sm20_div_s64:
        /* <DEDUP_REMOVED lines=67> */
[----:B------:R-:W-:Y:S01]  /*17b0*/  SEL R26, R23, R26, !P1 ;  /* 0x0000001a171a7207 */ /* 0x000fe20004800000 */
[----:B------:R-:W-:Y:S01]  /*17c0*/  HFMA2.MMA R23, -RZ, RZ, 0, 0 ;  /* 0x00000000ff177435 */ /* 0x000fe200000001ff */
[----:B------:R-:W-:Y:S01]  /*17d0*/  SEL R27, R22, R27, !P1 ;  /* 0x0000001b161b7207 */ /* 0x000fe20004800000 */
[----:B------:R-:W-:Y:S01]  /*17e0*/  IMAD.MOV.U32 R22, RZ, RZ, R30 ;  /* 0x000000ffff167224 */ /* 0x000fe200078e001e */
[----:B------:R-:W-:-:S04]  /*17f0*/  ISETP.NE.AND.EX P0, PT, RZ, RZ, PT, P0 ;  /* 0x000000ffff00720c */ /* 0x000fc80003f05300 */
[----:B------:R-:W-:Y:S02]  /*1800*/  SEL R26, R26, 0xffffffff, P0 ;  /* 0xffffffff1a1a7807 */ /* 0x000fe40000000000 */
[----:B------:R-:W-:Y:S01]  /*1810*/  SEL R27, R27, 0xffffffff, P0 ;  /* 0xffffffff1b1b7807 */ /* 0x000fe20000000000 */
[----:B------:R-:W-:Y:S06]  /*1820*/  RET.REL.NODEC R22 `(_ZN2at6native60_GLOBAL__N__fdc43544_27_DistributionRandomKernel_cu_f88cee4443distribution_elementwise_grid_stride_kernelImLi2EZZZNS0_9templates4cuda21random_from_to_kernelIPNS_17CUDAGeneratorImplEEEvRNS_18TensorIteratorBaseEmlT_ENKUlvE_clEvENKUlvE10_clEvEUlP24curandStatePhilox4_32_10E_ZNS1_27distribution_nullary_kernelIjm10ulonglong2S7_SF_ZZZS5_IS7_EvS9_mlSA_ENKSB_clEvENKSC_clEvEUlmE_EEvS9_T2_RKT3_T4_EUlimE_EEvlNS_15PhiloxCudaStateET1_SJ_) ;  /* 0xffffffe416f47950 */ /* 0x000fec0003c3ffff */
        .weak           $__internal_71_$__cuda_sm20_rem_u64
        .type           $__internal_71_$__cuda_sm20_rem_u64,@function
        .size           $__internal_71_$__cuda_sm20_rem_u64,(.L_x_1944 - $__internal_71_$__cuda_sm20_rem_u64)
$__internal_71_$__cuda_sm20_rem_u64:
[----:B------:R-:W-:Y:S01]  /*1830*/  IMAD.MOV.U32 R48, RZ, RZ, R41 ;  /* 0x000000ffff307224 */ /* 0x000fe200078e0029 */
[----:B------:R-:W-:-:S05]  /*1840*/  MOV R49, R43 ;  /* 0x0000002b00317202 */ /* 0x000fca0000000f00 */
        /* <DEDUP_REMOVED lines=43> */
[----:B------:R-:W-:Y:S02]  /*1b00*/  HFMA2.MMA R29, -RZ, RZ, 0, 0 ;  /* 0x00000000ff1d7435 */ /* 0x000fe400000001ff */
        /* <DEDUP_REMOVED lines=16> */
[----:B------:R-:W-:Y:S06]  /*1c10*/  RET.REL.NODEC R28 `(_ZN2at6native60_GLOBAL__N__fdc43544_27_DistributionRandomKernel_cu_f88cee4443distribution_elementwise_grid_stride_kernelImLi2EZZZNS0_9templates4cuda21random_from_to_kernelIPNS_17CUDAGeneratorImplEEEvRNS_18TensorIteratorBaseEmlT_ENKUlvE_clEvENKUlvE10_clEvEUlP24curandStatePhilox4_32_10E_ZNS1_27distribution_nullary_kernelIjm10ulonglong2S7_SF_ZZZS5_IS7_EvS9_mlSA_ENKSB_clEvENKSC_clEvEUlmE_EEvS9_T2_RKT3_T4_EUlimE_EEvlNS_15PhiloxCudaStateET1_SJ_) ;  /* 0xffffffe01cf87950 */ /* 0x000fec0003c3ffff */
.L_x_864:
        /* <DEDUP_REMOVED lines=14> */
.L_x_1944:


//--------------------- .text._ZN2at6native60_GLOBAL__N__fdc43544_27_DistributionRandomKernel_cu_f88cee4443distribution_elementwise_grid_stride_kernelIjLi4EZZZNS0_9templates4cuda21random_from_to_kernelIPNS_17CUDAGeneratorImplEEEvRNS_18TensorIteratorBaseEmlT_ENKUlvE_clEvENKUlvE9_clEvEUlP24curandStatePhilox4_32_10E0_ZNS1_27distribution_nullary_kernelItj5uint4S7_SF_ZZZS5_IS7_EvS9_mlSA_ENKSB_clEvENKSC_clEvEUljE_EEvS9_T2_RKT3_T4_EUlijE0_EEvlNS_15PhiloxCudaStateET1_SJ_ --------------------------
	.section	.text._ZN2at6native60_GLOBAL__N__fdc43544_27_DistributionRandomKernel_cu_f88cee4443distribution_elementwise_grid_stride_kernelIjLi4EZZZNS0_9templates4cuda21random_from_to_kernelIPNS_17CUDAGeneratorImplEEEvRNS_18TensorIteratorBaseEmlT_ENKUlvE_clEvENKUlvE9_clEvEUlP24curandStatePhilox4_32_10E0_ZNS1_27distribution_nullary_kernelItj5uint4S7_SF_ZZZS5_IS7_EvS9_mlSA_ENKSB_clEvENKSC_clEvEUljE_EEvS9_T2_RKT3_T4_EUlijE0_EEvlNS_15PhiloxCudaStateET1_SJ_,"ax",@progbits
	.align	128
.text._ZN2at6native60_GLOBAL__N__fdc43544_27_DistributionRandomKernel_cu_f88cee4443distribution_elementwise_grid_stride_kernelIjLi4EZZZNS0_9templates4cuda21random_from_to_kernelIPNS_17CUDAGeneratorImplEEEvRNS_18TensorIteratorBaseEmlT_ENKUlvE_clEvENKUlvE9_clEvEUlP24curandStatePhilox4_32_10E0_ZNS1_27distribution_nullary_kernelItj5uint4S7_SF_ZZZS5_IS7_EvS9_mlSA_ENKSB_clEvENKSC_clEvEUljE_EEvS9_T2_RKT3_T4_EUlijE0_EEvlNS_15PhiloxCudaStateET1_SJ_:
        .type           _ZN2at6native60_GLOBAL__N__fdc43544_27_DistributionRandomKernel_cu_f88cee4443distribution_elementwise_grid_stride_kernelIjLi4EZZZNS0_9templates4cuda21random_from_to_kernelIPNS_17CUDAGeneratorImplEEEvRNS_18TensorIteratorBaseEmlT_ENKUlvE_clEvENKUlvE9_clEvEUlP24curandStatePhilox4_32_10E0_ZNS1_27distribution_nullary_kernelItj5uint4S7_SF_ZZZS5_IS7_EvS9_mlSA_ENKSB_clEvENKSC_clEvEUljE_EEvS9_T2_RKT3_T4_EUlijE0_EEvlNS_15PhiloxCudaStateET1_SJ_,@function
        .size           _ZN2at6native60_GLOBAL__N__fdc43544_27_DistributionRandomKernel_cu_f88cee4443distribution_elementwise_grid_stride_kernelIjLi4EZZZNS0_9templates4cuda21random_from_to_kernelIPNS_17CUDAGeneratorImplEEEvRNS_18TensorIteratorBaseEmlT_ENKUlvE_clEvENKUlvE9_clEvEUlP24curandStatePhilox4_32_10E0_ZNS1_27distribution_nullary_kernelItj5uint4S7_SF_ZZZS5_IS7_EvS9_mlSA_ENKSB_clEvENKSC_clEvEUljE_EEvS9_T2_RKT3_T4_EUlijE0_EEvlNS_15PhiloxCudaStateET1_SJ_,(.L_x_1947 - _ZN2at6native60_GLOBAL__N__fdc43544_27_DistributionRandomKernel_cu_f88cee4443distribution_elementwise_grid_stride_kernelIjLi4EZZZNS0_9templates4cuda21random_from_to_kernelIPNS_17CUDAGeneratorImplEEEvRNS_18TensorIteratorBaseEmlT_ENKUlvE_clEvENKUlvE9_clEvEUlP24curandStatePhilox4_32_10E0_ZNS1_27distribution_nullary_kernelItj5uint4S7_SF_ZZZS5_IS7_EvS9_mlSA_ENKSB_clEvENKSC_clEvEUljE_EEvS9_T2_RKT3_T4_EUlijE0_EEvlNS_15PhiloxCudaStateET1_SJ_)
        .other          _ZN2at6native60_GLOBAL__N__fdc43544_27_DistributionRandomKernel_cu_f88cee4443distribution_elementwise_grid_stride_kernelIjLi4EZZZNS0_9templates4cuda21random_from_to_kernelIPNS_17CUDAGeneratorImplEEEvRNS_18TensorIteratorBaseEmlT_ENKUlvE_clEvENKUlvE9_clEvEUlP24curandStatePhilox4_32_10E0_ZNS1_27distribution_nullary_kernelItj5uint4S7_SF_ZZZS5_IS7_EvS9_mlSA_ENKSB_clEvENKSC_clEvEUljE_EEvS9_T2_RKT3_T4_EUlijE0_EEvlNS_15PhiloxCudaStateET1_SJ_,@"STO_CUDA_ENTRY STV_DEFAULT"
_ZN2at6native60_GLOBAL__N__fdc43544_27_DistributionRandomKernel_cu_f88cee4443distribution_elementwise_grid_stride_kernelIjLi4EZZZNS0_9templates4cuda21random_from_to_kernelIPNS_17CUDAGeneratorImplEEEvRNS_18TensorIteratorBaseEmlT_ENKUlvE_clEvENKUlvE9_clEvEUlP24curandStatePhilox4_32_10E0_ZNS1_27distribution_nullary_kernelItj5uint4S7_SF_ZZZS5_IS7_EvS9_mlSA_ENKSB_clEvENKSC_clEvEUljE_EEvS9_T2_RKT3_T4_EUlijE0_EEvlNS_15PhiloxCudaStateET1_SJ_:
        /* <DEDUP_REMOVED lines=92> */
[----:B------:R-:W-:Y:S05]  /*05c0*/  CALL.REL.NOINC `($__internal_72_$__cuda_sm20_div_s64) ;  /* 0x0000005000987944 */ /* 0x000fea0003c00000 */
[----:B------:R-:W-:Y:S05]  /*05d0*/  BRA `(.L_x_866) ;  /* 0x00000000005c7947 */ /* 0x000fea0003800000 */
.L_x_865:
        /* <DEDUP_REMOVED lines=23> */
.L_x_866:
        /* <DEDUP_REMOVED lines=68> */
.L_x_890:
        /* <DEDUP_REMOVED lines=13> */
.L_x_868:
[----:B------:R-:W-:Y:S05]  /*0c60*/  BSYNC B0 ;  /* 0x0000000000007941 */ /* 0x000fea0003800000 */
.L_x_867:
        /* <DEDUP_REMOVED lines=69> */
.L_x_870:
[----:B------:R-:W-:Y:S01]  /*10c0*/  MOV R35, R32 ;  /* 0x0000002000237202 */ /* 0x000fe20000000f00 */
[----:B------:R-:W-:Y:S01]  /*10d0*/  IMAD.MOV.U32 R41, RZ, RZ, R27 ;  /* 0x000000ffff297224 */ /* 0x000fe200078e001b */
[----:B------:R-:W-:Y:S01]  /*10e0*/  MOV R30, R28 ;  /* 0x0000001c001e7202 */ /* 0x000fe20000000f00 */
[----:B------:R-:W-:-:S07]  /*10f0*/  IMAD.MOV.U32 R31, RZ, RZ, R22 ;  /* 0x000000ffff1f7224 */ /* 0x000fce00078e0016 */
.L_x_869:
        /* <DEDUP_REMOVED lines=258> */
.L_x_873:
[----:B------:R-:W-:Y:S01]  /*2120*/  ISETP.NE.U32.AND P0, PT, RZ, UR30, PT ;  /* 0x0000001eff007c0c */ /* 0x000fe2000bf05070 */
[----:B------:R-:W-:Y:S02]  /*2130*/  ULDC.64 UR34, c[0x0][0x3d0] ;  /* 0x0000f40000227ab9 */ /* 0x000fe40000000a00 */
[----:B------:R-:W-:-:S05]  /*2140*/  IADD3 R26, P1, R36, UR34, RZ ;  /* 0x00000022241a7c10 */ /* 0x000fca000ff3e0ff */
[----:B------:R-:W-:-:S05]  /*2150*/  IMAD.X R27, RZ, RZ, UR35, P1 ;  /* 0x00000023ff1b7e24 */ /* 0x000fca00088e06ff */
[----:B------:R-:W-:Y:S05]  /*2160*/  @!P0 BRA `(.L_x_874) ;  /* 0x00000000000c8947 */ /* 0x000fea0003800000 */
[----:B------:R-:W-:-:S07]  /*2170*/  MOV R36, 0x2190 ;  /* 0x0000219000247802 */ /* 0x000fce0000000f00 */
[----:B01----:R-:W-:Y:S05]  /*2180*/  CALL.REL.NOINC `($__internal_73_$__cuda_sm20_rem_u64) ;  /* 0x0000003800d47944 */ /* 0x003fea0003c00000 */
[----:B------:R-:W-:Y:S05]  /*2190*/  BRA `(.L_x_875) ;  /* 0x0000000000487947 */ /* 0x000fea0003800000 */
.L_x_874:
        /* <DEDUP_REMOVED lines=18> */
.L_x_875:
[----:B------:R-:W-:Y:S02]  /*22c0*/  ULDC UR34, c[0x0][0x3e0] ;  /* 0x0000f80000227ab9 */ /* 0x000fe40000000800 */
[----:B------:R-:W-:-:S05]  /*22d0*/  IADD3 R35, R35, UR34, RZ ;  /* 0x0000002223237c10 */ /* 0x000fca000fffe0ff */
[----:B------:R2:W-:Y:S02]  /*22e0*/  STG.E.U16 desc[UR60][R26.64], R35 ;  /* 0x000000231a007986 */ /* 0x0005e4000c10153c */
.L_x_872:
[----:B------:R-:W-:Y:S05]  /*22f0*/  BSYNC B0 ;  /* 0x0000000000007941 */ /* 0x000fea0003800000 */
.L_x_871:
        /* <DEDUP_REMOVED lines=248> */
.L_x_878:
[----:B------:R-:W-:Y:S01]  /*3280*/  ISETP.NE.U32.AND P1, PT, RZ, UR30, PT ;  /* 0x0000001eff007c0c */ /* 0x000fe2000bf25070 */
[----:B------:R-:W-:Y:S02]  /*3290*/  ULDC.64 UR34, c[0x0][0x3d0] ;  /* 0x0000f40000227ab9 */ /* 0x000fe40000000a00 */
[----:B------:R-:W-:-:S05]  /*32a0*/  IADD3 R26, P0, R35, UR34, RZ ;  /* 0x00000022231a7c10 */ /* 0x000fca000ff1e0ff */
[----:B------:R-:W-:-:S05]  /*32b0*/  IMAD.X R27, RZ, RZ, UR35, P0 ;  /* 0x00000023ff1b7e24 */ /* 0x000fca00080e06ff */
[----:B------:R-:W-:Y:S05]  /*32c0*/  @!P1 BRA `(.L_x_879) ;  /* 0x0000000000109947 */ /* 0x000fea0003800000 */
[----:B------:R-:W-:Y:S02]  /*32d0*/  MOV R35, R41 ;  /* 0x0000002900237202 */ /* 0x000fe40000000f00 */
[----:B------:R-:W-:-:S07]  /*32e0*/  MOV R36, 0x3300 ;  /* 0x0000330000247802 */ /* 0x000fce0000000f00 */
[----:B01----:R-:W-:Y:S05]  /*32f0*/  CALL.REL.NOINC `($__internal_73_$__cuda_sm20_rem_u64) ;  /* 0x0000002800787944 */ /* 0x003fea0003c00000 */
[----:B------:R-:W-:Y:S05]  /*3300*/  BRA `(.L_x_880) ;  /* 0x0000000000487947 */ /* 0x000fea0003800000 */
.L_x_879:
        /* <DEDUP_REMOVED lines=18> */
.L_x_880:
[----:B------:R-:W-:Y:S02]  /*3430*/  ULDC UR34, c[0x0][0x3e0] ;  /* 0x0000f80000227ab9 */ /* 0x000fe40000000800 */
[----:B------:R-:W-:-:S05]  /*3440*/  VIADD R35, R35, UR34 ;  /* 0x0000002223237c36 */ /* 0x000fca0008000000 */
[----:B------:R2:W-:Y:S02]  /*3450*/  STG.E.U16 desc[UR60][R26.64], R35 ;  /* 0x000000231a007986 */ /* 0x0005e4000c10153c */
.L_x_877:
[----:B------:R-:W-:Y:S05]  /*3460*/  BSYNC B0 ;  /* 0x0000000000007941 */ /* 0x000fea0003800000 */
.L_x_876:
        /* <DEDUP_REMOVED lines=244> */
.L_x_883:
[----:B------:R-:W-:Y:S01]  /*43b0*/  ISETP.NE.U32.AND P1, PT, RZ, UR30, PT ;  /* 0x0000001eff007c0c */ /* 0x000fe2000bf25070 */
[----:B------:R-:W-:Y:S02]  /*43c0*/  ULDC.64 UR34, c[0x0][0x3d0] ;  /* 0x0000f40000227ab9 */ /* 0x000fe40000000a00 */
[----:B------:R-:W-:-:S04]  /*43d0*/  IADD3 R26, P0, R35, UR34, RZ ;  /* 0x00000022231a7c10 */ /* 0x000fc8000ff1e0ff */
[----:B------:R-:W-:-:S06]  /*43e0*/  IADD3.X R27, RZ, UR35, RZ, P0, !PT ;  /* 0x00000023ff1b7c10 */ /* 0x000fcc00087fe4ff */
[----:B------:R-:W-:Y:S05]  /*43f0*/  @!P1 BRA `(.L_x_884) ;  /* 0x0000000000109947 */ /* 0x000fea0003800000 */
[----:B------:R-:W-:Y:S02]  /*4400*/  MOV R35, R30 ;  /* 0x0000001e00237202 */ /* 0x000fe40000000f00 */
[----:B------:R-:W-:-:S07]  /*4410*/  MOV R36, 0x4430 ;  /* 0x0000443000247802 */ /* 0x000fce0000000f00 */
[----:B01----:R-:W-:Y:S05]  /*4420*/  CALL.REL.NOINC `($__internal_73_$__cuda_sm20_rem_u64) ;  /* 0x00000018002c7944 */ /* 0x003fea0003c00000 */
[----:B------:R-:W-:Y:S05]  /*4430*/  BRA `(.L_x_885) ;  /* 0x0000000000487947 */ /* 0x000fea0003800000 */
.L_x_884:
        /* <DEDUP_REMOVED lines=18> */
.L_x_885:
[----:B------:R-:W-:Y:S02]  /*4560*/  ULDC UR34, c[0x0][0x3e0] ;  /* 0x0000f80000227ab9 */ /* 0x000fe40000000800 */
[----:B------:R-:W-:-:S05]  /*4570*/  VIADD R35, R35, UR34 ;  /* 0x0000002223237c36 */ /* 0x000fca0008000000 */
[----:B------:R2:W-:Y:S02]  /*4580*/  STG.E.U16 desc[UR60][R26.64], R35 ;  /* 0x000000231a007986 */ /* 0x0005e4000c10153c */
.L_x_882:
[----:B------:R-:W-:Y:S05]  /*4590*/  BSYNC B0 ;  /* 0x0000000000007941 */ /* 0x000fea0003800000 */
.L_x_881:
        /* <DEDUP_REMOVED lines=256> */
.L_x_887:
[----:B------:R-:W-:Y:S01]  /*55a0*/  ISETP.NE.U32.AND P1, PT, RZ, UR30, PT ;  /* 0x0000001eff007c0c */ /* 0x000fe2000bf25070 */
[----:B------:R-:W-:Y:S02]  /*55b0*/  ULDC.64 UR34, c[0x0][0x3d0] ;  /* 0x0000f40000227ab9 */ /* 0x000fe40000000a00 */
[----:B------:R-:W-:-:S04]  /*55c0*/  IADD3 R26, P0, R30, UR34, RZ ;  /* 0x000000221e1a7c10 */ /* 0x000fc8000ff1e0ff */
[----:B------:R-:W-:-:S06]  /*55d0*/  IADD3.X R27, RZ, UR35, RZ, P0, !PT ;  /* 0x00000023ff1b7c10 */ /* 0x000fcc00087fe4ff */
[----:B------:R-:W-:Y:S05]  /*55e0*/  @!P1 BRA `(.L_x_888) ;  /* 0x0000000000109947 */ /* 0x000fea0003800000 */
[----:B------:R-:W-:Y:S01]  /*55f0*/  IMAD.MOV.U32 R35, RZ, RZ, R31 ;  /* 0x000000ffff237224 */ /* 0x000fe200078e001f */
[----:B------:R-:W-:-:S07]  /*5600*/  MOV R36, 0x5620 ;  /* 0x0000562000247802 */ /* 0x000fce0000000f00 */
[----:B01----:R-:W-:Y:S05]  /*5610*/  CALL.REL.NOINC `($__internal_73_$__cuda_sm20_rem_u64) ;  /* 0x0000000400b07944 */ /* 0x003fea0003c00000 */
[----:B------:R-:W-:Y:S05]  /*5620*/  BRA `(.L_x_889) ;  /* 0x0000000000487947 */ /* 0x000fea0003800000 */
.L_x_888:
        /* <DEDUP_REMOVED lines=18> */
.L_x_889:
[----:B------:R-:W-:Y:S02]  /*5750*/  ULDC UR34, c[0x0][0x3e0] ;  /* 0x0000f80000227ab9 */ /* 0x000fe40000000800 */
[----:B------:R-:W-:-:S05]  /*5760*/  IADD3 R35, R35, UR34, RZ ;  /* 0x0000002223237c10 */ /* 0x000fca000fffe0ff */
[----:B------:R2:W-:Y:S02]  /*5770*/  STG.E.U16 desc[UR60][R26.64], R35 ;  /* 0x000000231a007986 */ /* 0x0005e4000c10153c */
.L_x_886:
        /* <DEDUP_REMOVED lines=11> */
        .weak           $__internal_72_$__cuda_sm20_div_s64
        .type           $__internal_72_$__cuda_sm20_div_s64,@function
        .size           $__internal_72_$__cuda_sm20_div_s64,($__internal_73_$__cuda_sm20_rem_u64 - $__internal_72_$__cuda_sm20_div_s64)
$__internal_72_$__cuda_sm20_div_s64:
        /* <DEDUP_REMOVED lines=74> */
[----:B------:R-:W-:Y:S06]  /*5cd0*/  RET.REL.NODEC R28 `(_ZN2at6native60_GLOBAL__N__fdc43544_27_DistributionRandomKernel_cu_f88cee4443distribution_elementwise_grid_stride_kernelIjLi4EZZZNS0_9templates4cuda21random_from_to_kernelIPNS_17CUDAGeneratorImplEEEvRNS_18TensorIteratorBaseEmlT_ENKUlvE_clEvENKUlvE9_clEvEUlP24curandStatePhilox4_32_10E0_ZNS1_27distribution_nullary_kernelItj5uint4S7_SF_ZZZS5_IS7_EvS9_mlSA_ENKSB_clEvENKSC_clEvEUljE_EEvS9_T2_RKT3_T4_EUlijE0_EEvlNS_15PhiloxCudaStateET1_SJ_) ;  /* 0xffffffa01cc87950 */ /* 0x000fec0003c3ffff */
        .weak           $__internal_73_$__cuda_sm20_rem_u64
        .type           $__internal_73_$__cuda_sm20_rem_u64,@function
        .size           $__internal_73_$__cuda_sm20_rem_u64,(.L_x_1947 - $__internal_73_$__cuda_sm20_rem_u64)
$__internal_73_$__cuda_sm20_rem_u64:
        /* <DEDUP_REMOVED lines=59> */
[----:B------:R-:W-:Y:S06]  /*6090*/  RET.REL.NODEC R36 `(_ZN2at6native60_GLOBAL__N__fdc43544_27_DistributionRandomKernel_cu_f88cee4443distribution_elementwise_grid_stride_kernelIjLi4EZZZNS0_9templates4cuda21random_from_to_kernelIPNS_17CUDAGeneratorImplEEEvRNS_18TensorIteratorBaseEmlT_ENKUlvE_clEvENKUlvE9_clEvEUlP24curandStatePhilox4_32_10E0_ZNS1_27distribution_nullary_kernelItj5uint4S7_SF_ZZZS5_IS7_EvS9_mlSA_ENKSB_clEvENKSC_clEvEUljE_EEvS9_T2_RKT3_T4_EUlijE0_EEvlNS_15PhiloxCudaStateET1_SJ_) ;  /* 0xffffff9c24d87950 */ /* 0x000fec0003c3ffff */
.L_x_891:
        /* <DEDUP_REMOVED lines=14> */
.L_x_1947:


//--------------------- .text._ZN2at6native60_GLOBAL__N__fdc43544_27_DistributionRandomKernel_cu_f88cee4443distribution_elementwise_grid_stride_kernelIjLi4EZZZNS0_9templates4cuda21random_from_to_kernelIPNS_17CUDAGeneratorImplEEEvRNS_18TensorIteratorBaseEmlT_ENKUlvE_clEvENKUlvE9_clEvEUlP24curandStatePhilox4_32_10E0_ZNS1_27distribution_nullary_kernelItj5uint4S7_SF_ZZZS5_IS7_EvS9_mlSA_ENKSB_clEvENKSC_clEvEUljE_EEvS9_T2_RKT3_T4_EUlijE_EEvlNS_15PhiloxCudaStateET1_SJ_ --------------------------
	.section	.text._ZN2at6native60_GLOBAL__N__fdc43544_27_DistributionRandomKernel_cu_f88cee4443distribution_elementwise_grid_stride_kernelIjLi4EZZZNS0_9templates4cuda21random_from_to_kernelIPNS_17CUDAGeneratorImplEEEvRNS_18TensorIteratorBaseEmlT_ENKUlvE_clEvENKUlvE9_clEvEUlP24curandStatePhilox4_32_10E0_ZNS1_27distribution_nullary_kernelItj5uint4S7_SF_ZZZS5_IS7_EvS9_mlSA_ENKSB_clEvENKSC_clEvEUljE_EEvS9_T2_RKT3_T4_EUlijE_EEvlNS_15PhiloxCudaStateET1_SJ_,"ax",@progbits
	.align	128
.text._ZN2at6native60_GLOBAL__N__fdc43544_27_DistributionRandomKernel_cu_f88cee4443distribution_elementwise_grid_stride_kernelIjLi4EZZZNS0_9templates4cuda21random_from_to_kernelIPNS_17CUDAGeneratorImplEEEvRNS_18TensorIteratorBaseEmlT_ENKUlvE_clEvENKUlvE9_clEvEUlP24curandStatePhilox4_32_10E0_ZNS1_27distribution_nullary_kernelItj5uint4S7_SF_ZZZS5_IS7_EvS9_mlSA_ENKSB_clEvENKSC_clEvEUljE_EEvS9_T2_RKT3_T4_EUlijE_EEvlNS_15PhiloxCudaStateET1_SJ_:
        .type           _ZN2at6native60_GLOBAL__N__fdc43544_27_DistributionRandomKernel_cu_f88cee4443distribution_elementwise_grid_stride_kernelIjLi4EZZZNS0_9templates4cuda21random_from_to_kernelIPNS_17CUDAGeneratorImplEEEvRNS_18TensorIteratorBaseEmlT_ENKUlvE_clEvENKUlvE9_clEvEUlP24curandStatePhilox4_32_10E0_ZNS1_27distribution_nullary_kernelItj5uint4S7_SF_ZZZS5_IS7_EvS9_mlSA_ENKSB_clEvENKSC_clEvEUljE_EEvS9_T2_RKT3_T4_EUlijE_EEvlNS_15PhiloxCudaStateET1_SJ_,@function
        .size           _ZN2at6native60_GLOBAL__N__fdc43544_27_DistributionRandomKernel_cu_f88cee4443distribution_elementwise_grid_stride_kernelIjLi4EZZZNS0_9templates4cuda21random_from_to_kernelIPNS_17CUDAGeneratorImplEEEvRNS_18TensorIteratorBaseEmlT_ENKUlvE_clEvENKUlvE9_clEvEUlP24curandStatePhilox4_32_10E0_ZNS1_27distribution_nullary_kernelItj5uint4S7_SF_ZZZS5_IS7_EvS9_mlSA_ENKSB_clEvENKSC_clEvEUljE_EEvS9_T2_RKT3_T4_EUlijE_EEvlNS_15PhiloxCudaStateET1_SJ_,(.L_x_1950 - _ZN2at6native60_GLOBAL__N__fdc43544_27_DistributionRandomKernel_cu_f88cee4443distribution_elementwise_grid_stride_kernelIjLi4EZZZNS0_9templates4cuda21random_from_to_kernelIPNS_17CUDAGeneratorImplEEEvRNS_18TensorIteratorBaseEmlT_ENKUlvE_clEvENKUlvE9_clEvEUlP24curandStatePhilox4_32_10E0_ZNS1_27distribution_nullary_kernelItj5uint4S7_SF_ZZZS5_IS7_EvS9_mlSA_ENKSB_clEvENKSC_clEvEUljE_EEvS9_T2_RKT3_T4_EUlijE_EEvlNS_15PhiloxCudaStateET1_SJ_)
        .other          _ZN2at6native60_GLOBAL__N__fdc43544_27_DistributionRandomKernel_cu_f88cee4443distribution_elementwise_grid_stride_kernelIjLi4EZZZNS0_9templates4cuda21random_from_to_kernelIPNS_17CUDAGeneratorImplEEEvRNS_18TensorIteratorBaseEmlT_ENKUlvE_clEvENKUlvE9_clEvEUlP24curandStatePhilox4_32_10E0_ZNS1_27distribution_nullary_kernelItj5uint4S7_SF_ZZZS5_IS7_EvS9_mlSA_ENKSB_clEvENKSC_clEvEUljE_EEvS9_T2_RKT3_T4_EUlijE_EEvlNS_15PhiloxCudaStateET1_SJ_,@"STO_CUDA_ENTRY STV_DEFAULT"
_ZN2at6native60_GLOBAL__N__fdc43544_27_DistributionRandomKernel_cu_f88cee4443distribution_elementwise_grid_stride_kernelIjLi4EZZZNS0_9templates4cuda21random_from_to_kernelIPNS_17CUDAGeneratorImplEEEvRNS_18TensorIteratorBaseEmlT_ENKUlvE_clEvENKUlvE9_clEvEUlP24curandStatePhilox4_32_10E0_ZNS1_27distribution_nullary_kernelItj5uint4S7_SF_ZZZS5_IS7_EvS9_mlSA_ENKSB_clEvENKSC_clEvEUljE_EEvS9_T2_RKT3_T4_EUlijE_EEvlNS_15PhiloxCudaStateET1_SJ_:
        /* <DEDUP_REMOVED lines=86> */
[----:B------:R-:W-:Y:S05]  /*0560*/  CALL.REL.NOINC `($__internal_74_$__cuda_sm20_div_s64) ;  /* 0x0000001000887944 */ /* 0x000fea0003c00000 */
[----:B------:R-:W-:Y:S01]  /*0570*/  MOV R22, R26 ;  /* 0x0000001a00167202 */ /* 0x000fe20000000f00 */
[----:B------:R-:W-:Y:S01]  /*0580*/  IMAD.MOV.U32 R23, RZ, RZ, R27 ;  /* 0x000000ffff177224 */ /* 0x000fe200078e001b */
[----:B------:R-:W-:Y:S06]  /*0590*/  BRA `(.L_x_893) ;  /* 0x00000000005c7947 */ /* 0x000fec0003800000 */
.L_x_892:
        /* <DEDUP_REMOVED lines=23> */
.L_x_893:
        /* <DEDUP_REMOVED lines=33> */
.L_x_913:
        /* <DEDUP_REMOVED lines=13> */
.L_x_895:
[----:B------:R-:W-:Y:S05]  /*09f0*/  BSYNC B0 ;  /* 0x0000000000007941 */ /* 0x000fea0003800000 */
.L_x_894:
        /* <DEDUP_REMOVED lines=60> */
.L_x_897:
[----:B------:R-:W-:Y:S01]  /*0dc0*/  IMAD.MOV.U32 R48, RZ, RZ, R44 ;  /* 0x000000ffff307224 */ /* 0x000fe200078e002c */
[----:B------:R-:W-:Y:S01]  /*0dd0*/  MOV R39, R31 ;  /* 0x0000001f00277202 */ /* 0x000fe20000000f00 */
[----:B------:R-:W-:Y:S02]  /*0de0*/  IMAD.MOV.U32 R40, RZ, RZ, R37 ;  /* 0x000000ffff287224 */ /* 0x000fe400078e0025 */
[----:B------:R-:W-:-:S07]  /*0df0*/  IMAD.MOV.U32 R41, RZ, RZ, R26 ;  /* 0x000000ffff297224 */ /* 0x000fce00078e001a */
.L_x_896:
        /* <DEDUP_REMOVED lines=10> */
[----:B01----:R-:W-:Y:S05]  /*0ea0*/  CALL.REL.NOINC `($__internal_75_$__cuda_sm20_rem_u64) ;  /* 0x0000000c00647944 */ /* 0x003fea0003c00000 */
[----:B------:R-:W-:Y:S05]  /*0eb0*/  BRA `(.L_x_901) ;  /* 0x0000000000447947 */ /* 0x000fea0003800000 */
.L_x_900:
        /* <DEDUP_REMOVED lines=17> */
.L_x_901:
[----:B------:R-:W-:Y:S02]  /*0fd0*/  IMAD R29, R16, UR7, RZ ;  /* 0x00000007101d7c24 */ /* 0x000fe4000f8e02ff */
[----:B------:R-:W-:-:S03]  /*0fe0*/  VIADD R31, R30, UR12 ;  /* 0x0000000c1e1f7c36 */ /* 0x000fc60008000000 */
[----:B------:R-:W-:-:S04]  /*0ff0*/  IADD3 R28, P0, R29, UR10, RZ ;  /* 0x0000000a1d1c7c10 */ /* 0x000fc8000ff1e0ff */
[----:B------:R-:W-:-:S05]  /*1000*/  LEA.HI.X.SX32 R29, R29, UR11, 0x1, P0 ;  /* 0x0000000b1d1d7c11 */ /* 0x000fca00080f0eff */
[----:B------:R2:W-:Y:S04]  /*1010*/  STG.E.U16 desc[UR8][R28.64], R31 ;  /* 0x0000001f1c007986 */ /* 0x0005e8000c101508 */
.L_x_899:
[----:B------:R-:W-:Y:S05]  /*1020*/  BSYNC B0 ;  /* 0x0000000000007941 */ /* 0x000fea0003800000 */
.L_x_898:
        /* <DEDUP_REMOVED lines=13> */
[----:B01----:R-:W-:Y:S05]  /*1100*/  CALL.REL.NOINC `($__internal_75_$__cuda_sm20_rem_u64) ;  /* 0x0000000800cc7944 */ /* 0x003fea0003c00000 */
[----:B------:R-:W-:Y:S05]  /*1110*/  BRA `(.L_x_905) ;  /* 0x0000000000447947 */ /* 0x000fea0003800000 */
.L_x_904:
        /* <DEDUP_REMOVED lines=17> */
.L_x_905:
[----:B------:R-:W-:Y:S02]  /*1230*/  IMAD R46, R46, UR7, RZ ;  /* 0x000000072e2e7c24 */ /* 0x000fe4000f8e02ff */
[----:B------:R-:W-:-:S03]  /*1240*/  VIADD R31, R30, UR12 ;  /* 0x0000000c1e1f7c36 */ /* 0x000fc60008000000 */
[----:B------:R-:W-:-:S04]  /*1250*/  IADD3 R28, P0, R46, UR10, RZ ;  /* 0x0000000a2e1c7c10 */ /* 0x000fc8000ff1e0ff */
[----:B------:R-:W-:-:S05]  /*1260*/  LEA.HI.X.SX32 R29, R46, UR11, 0x1, P0 ;  /* 0x0000000b2e1d7c11 */ /* 0x000fca00080f0eff */
[----:B------:R2:W-:Y:S04]  /*1270*/  STG.E.U16 desc[UR8][R28.64], R31 ;  /* 0x0000001f1c007986 */ /* 0x0005e8000c101508 */
.L_x_903:
[----:B------:R-:W-:Y:S05]  /*1280*/  BSYNC B0 ;  /* 0x0000000000007941 */ /* 0x000fea0003800000 */
.L_x_902:
        /* <DEDUP_REMOVED lines=12> */
.L_x_908:
        /* <DEDUP_REMOVED lines=17> */
.L_x_909:
[----:B------:R-:W-:Y:S02]  /*1460*/  IMAD R39, R39, UR7, RZ ;  /* 0x0000000727277c24 */ /* 0x000fe4000f8e02ff */
[----:B------:R-:W-:-:S03]  /*1470*/  VIADD R31, R30, UR12 ;  /* 0x0000000c1e1f7c36 */ /* 0x000fc60008000000 */
[----:B------:R-:W-:-:S04]  /*1480*/  IADD3 R28, P0, R39, UR10, RZ ;  /* 0x0000000a271c7c10 */ /* 0x000fc8000ff1e0ff */
[----:B------:R-:W-:-:S05]  /*1490*/  LEA.HI.X.SX32 R29, R39, UR11, 0x1, P0 ;  /* 0x0000000b271d7c11 */ /* 0x000fca00080f0eff */
[----:B------:R2:W-:Y:S04]  /*14a0*/  STG.E.U16 desc[UR8][R28.64], R31 ;  /* 0x0000001f1c007986 */ /* 0x0005e8000c101508 */
.L_x_907:
[----:B------:R-:W-:Y:S05]  /*14b0*/  BSYNC B0 ;  /* 0x0000000000007941 */ /* 0x000fea0003800000 */
.L_x_906:
        /* <DEDUP_REMOVED lines=12> */
.L_x_911:
        /* <DEDUP_REMOVED lines=17> */
.L_x_912:
[----:B------:R-:W-:Y:S02]  /*1690*/  IMAD R39, R39, UR7, RZ ;  /* 0x0000000727277c24 */ /* 0x000fe4000f8e02ff */
[----:B------:R-:W-:-:S03]  /*16a0*/  VIADD R31, R30, UR12 ;  /* 0x0000000c1e1f7c36 */ /* 0x000fc60008000000 */
[----:B------:R-:W-:-:S04]  /*16b0*/  IADD3 R28, P0, R39, UR10, RZ ;  /* 0x0000000a271c7c10 */ /* 0x000fc8000ff1e0ff */
[----:B------:R-:W-:-:S05]  /*16c0*/  LEA.HI.X.SX32 R29, R39, UR11, 0x1, P0 ;  /* 0x0000000b271d7c11 */ /* 0x000fca00080f0eff */
[----:B------:R2:W-:Y:S04]  /*16d0*/  STG.E.U16 desc[UR8][R28.64], R31 ;  /* 0x0000001f1c007986 */ /* 0x0005e8000c101508 */
.L_x_910:
        /* <DEDUP_REMOVED lines=11> */
        .weak           $__internal_74_$__cuda_sm20_div_s64
        .type           $__internal_74_$__cuda_sm20_div_s64,@function
        .size           $__internal_74_$__cuda_sm20_div_s64,($__internal_75_$__cuda_sm20_rem_u64 - $__internal_74_$__cuda_sm20_div_s64)
$__internal_74_$__cuda_sm20_div_s64:
        /* <DEDUP_REMOVED lines=74> */
[----:B------:R-:W-:Y:S06]  /*1c30*/  RET.REL.NODEC R22 `(_ZN2at6native60_GLOBAL__N__fdc43544_27_DistributionRandomKernel_cu_f88cee4443distribution_elementwise_grid_stride_kernelIjLi4EZZZNS0_9templates4cuda21random_from_to_kernelIPNS_17CUDAGeneratorImplEEEvRNS_18TensorIteratorBaseEmlT_ENKUlvE_clEvENKUlvE9_clEvEUlP24curandStatePhilox4_32_10E0_ZNS1_27distribution_nullary_kernelItj5uint4S7_SF_ZZZS5_IS7_EvS9_mlSA_ENKSB_clEvENKSC_clEvEUljE_EEvS9_T2_RKT3_T4_EUlijE_EEvlNS_15PhiloxCudaStateET1_SJ_) ;  /* 0xffffffe016f07950 */ /* 0x000fec0003c3ffff */
        .weak           $__internal_75_$__cuda_sm20_rem_u64
        .type           $__internal_75_$__cuda_sm20_rem_u64,@function
        .size           $__internal_75_$__cuda_sm20_rem_u64,(.L_x_1950 - $__internal_75_$__cuda_sm20_rem_u64)
$__internal_75_$__cuda_sm20_rem_u64:
        /* <DEDUP_REMOVED lines=62> */
[----:B------:R-:W-:Y:S06]  /*2020*/  RET.REL.NODEC R28 `(_ZN2at6native60_GLOBAL__N__fdc43544_27_DistributionRandomKernel_cu_f88cee4443distribution_elementwise_grid_stride_kernelIjLi4EZZZNS0_9templates4cuda21random_from_to_kernelIPNS_17CUDAGeneratorImplEEEvRNS_18TensorIteratorBaseEmlT_ENKUlvE_clEvENKUlvE9_clEvEUlP24curandStatePhilox4_32_10E0_ZNS1_27distribution_nullary_kernelItj5uint4S7_SF_ZZZS5_IS7_EvS9_mlSA_ENKSB_clEvENKSC_clEvEUljE_EEvS9_T2_RKT3_T4_EUlijE_EEvlNS_15PhiloxCudaStateET1_SJ_) ;  /* 0xffffffdc1cf47950 */ /* 0x000fec0003c3ffff */
.L_x_914:
        /* <DEDUP_REMOVED lines=13> */
.L_x_1950:


//--------------------- .text._ZN2at6native60_GLOBAL__N__fdc43544_27_DistributionRandomKernel_cu_f88cee4443distribution_elementwise_grid_stride_kernelImLi2EZZZNS0_9templates4cuda21random_from_to_kernelIPNS_17CUDAGeneratorImplEEEvRNS_18TensorIteratorBaseEmlT_ENKUlvE_clEvENKUlvE9_clEvEUlP24curandStatePhilox4_32_10E_ZNS1_27distribution_nullary_kernelItm10ulonglong2S7_SF_ZZZS5_IS7_EvS9_mlSA_ENKSB_clEvENKSC_clEvEUlmE_EEvS9_T2_RKT3_T4_EUlimE0_EEvlNS_15PhiloxCudaStateET1_SJ_ --------------------------
	.section	.text._ZN2at6native60_GLOBAL__N__fdc43544_27_DistributionRandomKernel_cu_f88cee4443distribution_elementwise_grid_stride_kernelImLi2EZZZNS0_9templates4cuda21random_from_to_kernelIPNS_17CUDAGeneratorImplEEEvRNS_18TensorIteratorBaseEmlT_ENKUlvE_clEvENKUlvE9_clEvEUlP24curandStatePhilox4_32_10E_ZNS1_27distribution_nullary_kernelItm10ulonglong2S7_SF_ZZZS5_IS7_EvS9_mlSA_ENKSB_clEvENKSC_clEvEUlmE_EEvS9_T2_RKT3_T4_EUlimE0_EEvlNS_15PhiloxCudaStateET1_SJ_,"ax",@progbits
	.align	128
.text._ZN2at6native60_GLOBAL__N__fdc43544_27_DistributionRandomKernel_cu_f88cee4443distribution_elementwise_grid_stride_kernelImLi2EZZZNS0_9templates4cuda21random_from_to_kernelIPNS_17CUDAGeneratorImplEEEvRNS_18TensorIteratorBaseEmlT_ENKUlvE_clEvENKUlvE9_clEvEUlP24curandStatePhilox4_32_10E_ZNS1_27distribution_nullary_kernelItm10ulonglong2S7_SF_ZZZS5_IS7_EvS9_mlSA_ENKSB_clEvENKSC_clEvEUlmE_EEvS9_T2_RKT3_T4_EUlimE0_EEvlNS_15PhiloxCudaStateET1_SJ_:
        .type           _ZN2at6native60_GLOBAL__N__fdc43544_27_DistributionRandomKernel_cu_f88cee4443distribution_elementwise_grid_stride_kernelImLi2EZZZNS0_9templates4cuda21random_from_to_kernelIPNS_17CUDAGeneratorImplEEEvRNS_18TensorIteratorBaseEmlT_ENKUlvE_clEvENKUlvE9_clEvEUlP24curandStatePhilox4_32_10E_ZNS1_27distribution_nullary_kernelItm10ulonglong2S7_SF_ZZZS5_IS7_EvS9_mlSA_ENKSB_clEvENKSC_clEvEUlmE_EEvS9_T2_RKT3_T4_EUlimE0_EEvlNS_15PhiloxCudaStateET1_SJ_,@function
        .size           _ZN2at6native60_GLOBAL__N__fdc43544_27_DistributionRandomKernel_cu_f88cee4443distribution_elementwise_grid_stride_kernelImLi2EZZZNS0_9templates4cuda21random_from_to_kernelIPNS_17CUDAGeneratorImplEEEvRNS_18TensorIteratorBaseEmlT_ENKUlvE_clEvENKUlvE9_clEvEUlP24curandStatePhilox4_32_10E_ZNS1_27distribution_nullary_kernelItm10ulonglong2S7_SF_ZZZS5_IS7_EvS9_mlSA_ENKSB_clEvENKSC_clEvEUlmE_EEvS9_T2_RKT3_T4_EUlimE0_EEvlNS_15PhiloxCudaStateET1_SJ_,(.L_x_1953 - _ZN2at6native60_GLOBAL__N__fdc43544_27_DistributionRandomKernel_cu_f88cee4443distribution_elementwise_grid_stride_kernelImLi2EZZZNS0_9templates4cuda21random_from_to_kernelIPNS_17CUDAGeneratorImplEEEvRNS_18TensorIteratorBaseEmlT_ENKUlvE_clEvENKUlvE9_clEvEUlP24curandStatePhilox4_32_10E_ZNS1_27distribution_nullary_kernelItm10ulonglong2S7_SF_ZZZS5_IS7_EvS9_mlSA_ENKSB_clEvENKSC_clEvEUlmE_EEvS9_T2_RKT3_T4_EUlimE0_EEvlNS_15PhiloxCudaStateET1_SJ_)
        .other          _ZN2at6native60_GLOBAL__N__fdc43544_27_DistributionRandomKernel_cu_f88cee4443distribution_elementwise_grid_stride_kernelImLi2EZZZNS0_9templates4cuda21random_from_to_kernelIPNS_17CUDAGeneratorImplEEEvRNS_18TensorIteratorBaseEmlT_ENKUlvE_clEvENKUlvE9_clEvEUlP24curandStatePhilox4_32_10E_ZNS1_27distribution_nullary_kernelItm10ulonglong2S7_SF_ZZZS5_IS7_EvS9_mlSA_ENKSB_clEvENKSC_clEvEUlmE_EEvS9_T2_RKT3_T4_EUlimE0_EEvlNS_15PhiloxCudaStateET1_SJ_,@"STO_CUDA_ENTRY STV_DEFAULT"
_ZN2at6native60_GLOBAL__N__fdc43544_27_DistributionRandomKernel_cu_f88cee4443distribution_elementwise_grid_stride_kernelImLi2EZZZNS0_9templates4cuda21random_from_to_kernelIPNS_17CUDAGeneratorImplEEEvRNS_18TensorIteratorBaseEmlT_ENKUlvE_clEvENKUlvE9_clEvEUlP24curandStatePhilox4_32_10E_ZNS1_27distribution_nullary_kernelItm10ulonglong2S7_SF_ZZZS5_IS7_EvS9_mlSA_ENKSB_clEvENKSC_clEvEUlmE_EEvS9_T2_RKT3_T4_EUlimE0_EEvlNS_15PhiloxCudaStateET1_SJ_:
        /* <DEDUP_REMOVED lines=93> */
[----:B------:R-:W-:Y:S05]  /*05d0*/  CALL.REL.NOINC `($__internal_76_$__cuda_sm20_div_s64) ;  /* 0x0000003000107944 */ /* 0x000fea0003c00000 */
[----:B------:R-:W-:Y:S05]  /*05e0*/  BRA `(.L_x_916) ;  /* 0x0000000000587947 */ /* 0x000fea0003800000 */
.L_x_915:
        /* <DEDUP_REMOVED lines=22> */
.L_x_916:
        /* <DEDUP_REMOVED lines=68> */
.L_x_932:
        /* <DEDUP_REMOVED lines=13> */
.L_x_918:
[----:B------:R-:W-:Y:S05]  /*0c60*/  BSYNC B0 ;  /* 0x0000000000007941 */ /* 0x000fea0003800000 */
.L_x_917:
        /* <DEDUP_REMOVED lines=69> */
.L_x_920:
[----:B------:R-:W-:Y:S01]  /*10c0*/  MOV R0, R22 ;  /* 0x0000001600007202 */ /* 0x000fe20000000f00 */
[----:B------:R-:W-:Y:S01]  /*10d0*/  IMAD.MOV.U32 R2, RZ, RZ, R3 ;  /* 0x000000ffff027224 */ /* 0x000fe200078e0003 */
[----:B------:R-:W-:Y:S01]  /*10e0*/  MOV R6, R8 ;  /* 0x0000000800067202 */ /* 0x000fe20000000f00 */
[----:B------:R-:W-:-:S07]  /*10f0*/  IMAD.MOV.U32 R5, RZ, RZ, R18 ;  /* 0x000000ffff057224 */ /* 0x000fce00078e0012 */
.L_x_919:
        /* <DEDUP_REMOVED lines=257> */
.L_x_923:
        /* <DEDUP_REMOVED lines=8> */
[----:B01----:R-:W-:Y:S05]  /*2190*/  CALL.REL.NOINC `($__internal_77_$__cuda_sm20_rem_u64) ;  /* 0x00000018004c7944 */ /* 0x003fea0003c00000 */
[----:B------:R-:W-:Y:S05]  /*21a0*/  BRA `(.L_x_926) ;  /* 0x0000000000487947 */ /* 0x000fea0003800000 */
.L_x_925:
        /* <DEDUP_REMOVED lines=18> */
.L_x_926:
[----:B------:R-:W-:Y:S05]  /*22d0*/  BSYNC B1 ;  /* 0x0000000000017941 */ /* 0x000fea0003800000 */
.L_x_924:
[----:B------:R-:W-:Y:S02]  /*22e0*/  ULDC UR34, c[0x0][0x3e0] ;  /* 0x0000f80000227ab9 */ /* 0x000fe40000000800 */
[----:B------:R-:W-:-:S05]  /*22f0*/  VIADD R23, R0, UR34 ;  /* 0x0000002200177c36 */ /* 0x000fca0008000000 */
[----:B------:R2:W-:Y:S02]  /*2300*/  STG.E.U16 desc[UR60][R26.64], R23 ;  /* 0x000000171a007986 */ /* 0x0005e4000c10153c */
.L_x_922:
[----:B------:R-:W-:Y:S05]  /*2310*/  BSYNC B0 ;  /* 0x0000000000007941 */ /* 0x000fea0003800000 */
.L_x_921:
        /* <DEDUP_REMOVED lines=259> */
.L_x_928:
        /* <DEDUP_REMOVED lines=10> */
[----:B01----:R-:W-:Y:S05]  /*33f0*/  CALL.REL.NOINC `($__internal_77_$__cuda_sm20_rem_u64) ;  /* 0x0000000400b47944 */ /* 0x003fea0003c00000 */
[----:B------:R-:W-:Y:S05]  /*3400*/  BRA `(.L_x_931) ;  /* 0x0000000000487947 */ /* 0x000fea0003800000 */
.L_x_930:
        /* <DEDUP_REMOVED lines=18> */
.L_x_931:
[----:B------:R-:W-:Y:S05]  /*3530*/  BSYNC B0 ;  /* 0x0000000000007941 */ /* 0x000fea0003800000 */
.L_x_929:
[----:B------:R-:W-:Y:S02]  /*3540*/  ULDC UR34, c[0x0][0x3e0] ;  /* 0x0000f80000227ab9 */ /* 0x000fe40000000800 */
[----:B------:R-:W-:-:S05]  /*3550*/  IADD3 R3, R0, UR34, RZ ;  /* 0x0000002200037c10 */ /* 0x000fca000fffe0ff */
[----:B------:R3:W-:Y:S02]  /*3560*/  STG.E.U16 desc[UR60][R26.64], R3 ;  /* 0x000000031a007986 */ /* 0x0007e4000c10153c */
.L_x_927:
        /* <DEDUP_REMOVED lines=11> */
        .weak           $__internal_76_$__cuda_sm20_div_s64
        .type           $__internal_76_$__cuda_sm20_div_s64,@function
        .size           $__internal_76_$__cuda_sm20_div_s64,($__internal_77_$__cuda_sm20_rem_u64 - $__internal_76_$__cuda_sm20_div_s64)
$__internal_76_$__cuda_sm20_div_s64:
        /* <DEDUP_REMOVED lines=74> */
[----:B------:R-:W-:Y:S06]  /*3ac0*/  RET.REL.NODEC R6 `(_ZN2at6native60_GLOBAL__N__fdc43544_27_DistributionRandomKernel_cu_f88cee4443distribution_elementwise_grid_stride_kernelImLi2EZZZNS0_9templates4cuda21random_from_to_kernelIPNS_17CUDAGeneratorImplEEEvRNS_18TensorIteratorBaseEmlT_ENKUlvE_clEvENKUlvE9_clEvEUlP24curandStatePhilox4_32_10E_ZNS1_27distribution_nullary_kernelItm10ulonglong2S7_SF_ZZZS5_IS7_EvS9_mlSA_ENKSB_clEvENKSC_clEvEUlmE_EEvS9_T2_RKT3_T4_EUlimE0_EEvlNS_15PhiloxCudaStateET1_SJ_) ;  /* 0xffffffc4064c7950 */ /* 0x000fec0003c3ffff */
        .weak           $__internal_77_$__cuda_sm20_rem_u64
        .type           $__internal_77_$__cuda_sm20_rem_u64,@function
        .size           $__internal_77_$__cuda_sm20_rem_u64,(.L_x_1953 - $__internal_77_$__cuda_sm20_rem_u64)
$__internal_77_$__cuda_sm20_rem_u64:
        /* <DEDUP_REMOVED lines=61> */
[----:B------:R-:W-:Y:S06]  /*3ea0*/  RET.REL.NODEC R40 `(_ZN2at6native60_GLOBAL__N__fdc43544_27_DistributionRandomKernel_cu_f88cee4443distribution_elementwise_grid_stride_kernelImLi2EZZZNS0_9templates4cuda21random_from_to_kernelIPNS_17CUDAGeneratorImplEEEvRNS_18TensorIteratorBaseEmlT_ENKUlvE_clEvENKUlvE9_clEvEUlP24curandStatePhilox4_32_10E_ZNS1_27distribution_nullary_kernelItm10ulonglong2S7_SF_ZZZS5_IS7_EvS9_mlSA_ENKSB_clEvENKSC_clEvEUlmE_EEvS9_T2_RKT3_T4_EUlimE0_EEvlNS_15PhiloxCudaStateET1_SJ_) ;  /* 0xffffffc028547950 */ /* 0x000fec0003c3ffff */
.L_x_933:
        /* <DEDUP_REMOVED lines=13> */
.L_x_1953:


//--------------------- .text._ZN2at6native60_GLOBAL__N__fdc43544_27_DistributionRandomKernel_cu_f88cee4443distribution_elementwise_grid_stride_kernelImLi2EZZZNS0_9templates4cuda21random_from_to_kernelIPNS_17CUDAGeneratorImplEEEvRNS_18TensorIteratorBaseEmlT_ENKUlvE_clEvENKUlvE9_clEvEUlP24curandStatePhilox4_32_10E_ZNS1_27distribution_nullary_kernelItm10ulonglong2S7_SF_ZZZS5_IS7_EvS9_mlSA_ENKSB_clEvENKSC_clEvEUlmE_EEvS9_T2_RKT3_T4_EUlimE_EEvlNS_15PhiloxCudaStateET1_SJ_ --------------------------
	.section	.text._ZN2at6native60_GLOBAL__N__fdc43544_27_DistributionRandomKernel_cu_f88cee4443distribution_elementwise_grid_stride_kernelImLi2EZZZNS0_9templates4cuda21random_from_to_kernelIPNS_17CUDAGeneratorImplEEEvRNS_18TensorIteratorBaseEmlT_ENKUlvE_clEvENKUlvE9_clEvEUlP24curandStatePhilox4_32_10E_ZNS1_27distribution_nullary_kernelItm10ulonglong2S7_SF_ZZZS5_IS7_EvS9_mlSA_ENKSB_clEvENKSC_clEvEUlmE_EEvS9_T2_RKT3_T4_EUlimE_EEvlNS_15PhiloxCudaStateET1_SJ_,"ax",@progbits
	.align	128
.text._ZN2at6native60_GLOBAL__N__fdc43544_27_DistributionRandomKernel_cu_f88cee4443distribution_elementwise_grid_stride_kernelImLi2EZZZNS0_9templates4cuda21random_from_to_kernelIPNS_17CUDAGeneratorImplEEEvRNS_18TensorIteratorBaseEmlT_ENKUlvE_clEvENKUlvE9_clEvEUlP24curandStatePhilox4_32_10E_ZNS1_27distribution_nullary_kernelItm10ulonglong2S7_SF_ZZZS5_IS7_EvS9_mlSA_ENKSB_clEvENKSC_clEvEUlmE_EEvS9_T2_RKT3_T4_EUlimE_EEvlNS_15PhiloxCudaStateET1_SJ_:
        .type           _ZN2at6native60_GLOBAL__N__fdc43544_27_DistributionRandomKernel_cu_f88cee4443distribution_elementwise_grid_stride_kernelImLi2EZZZNS0_9templates4cuda21random_from_to_kernelIPNS_17CUDAGeneratorImplEEEvRNS_18TensorIteratorBaseEmlT_ENKUlvE_clEvENKUlvE9_clEvEUlP24curandStatePhilox4_32_10E_ZNS1_27distribution_nullary_kernelItm10ulonglong2S7_SF_ZZZS5_IS7_EvS9_mlSA_ENKSB_clEvENKSC_clEvEUlmE_EEvS9_T2_RKT3_T4_EUlimE_EEvlNS_15PhiloxCudaStateET1_SJ_,@function
        .size           _ZN2at6native60_GLOBAL__N__fdc43544_27_DistributionRandomKernel_cu_f88cee4443distribution_elementwise_grid_stride_kernelImLi2EZZZNS0_9templates4cuda21random_from_to_kernelIPNS_17CUDAGeneratorImplEEEvRNS_18TensorIteratorBaseEmlT_ENKUlvE_clEvENKUlvE9_clEvEUlP24curandStatePhilox4_32_10E_ZNS1_27distribution_nullary_kernelItm10ulonglong2S7_SF_ZZZS5_IS7_EvS9_mlSA_ENKSB_clEvENKSC_clEvEUlmE_EEvS9_T2_RKT3_T4_EUlimE_EEvlNS_15PhiloxCudaStateET1_SJ_,(.L_x_1956 - _ZN2at6native60_GLOBAL__N__fdc43544_27_DistributionRandomKernel_cu_f88cee4443distribution_elementwise_grid_stride_kernelImLi2EZZZNS0_9templates4cuda21random_from_to_kernelIPNS_17CUDAGeneratorImplEEEvRNS_18TensorIteratorBaseEmlT_ENKUlvE_clEvENKUlvE9_clEvEUlP24curandStatePhilox4_32_10E_ZNS1_27distribution_nullary_kernelItm10ulonglong2S7_SF_ZZZS5_IS7_EvS9_mlSA_ENKSB_clEvENKSC_clEvEUlmE_EEvS9_T2_RKT3_T4_EUlimE_EEvlNS_15PhiloxCudaStateET1_SJ_)
        .other          _ZN2at6native60_GLOBAL__N__fdc43544_27_DistributionRandomKernel_cu_f88cee4443distribution_elementwise_grid_stride_kernelImLi2EZZZNS0_9templates4cuda21random_from_to_kernelIPNS_17CUDAGeneratorImplEEEvRNS_18TensorIteratorBaseEmlT_ENKUlvE_clEvENKUlvE9_clEvEUlP24curandStatePhilox4_32_10E_ZNS1_27distribution_nullary_kernelItm10ulonglong2S7_SF_ZZZS5_IS7_EvS9_mlSA_ENKSB_clEvENKSC_clEvEUlmE_EEvS9_T2_RKT3_T4_EUlimE_EEvlNS_15PhiloxCudaStateET1_SJ_,@"STO_CUDA_ENTRY STV_DEFAULT"
_ZN2at6native60_GLOBAL__N__fdc43544_27_DistributionRandomKernel_cu_f88cee4443distribution_elementwise_grid_stride_kernelImLi2EZZZNS0_9templates4cuda21random_from_to_kernelIPNS_17CUDAGeneratorImplEEEvRNS_18TensorIteratorBaseEmlT_ENKUlvE_clEvENKUlvE9_clEvEUlP24curandStatePhilox4_32_10E_ZNS1_27distribution_nullary_kernelItm10ulonglong2S7_SF_ZZZS5_IS7_EvS9_mlSA_ENKSB_clEvENKSC_clEvEUlmE_EEvS9_T2_RKT3_T4_EUlimE_EEvlNS_15PhiloxCudaStateET1_SJ_:
        /* <DEDUP_REMOVED lines=86> */
[----:B------:R-:W-:Y:S05]  /*0560*/  CALL.REL.NOINC `($__internal_78_$__cuda_sm20_div_s64) ;  /* 0x0000000c00847944 */ /* 0x000fea0003c00000 */
[----:B------:R-:W-:Y:S01]  /*0570*/  MOV R22, R26 ;  /* 0x0000001a00167202 */ /* 0x000fe20000000f00 */
[----:B------:R-:W-:Y:S01]  /*0580*/  IMAD.MOV.U32 R23, RZ, RZ, R27 ;  /* 0x000000ffff177224 */ /* 0x000fe200078e001b */
[----:B------:R-:W-:Y:S06]  /*0590*/  BRA `(.L_x_935) ;  /* 0x00000000005c7947 */ /* 0x000fec0003800000 */
.L_x_934:
        /* <DEDUP_REMOVED lines=23> */
.L_x_935:
        /* <DEDUP_REMOVED lines=33> */
.L_x_949:
        /* <DEDUP_REMOVED lines=13> */
.L_x_937:
[----:B------:R-:W-:Y:S05]  /*09f0*/  BSYNC B0 ;  /* 0x0000000000007941 */ /* 0x000fea0003800000 */
.L_x_936:
        /* <DEDUP_REMOVED lines=60> */
.L_x_939:
[----:B------:R-:W-:Y:S01]  /*0dc0*/  IMAD.MOV.U32 R47, RZ, RZ, R43 ;  /* 0x000000ffff2f7224 */ /* 0x000fe200078e002b */
[----:B------:R-:W-:Y:S01]  /*0dd0*/  MOV R46, R31 ;  /* 0x0000001f002e7202 */ /* 0x000fe20000000f00 */
[----:B------:R-:W-:Y:S02]  /*0de0*/  IMAD.MOV.U32 R39, RZ, RZ, R37 ;  /* 0x000000ffff277224 */ /* 0x000fe400078e0025 */
[----:B------:R-:W-:-:S07]  /*0df0*/  IMAD.MOV.U32 R40, RZ, RZ, R26 ;  /* 0x000000ffff287224 */ /* 0x000fce00078e001a */
.L_x_938:
        /* <DEDUP_REMOVED lines=11> */
[----:B01----:R-:W-:Y:S05]  /*0eb0*/  CALL.REL.NOINC `($__internal_79_$__cuda_sm20_rem_u64) ;  /* 0x00000008005c7944 */ /* 0x003fea0003c00000 */
[----:B------:R-:W-:Y:S05]  /*0ec0*/  BRA `(.L_x_944) ;  /* 0x0000000000447947 */ /* 0x000fea0003800000 */
.L_x_943:
        /* <DEDUP_REMOVED lines=17> */
.L_x_944:
[----:B------:R-:W-:Y:S05]  /*0fe0*/  BSYNC B1 ;  /* 0x0000000000017941 */ /* 0x000fea0003800000 */
.L_x_942:
[----:B------:R-:W-:Y:S01]  /*0ff0*/  IMAD R29, R16, UR10, RZ ;  /* 0x0000000a101d7c24 */ /* 0x000fe2000f8e02ff */
[----:B------:R-:W-:-:S04]  /*1000*/  IADD3 R31, R30, UR7, RZ ;  /* 0x000000071e1f7c10 */ /* 0x000fc8000fffe0ff */
[----:B------:R-:W-:-:S04]  /*1010*/  IADD3 R28, P0, R29, UR12, RZ ;  /* 0x0000000c1d1c7c10 */ /* 0x000fc8000ff1e0ff */
[----:B------:R-:W-:-:S05]  /*1020*/  LEA.HI.X.SX32 R29, R29, UR13, 0x1, P0 ;  /* 0x0000000d1d1d7c11 */ /* 0x000fca00080f0eff */
[----:B------:R2:W-:Y:S04]  /*1030*/  STG.E.U16 desc[UR8][R28.64], R31 ;  /* 0x0000001f1c007986 */ /* 0x0005e8000c101508 */
.L_x_941:
[----:B------:R-:W-:Y:S05]  /*1040*/  BSYNC B0 ;  /* 0x0000000000007941 */ /* 0x000fea0003800000 */
.L_x_940:
        /* <DEDUP_REMOVED lines=15> */
[----:B01----:R-:W-:Y:S05]  /*1140*/  CALL.REL.NOINC `($__internal_79_$__cuda_sm20_rem_u64) ;  /* 0x0000000400b87944 */ /* 0x003fea0003c00000 */
[----:B------:R-:W-:Y:S05]  /*1150*/  BRA `(.L_x_948) ;  /* 0x0000000000447947 */ /* 0x000fea0003800000 */
.L_x_947:
        /* <DEDUP_REMOVED lines=17> */
.L_x_948:
[----:B------:R-:W-:Y:S05]  /*1270*/  BSYNC B0 ;  /* 0x0000000000007941 */ /* 0x000fea0003800000 */
.L_x_946:
[----:B------:R-:W-:Y:S02]  /*1280*/  IMAD R44, R44, UR10, RZ ;  /* 0x0000000a2c2c7c24 */ /* 0x000fe4000f8e02ff */
[----:B------:R-:W-:-:S03]  /*1290*/  VIADD R31, R30, UR7 ;  /* 0x000000071e1f7c36 */ /* 0x000fc60008000000 */
[----:B------:R-:W-:-:S04]  /*12a0*/  IADD3 R28, P0, R44, UR12, RZ ;  /* 0x0000000c2c1c7c10 */ /* 0x000fc8000ff1e0ff */
[----:B------:R-:W-:-:S05]  /*12b0*/  LEA.HI.X.SX32 R29, R44, UR13, 0x1, P0 ;  /* 0x0000000d2c1d7c11 */ /* 0x000fca00080f0eff */
[----:B------:R2:W-:Y:S04]  /*12c0*/  STG.E.U16 desc[UR8][R28.64], R31 ;  /* 0x0000001f1c007986 */ /* 0x0005e8000c101508 */
.L_x_945:
        /* <DEDUP_REMOVED lines=11> */
        .weak           $__internal_78_$__cuda_sm20_div_s64
        .type           $__internal_78_$__cuda_sm20_div_s64,@function
        .size           $__internal_78_$__cuda_sm20_div_s64,($__internal_79_$__cuda_sm20_rem_u64 - $__internal_78_$__cuda_sm20_div_s64)
$__internal_78_$__cuda_sm20_div_s64:
        /* <DEDUP_REMOVED lines=74> */
[----:B------:R-:W-:Y:S06]  /*1820*/  RET.REL.NODEC R22 `(_ZN2at6native60_GLOBAL__N__fdc43544_27_DistributionRandomKernel_cu_f88cee4443distribution_elementwise_grid_stride_kernelImLi2EZZZNS0_9templates4cuda21random_from_to_kernelIPNS_17CUDAGeneratorImplEEEvRNS_18TensorIteratorBaseEmlT_ENKUlvE_clEvENKUlvE9_clEvEUlP24curandStatePhilox4_32_10E_ZNS1_27distribution_nullary_kernelItm10ulonglong2S7_SF_ZZZS5_IS7_EvS9_mlSA_ENKSB_clEvENKSC_clEvEUlmE_EEvS9_T2_RKT3_T4_EUlimE_EEvlNS_15PhiloxCudaStateET1_SJ_) ;  /* 0xffffffe416f47950 */ /* 0x000fec0003c3ffff */
        .weak           $__internal_79_$__cuda_sm20_rem_u64
        .type           $__internal_79_$__cuda_sm20_rem_u64,@function
        .size           $__internal_79_$__cuda_sm20_rem_u64,(.L_x_1956 - $__internal_79_$__cuda_sm20_rem_u64)
$__internal_79_$__cuda_sm20_rem_u64:
        /* <DEDUP_REMOVED lines=62> */
[----:B------:R-:W-:Y:S06]  /*1c10*/  RET.REL.NODEC R28 `(_ZN2at6native60_GLOBAL__N__fdc43544_27_DistributionRandomKernel_cu_f88cee4443distribution_elementwise_grid_stride_kernelImLi2EZZZNS0_9templates4cuda21random_from_to_kernelIPNS_17CUDAGeneratorImplEEEvRNS_18TensorIteratorBaseEmlT_ENKUlvE_clEvENKUlvE9_clEvEUlP24curandStatePhilox4_32_10E_ZNS1_27distribution_nullary_kernelItm10ulonglong2S7_SF_ZZZS5_IS7_EvS9_mlSA_ENKSB_clEvENKSC_clEvEUlmE_EEvS9_T2_RKT3_T4_EUlimE_EEvlNS_15PhiloxCudaStateET1_SJ_) ;  /* 0xffffffe01cf87950 */ /* 0x000fec0003c3ffff */
.L_x_950:
        /* <DEDUP_REMOVED lines=14> */
.L_x_1956:


//--------------------- .text._ZN2at6native60_GLOBAL__N__fdc43544_27_DistributionRandomKernel_cu_f88cee4443distribution_elementwise_grid_stride_kernelIjLi4EZZZNS0_9templates4cuda21random_from_to_kernelIPNS_17CUDAGeneratorImplEEEvRNS_18TensorIteratorBaseEmlT_ENKUlvE_clEvENKUlvE8_clEvEUlP24curandStatePhilox4_32_10E0_ZNS1_27distribution_nullary_kernelIN3c108BFloat16Ej5uint4S7_SF_ZZZS5_IS7_EvS9_mlSA_ENKSB_clEvENKSC_clEvEUljE_EEvS9_T2_RKT3_T4_EUlijE0_EEvlNS_15PhiloxCudaStateET1_SL_ --------------------------
	.section	.text._ZN2at6native60_GLOBAL__N__fdc43544_27_DistributionRandomKernel_cu_f88cee4443distribution_elementwise_grid_stride_kernelIjLi4EZZZNS0_9templates4cuda21random_from_to_kernelIPNS_17CUDAGeneratorImplEEEvRNS_18TensorIteratorBaseEmlT_ENKUlvE_clEvENKUlvE8_clEvEUlP24curandStatePhilox4_32_10E0_ZNS1_27distribution_nullary_kernelIN3c108BFloat16Ej5uint4S7_SF_ZZZS5_IS7_EvS9_mlSA_ENKSB_clEvENKSC_clEvEUljE_EEvS9_T2_RKT3_T4_EUlijE0_EEvlNS_15PhiloxCudaStateET1_SL_,"ax",@progbits
	.align	128
.text._ZN2at6native60_GLOBAL__N__fdc43544_27_DistributionRandomKernel_cu_f88cee4443distribution_elementwise_grid_stride_kernelIjLi4EZZZNS0_9templates4cuda21random_from_to_kernelIPNS_17CUDAGeneratorImplEEEvRNS_18TensorIteratorBaseEmlT_ENKUlvE_clEvENKUlvE8_clEvEUlP24curandStatePhilox4_32_10E0_ZNS1_27distribution_nullary_kernelIN3c108BFloat16Ej5uint4S7_SF_ZZZS5_IS7_EvS9_mlSA_ENKSB_clEvENKSC_clEvEUljE_EEvS9_T2_RKT3_T4_EUlijE0_EEvlNS_15PhiloxCudaStateET1_SL_:
        .type           _ZN2at6native60_GLOBAL__N__fdc43544_27_DistributionRandomKernel_cu_f88cee4443distribution_elementwise_grid_stride_kernelIjLi4EZZZNS0_9templates4cuda21random_from_to_kernelIPNS_17CUDAGeneratorImplEEEvRNS_18TensorIteratorBaseEmlT_ENKUlvE_clEvENKUlvE8_clEvEUlP24curandStatePhilox4_32_10E0_ZNS1_27distribution_nullary_kernelIN3c108BFloat16Ej5uint4S7_SF_ZZZS5_IS7_EvS9_mlSA_ENKSB_clEvENKSC_clEvEUljE_EEvS9_T2_RKT3_T4_EUlijE0_EEvlNS_15PhiloxCudaStateET1_SL_,@function
        .size           _ZN2at6native60_GLOBAL__N__fdc43544_27_DistributionRandomKernel_cu_f88cee4443distribution_elementwise_grid_stride_kernelIjLi4EZZZNS0_9templates4cuda21random_from_to_kernelIPNS_17CUDAGeneratorImplEEEvRNS_18TensorIteratorBaseEmlT_ENKUlvE_clEvENKUlvE8_clEvEUlP24curandStatePhilox4_32_10E0_ZNS1_27distribution_nullary_kernelIN3c108BFloat16Ej5uint4S7_SF_ZZZS5_IS7_EvS9_mlSA_ENKSB_clEvENKSC_clEvEUljE_EEvS9_T2_RKT3_T4_EUlijE0_EEvlNS_15PhiloxCudaStateET1_SL_,(.L_x_1959 - _ZN2at6native60_GLOBAL__N__fdc43544_27_DistributionRandomKernel_cu_f88cee4443distribution_elementwise_grid_stride_kernelIjLi4EZZZNS0_9templates4cuda21random_from_to_kernelIPNS_17CUDAGeneratorImplEEEvRNS_18TensorIteratorBaseEmlT_ENKUlvE_clEvENKUlvE8_clEvEUlP24curandStatePhilox4_32_10E0_ZNS1_27distribution_nullary_kernelIN3c108BFloat16Ej5uint4S7_SF_ZZZS5_IS7_EvS9_mlSA_ENKSB_clEvENKSC_clEvEUljE_EEvS9_T2_RKT3_T4_EUlijE0_EEvlNS_15PhiloxCudaStateET1_SL_)
        .other          _ZN2at6native60_GLOBAL__N__fdc43544_27_DistributionRandomKernel_cu_f88cee4443distribution_elementwise_grid_stride_kernelIjLi4EZZZNS0_9templates4cuda21random_from_to_kernelIPNS_17CUDAGeneratorImplEEEvRNS_18TensorIteratorBaseEmlT_ENKUlvE_clEvENKUlvE8_clEvEUlP24curandStatePhilox4_32_10E0_ZNS1_27distribution_nullary_kernelIN3c108BFloat16Ej5uint4S7_SF_ZZZS5_IS7_EvS9_mlSA_ENKSB_clEvENKSC_clEvEUljE_EEvS9_T2_RKT3_T4_EUlijE0_EEvlNS_15PhiloxCudaStateET1_SL_,@"STO_CUDA_ENTRY STV_DEFAULT"
_ZN2at6native60_GLOBAL__N__fdc43544_27_DistributionRandomKernel_cu_f88cee4443distribution_elementwise_grid_stride_kernelIjLi4EZZZNS0_9templates4cuda21random_from_to_kernelIPNS_17CUDAGeneratorImplEEEvRNS_18TensorIteratorBaseEmlT_ENKUlvE_clEvENKUlvE8_clEvEUlP24curandStatePhilox4_32_10E0_ZNS1_27distribution_nullary_kernelIN3c108BFloat16Ej5uint4S7_SF_ZZZS5_IS7_EvS9_mlSA_ENKSB_clEvENKSC_clEvEUljE_EEvS9_T2_RKT3_T4_EUlijE0_EEvlNS_15PhiloxCudaStateET1_SL_:
        /* <DEDUP_REMOVED lines=92> */
[----:B------:R-:W-:Y:S05]  /*05c0*/  CALL.REL.NOINC `($__internal_80_$__cuda_sm20_div_s64) ;  /* 0x0000005000d87944 */ /* 0x000fea0003c00000 */
[----:B------:R-:W-:Y:S05]  /*05d0*/  BRA `(.L_x_952) ;  /* 0x00000000005c7947 */ /* 0x000fea0003800000 */
.L_x_951:
        /* <DEDUP_REMOVED lines=23> */
.L_x_952:
        /* <DEDUP_REMOVED lines=68> */
.L_x_976:
        /* <DEDUP_REMOVED lines=13> */
.L_x_954:
[----:B------:R-:W-:Y:S05]  /*0c60*/  BSYNC B0 ;  /* 0x0000000000007941 */ /* 0x000fea0003800000 */
.L_x_953:
        /* <DEDUP_REMOVED lines=69> */
.L_x_956:
[----:B------:R-:W-:Y:S01]  /*10c0*/  MOV R35, R32 ;  /* 0x0000002000237202 */ /* 0x000fe20000000f00 */
[----:B------:R-:W-:Y:S01]  /*10d0*/  IMAD.MOV.U32 R41, RZ, RZ, R27 ;  /* 0x000000ffff297224 */ /* 0x000fe200078e001b */
[----:B------:R-:W-:Y:S01]  /*10e0*/  MOV R30, R28 ;  /* 0x0000001c001e7202 */ /* 0x000fe20000000f00 */
[----:B------:R-:W-:-:S07]  /*10f0*/  IMAD.MOV.U32 R31, RZ, RZ, R22 ;  /* 0x000000ffff1f7224 */ /* 0x000fce00078e0016 */
.L_x_955:
        /* <DEDUP_REMOVED lines=258> */
.L_x_959:
[----:B------:R-:W-:Y:S01]  /*2120*/  ISETP.NE.U32.AND P0, PT, RZ, UR30, PT ;  /* 0x0000001eff007c0c */ /* 0x000fe2000bf05070 */
[----:B------:R-:W-:Y:S02]  /*2130*/  ULDC.64 UR34, c[0x0][0x3d0] ;  /* 0x0000f40000227ab9 */ /* 0x000fe40000000a00 */
[----:B------:R-:W-:-:S05]  /*2140*/  IADD3 R26, P1, R36, UR34, RZ ;  /* 0x00000022241a7c10 */ /* 0x000fca000ff3e0ff */
[----:B------:R-:W-:-:S05]  /*2150*/  IMAD.X R27, RZ, RZ, UR35, P1 ;  /* 0x00000023ff1b7e24 */ /* 0x000fca00088e06ff */
[----:B------:R-:W-:Y:S05]  /*2160*/  @!P0 BRA `(.L_x_960) ;  /* 0x00000000000c8947 */ /* 0x000fea0003800000 */
[----:B------:R-:W-:-:S07]  /*2170*/  MOV R36, 0x2190 ;  /* 0x0000219000247802 */ /* 0x000fce0000000f00 */
[----:B01----:R-:W-:Y:S05]  /*2180*/  CALL.REL.NOINC `($__internal_81_$__cuda_sm20_rem_u64) ;  /* 0x0000003c00147944 */ /* 0x003fea0003c00000 */
[----:B------:R-:W-:Y:S05]  /*2190*/  BRA `(.L_x_961) ;  /* 0x00000000004c7947 */ /* 0x000fea0003800000 */
.L_x_960:
        /* <DEDUP_REMOVED lines=19> */
.L_x_961:
[----:B------:R-:W-:Y:S02]  /*22d0*/  ULDC.64 UR34, c[0x0][0x3e0] ;  /* 0x0000f80000227ab9 */ /* 0x000fe40000000a00 */
[----:B------:R-:W-:-:S04]  /*22e0*/  IADD3 R36, P0, R42, UR34, RZ ;  /* 0x000000222a247c10 */ /* 0x000fc8000ff1e0ff */
[----:B------:R-:W-:-:S04]  /*22f0*/  IADD3.X R37, R43, UR35, RZ, P0, !PT ;  /* 0x000000232b257c10 */ /* 0x000fc800087fe4ff */
[----:B------:R-:W2:Y:S02]  /*2300*/  I2F.S64 R36, R36 ;  /* 0x0000002400247312 */ /* 0x000ea40000301400 */
[----:B--2---:R-:W-:-:S05]  /*2310*/  F2FP.BF16.F32.PACK_AB R35, RZ, R36 ;  /* 0x00000024ff23723e */ /* 0x004fca00000010ff */
[----:B------:R2:W-:Y:S02]  /*2320*/  STG.E.U16 desc[UR60][R26.64], R35 ;  /* 0x000000231a007986 */ /* 0x0005e4000c10153c */
.L_x_958:
[----:B------:R-:W-:Y:S05]  /*2330*/  BSYNC B0 ;  /* 0x0000000000007941 */ /* 0x000fea0003800000 */
.L_x_957:
        /* <DEDUP_REMOVED lines=248> */
.L_x_964:
[----:B------:R-:W-:Y:S01]  /*32c0*/  ISETP.NE.U32.AND P1, PT, RZ, UR30, PT ;  /* 0x0000001eff007c0c */ /* 0x000fe2000bf25070 */
[----:B------:R-:W-:Y:S02]  /*32d0*/  ULDC.64 UR34, c[0x0][0x3d0] ;  /* 0x0000f40000227ab9 */ /* 0x000fe40000000a00 */
[----:B------:R-:W-:-:S05]  /*32e0*/  IADD3 R26, P0, R35, UR34, RZ ;  /* 0x00000022231a7c10 */ /* 0x000fca000ff1e0ff */
[----:B------:R-:W-:-:S05]  /*32f0*/  IMAD.X R27, RZ, RZ, UR35, P0 ;  /* 0x00000023ff1b7e24 */ /* 0x000fca00080e06ff */
[----:B------:R-:W-:Y:S05]  /*3300*/  @!P1 BRA `(.L_x_965) ;  /* 0x0000000000109947 */ /* 0x000fea0003800000 */
[----:B------:R-:W-:Y:S02]  /*3310*/  MOV R35, R41 ;  /* 0x0000002900237202 */ /* 0x000fe40000000f00 */
[----:B------:R-:W-:-:S07]  /*3320*/  MOV R36, 0x3340 ;  /* 0x0000334000247802 */ /* 0x000fce0000000f00 */
[----:B01----:R-:W-:Y:S05]  /*3330*/  CALL.REL.NOINC `($__internal_81_$__cuda_sm20_rem_u64) ;  /* 0x0000002800a87944 */ /* 0x003fea0003c00000 */
[----:B------:R-:W-:Y:S05]  /*3340*/  BRA `(.L_x_966) ;  /* 0x00000000004c7947 */ /* 0x000fea0003800000 */
.L_x_965:
        /* <DEDUP_REMOVED lines=19> */
.L_x_966:
[----:B------:R-:W-:Y:S02]  /*3480*/  ULDC.64 UR34, c[0x0][0x3e0] ;  /* 0x0000f80000227ab9 */ /* 0x000fe40000000a00 */
[----:B------:R-:W-:-:S04]  /*3490*/  IADD3 R36, P0, R42, UR34, RZ ;  /* 0x000000222a247c10 */ /* 0x000fc8000ff1e0ff */
[----:B------:R-:W-:-:S04]  /*34a0*/  IADD3.X R37, R43, UR35, RZ, P0, !PT ;  /* 0x000000232b257c10 */ /* 0x000fc800087fe4ff */
[----:B------:R-:W2:Y:S02]  /*34b0*/  I2F.S64 R36, R36 ;  /* 0x0000002400247312 */ /* 0x000ea40000301400 */
[----:B--2---:R-:W-:-:S05]  /*34c0*/  F2FP.BF16.F32.PACK_AB R35, RZ, R36 ;  /* 0x00000024ff23723e */ /* 0x004fca00000010ff */
[----:B------:R2:W-:Y:S02]  /*34d0*/  STG.E.U16 desc[UR60][R26.64], R35 ;  /* 0x000000231a007986 */ /* 0x0005e4000c10153c */
.L_x_963:
[----:B------:R-:W-:Y:S05]  /*34e0*/  BSYNC B0 ;  /* 0x0000000000007941 */ /* 0x000fea0003800000 */
.L_x_962:
        /* <DEDUP_REMOVED lines=238> */
[----:B------:R-:W-:-:S04]  /*43d0*/  ULDC.64 UR34, c[0x0][0x360] ;  /* 0x0000d80000227ab9 */ /* 0x000fc80000000a00 */
[----:B------:R-:W-:-:S05]  /*43e0*/  IMAD.HI.U32 R26, R27, UR34, R26 ;  /* 0x000000221b1a7c27 */ /* 0x000fca000f8e001a */
[----:B------:R-:W-:-:S05]  /*43f0*/  SHF.R.U32.HI R26, RZ, UR35, R26 ;  /* 0x00000023ff1a7c19 */ /* 0x000fca000801161a */
[----:B------:R-:W-:-:S04]  /*4400*/  IMAD.MOV R26, RZ, RZ, -R26 ;  /* 0x000000ffff1a7224 */ /* 0x000fc800078e0a1a */
[----:B------:R-:W-:-:S04]  /*4410*/  IMAD R26, R26, UR28, R27 ;  /* 0x0000001c1a1a7c24 */ /* 0x000fc8000f8e021b */
[----:B------:R-:W-:-:S07]  /*4420*/  IMAD R35, R26, UR29, R35 ;  /* 0x0000001d1a237c24 */ /* 0x000fce000f8e0223 */
.L_x_969:
[----:B------:R-:W-:Y:S01]  /*4430*/  ISETP.NE.U32.AND P1, PT, RZ, UR30, PT ;  /* 0x0000001eff007c0c */ /* 0x000fe2000bf25070 */
[----:B------:R-:W-:Y:S02]  /*4440*/  ULDC.64 UR34, c[0x0][0x3d0] ;  /* 0x0000f40000227ab9 */ /* 0x000fe40000000a00 */
[----:B------:R-:W-:-:S04]  /*4450*/  IADD3 R26, P0, R35, UR34, RZ ;  /* 0x00000022231a7c10 */ /* 0x000fc8000ff1e0ff */
[----:B------:R-:W-:-:S06]  /*4460*/  IADD3.X R27, RZ, UR35, RZ, P0, !PT ;  /* 0x00000023ff1b7c10 */ /* 0x000fcc00087fe4ff */
[----:B------:R-:W-:Y:S05]  /*4470*/  @!P1 BRA `(.L_x_970) ;  /* 0x0000000000109947 */ /* 0x000fea0003800000 */
[----:B------:R-:W-:Y:S02]  /*4480*/  MOV R35, R30 ;  /* 0x0000001e00237202 */ /* 0x000fe40000000f00 */
[----:B------:R-:W-:-:S07]  /*4490*/  MOV R36, 0x44b0 ;  /* 0x000044b000247802 */ /* 0x000fce0000000f00 */
[----:B01----:R-:W-:Y:S05]  /*44a0*/  CALL.REL.NOINC `($__internal_81_$__cuda_sm20_rem_u64) ;  /* 0x00000018004c7944 */ /* 0x003fea0003c00000 */
[----:B------:R-:W-:Y:S05]  /*44b0*/  BRA `(.L_x_971) ;  /* 0x00000000004c7947 */ /* 0x000fea0003800000 */
.L_x_970:
        /* <DEDUP_REMOVED lines=19> */
.L_x_971:
[----:B------:R-:W-:Y:S02]  /*45f0*/  ULDC.64 UR34, c[0x0][0x3e0] ;  /* 0x0000f80000227ab9 */ /* 0x000fe40000000a00 */
[----:B------:R-:W-:-:S04]  /*4600*/  IADD3 R36, P0, R42, UR34, RZ ;  /* 0x000000222a247c10 */ /* 0x000fc8000ff1e0ff */
[----:B------:R-:W-:-:S04]  /*4610*/  IADD3.X R37, R43, UR35, RZ, P0, !PT ;  /* 0x000000232b257c10 */ /* 0x000fc800087fe4ff */
[----:B------:R-:W2:Y:S02]  /*4620*/  I2F.S64 R36, R36 ;  /* 0x0000002400247312 */ /* 0x000ea40000301400 */
[----:B--2---:R-:W-:-:S05]  /*4630*/  F2FP.BF16.F32.PACK_AB R30, RZ, R36 ;  /* 0x00000024ff1e723e */ /* 0x004fca00000010ff */
[----:B------:R2:W-:Y:S02]  /*4640*/  STG.E.U16 desc[UR60][R26.64], R30 ;  /* 0x0000001e1a007986 */ /* 0x0005e4000c10153c */
.L_x_968:
[----:B------:R-:W-:Y:S05]  /*4650*/  BSYNC B0 ;  /* 0x0000000000007941 */ /* 0x000fea0003800000 */
.L_x_967:
        /* <DEDUP_REMOVED lines=256> */
.L_x_973:
[----:B------:R-:W-:Y:S01]  /*5660*/  ISETP.NE.U32.AND P1, PT, RZ, UR30, PT ;  /* 0x0000001eff007c0c */ /* 0x000fe2000bf25070 */
[----:B------:R-:W-:Y:S02]  /*5670*/  ULDC.64 UR34, c[0x0][0x3d0] ;  /* 0x0000f40000227ab9 */ /* 0x000fe40000000a00 */
[----:B------:R-:W-:-:S04]  /*5680*/  IADD3 R26, P0, R30, UR34, RZ ;  /* 0x000000221e1a7c10 */ /* 0x000fc8000ff1e0ff */
[----:B------:R-:W-:-:S06]  /*5690*/  IADD3.X R27, RZ, UR35, RZ, P0, !PT ;  /* 0x00000023ff1b7c10 */ /* 0x000fcc00087fe4ff */
[----:B------:R-:W-:Y:S05]  /*56a0*/  @!P1 BRA `(.L_x_974) ;  /* 0x0000000000109947 */ /* 0x000fea0003800000 */
[----:B------:R-:W-:Y:S01]  /*56b0*/  IMAD.MOV.U32 R35, RZ, RZ, R31 ;  /* 0x000000ffff237224 */ /* 0x000fe200078e001f */
[----:B------:R-:W-:-:S07]  /*56c0*/  MOV R36, 0x56e0 ;  /* 0x000056e000247802 */ /* 0x000fce0000000f00 */
[----:B01----:R-:W-:Y:S05]  /*56d0*/  CALL.REL.NOINC `($__internal_81_$__cuda_sm20_rem_u64) ;  /* 0x0000000400c07944 */ /* 0x003fea0003c00000 */
[----:B------:R-:W-:Y:S05]  /*56e0*/  BRA `(.L_x_975) ;  /* 0x00000000004c7947 */ /* 0x000fea0003800000 */
.L_x_974:
        /* <DEDUP_REMOVED lines=19> */
.L_x_975:
[----:B------:R-:W-:Y:S02]  /*5820*/  ULDC.64 UR34, c[0x0][0x3e0] ;  /* 0x0000f80000227ab9 */ /* 0x000fe40000000a00 */
[----:B------:R-:W-:-:S04]  /*5830*/  IADD3 R30, P0, R42, UR34, RZ ;  /* 0x000000222a1e7c10 */ /* 0x000fc8000ff1e0ff */
[----:B------:R-:W-:-:S04]  /*5840*/  IADD3.X R31, R43, UR35, RZ, P0, !PT ;  /* 0x000000232b1f7c10 */ /* 0x000fc800087fe4ff */
[----:B------:R-:W0:Y:S02]  /*5850*/  I2F.S64 R30, R30 ;  /* 0x0000001e001e7312 */ /* 0x000e240000301400 */
[----:B0-----:R-:W-:-:S05]  /*5860*/  F2FP.BF16.F32.PACK_AB R31, RZ, R30 ;  /* 0x0000001eff1f723e */ /* 0x001fca00000010ff */
[----:B------:R2:W-:Y:S02]  /*5870*/  STG.E.U16 desc[UR60][R26.64], R31 ;  /* 0x0000001f1a007986 */ /* 0x0005e4000c10153c */
.L_x_972:
        /* <DEDUP_REMOVED lines=11> */
        .weak           $__internal_80_$__cuda_sm20_div_s64
        .type           $__internal_80_$__cuda_sm20_div_s64,@function
        .size           $__internal_80_$__cuda_sm20_div_s64,($__internal_81_$__cuda_sm20_rem_u64 - $__internal_80_$__cuda_sm20_div_s64)
$__internal_80_$__cuda_sm20_div_s64:
        /* <DEDUP_REMOVED lines=74> */
[----:B------:R-:W-:Y:S06]  /*5dd0*/  RET.REL.NODEC R28 `(_ZN2at6native60_GLOBAL__N__fdc43544_27_DistributionRandomKernel_cu_f88cee4443distribution_elementwise_grid_stride_kernelIjLi4EZZZNS0_9templates4cuda21random_from_to_kernelIPNS_17CUDAGeneratorImplEEEvRNS_18TensorIteratorBaseEmlT_ENKUlvE_clEvENKUlvE8_clEvEUlP24curandStatePhilox4_32_10E0_ZNS1_27distribution_nullary_kernelIN3c108BFloat16Ej5uint4S7_SF_ZZZS5_IS7_EvS9_mlSA_ENKSB_clEvENKSC_clEvEUljE_EEvS9_T2_RKT3_T4_EUlijE0_EEvlNS_15PhiloxCudaStateET1_SL_) ;  /* 0xffffffa01c887950 */ /* 0x000fec0003c3ffff */
        .weak           $__internal_81_$__cuda_sm20_rem_u64
        .type           $__internal_81_$__cuda_sm20_rem_u64,@function
        .size           $__internal_81_$__cuda_sm20_rem_u64,(.L_x_1959 - $__internal_81_$__cuda_sm20_rem_u64)
$__internal_81_$__cuda_sm20_rem_u64:
        /* <DEDUP_REMOVED lines=62> */
[----:B------:R-:W-:Y:S05]  /*61c0*/  RET.REL.NODEC R36 `(_ZN2at6native60_GLOBAL__N__fdc43544_27_DistributionRandomKernel_cu_f88cee4443distribution_elementwise_grid_stride_kernelIjLi4EZZZNS0_9templates4cuda21random_from_to_kernelIPNS_17CUDAGeneratorImplEEEvRNS_18TensorIteratorBaseEmlT_ENKUlvE_clEvENKUlvE8_clEvEUlP24curandStatePhilox4_32_10E0_ZNS1_27distribution_nullary_kernelIN3c108BFloat16Ej5uint4S7_SF_ZZZS5_IS7_EvS9_mlSA_ENKSB_clEvENKSC_clEvEUljE_EEvS9_T2_RKT3_T4_EUlijE0_EEvlNS_15PhiloxCudaStateET1_SL_) ;  /* 0xffffff9c248c7950 */ /* 0x000fea0003c3ffff */
.L_x_977:
        /* <DEDUP_REMOVED lines=11> */
.L_x_1959:


//--------------------- .text._ZN2at6native60_GLOBAL__N__fdc43544_27_DistributionRandomKernel_cu_f88cee4443distribution_elementwise_grid_stride_kernelIjLi4EZZZNS0_9templates4cuda21random_from_to_kernelIPNS_17CUDAGeneratorImplEEEvRNS_18TensorIteratorBaseEmlT_ENKUlvE_clEvENKUlvE8_clEvEUlP24curandStatePhilox4_32_10E0_ZNS1_27distribution_nullary_kernelIN3c108BFloat16Ej5uint4S7_SF_ZZZS5_IS7_EvS9_mlSA_ENKSB_clEvENKSC_clEvEUljE_EEvS9_T2_RKT3_T4_EUlijE_EEvlNS_15PhiloxCudaStateET1_SL_ --------------------------
	.section	.text._ZN2at6native60_GLOBAL__N__fdc43544_27_DistributionRandomKernel_cu_f88cee4443distribution_elementwise_grid_stride_kernelIjLi4EZZZNS0_9templates4cuda21random_from_to_kernelIPNS_17CUDAGeneratorImplEEEvRNS_18TensorIteratorBaseEmlT_ENKUlvE_clEvENKUlvE8_clEvEUlP24curandStatePhilox4_32_10E0_ZNS1_27distribution_nullary_kernelIN3c108BFloat16Ej5uint4S7_SF_ZZZS5_IS7_EvS9_mlSA_ENKSB_clEvENKSC_clEvEUljE_EEvS9_T2_RKT3_T4_EUlijE_EEvlNS_15PhiloxCudaStateET1_SL_,"ax",@progbits
	.align	128
.text._ZN2at6native60_GLOBAL__N__fdc43544_27_DistributionRandomKernel_cu_f88cee4443distribution_elementwise_grid_stride_kernelIjLi4EZZZNS0_9templates4cuda21random_from_to_kernelIPNS_17CUDAGeneratorImplEEEvRNS_18TensorIteratorBaseEmlT_ENKUlvE_clEvENKUlvE8_clEvEUlP24curandStatePhilox4_32_10E0_ZNS1_27distribution_nullary_kernelIN3c108BFloat16Ej5uint4S7_SF_ZZZS5_IS7_EvS9_mlSA_ENKSB_clEvENKSC_clEvEUljE_EEvS9_T2_RKT3_T4_EUlijE_EEvlNS_15PhiloxCudaStateET1_SL_:
        .type           _ZN2at6native60_GLOBAL__N__fdc43544_27_DistributionRandomKernel_cu_f88cee4443distribution_elementwise_grid_stride_kernelIjLi4EZZZNS0_9templates4cuda21random_from_to_kernelIPNS_17CUDAGeneratorImplEEEvRNS_18TensorIteratorBaseEmlT_ENKUlvE_clEvENKUlvE8_clEvEUlP24curandStatePhilox4_32_10E0_ZNS1_27distribution_nullary_kernelIN3c108BFloat16Ej5uint4S7_SF_ZZZS5_IS7_EvS9_mlSA_ENKSB_clEvENKSC_clEvEUljE_EEvS9_T2_RKT3_T4_EUlijE_EEvlNS_15PhiloxCudaStateET1_SL_,@function
        .size           _ZN2at6native60_GLOBAL__N__fdc43544_27_DistributionRandomKernel_cu_f88cee4443distribution_elementwise_grid_stride_kernelIjLi4EZZZNS0_9templates4cuda21random_from_to_kernelIPNS_17CUDAGeneratorImplEEEvRNS_18TensorIteratorBaseEmlT_ENKUlvE_clEvENKUlvE8_clEvEUlP24curandStatePhilox4_32_10E0_ZNS1_27distribution_nullary_kernelIN3c108BFloat16Ej5uint4S7_SF_ZZZS5_IS7_EvS9_mlSA_ENKSB_clEvENKSC_clEvEUljE_EEvS9_T2_RKT3_T4_EUlijE_EEvlNS_15PhiloxCudaStateET1_SL_,(.L_x_1962 - _ZN2at6native60_GLOBAL__N__fdc43544_27_DistributionRandomKernel_cu_f88cee4443distribution_elementwise_grid_stride_kernelIjLi4EZZZNS0_9templates4cuda21random_from_to_kernelIPNS_17CUDAGeneratorImplEEEvRNS_18TensorIteratorBaseEmlT_ENKUlvE_clEvENKUlvE8_clEvEUlP24curandStatePhilox4_32_10E0_ZNS1_27distribution_nullary_kernelIN3c108BFloat16Ej5uint4S7_SF_ZZZS5_IS7_EvS9_mlSA_ENKSB_clEvENKSC_clEvEUljE_EEvS9_T2_RKT3_T4_EUlijE_EEvlNS_15PhiloxCudaStateET1_SL_)
        .other          _ZN2at6native60_GLOBAL__N__fdc43544_27_DistributionRandomKernel_cu_f88cee4443distribution_elementwise_grid_stride_kernelIjLi4EZZZNS0_9templates4cuda21random_from_to_kernelIPNS_17CUDAGeneratorImplEEEvRNS_18TensorIteratorBaseEmlT_ENKUlvE_clEvENKUlvE8_clEvEUlP24curandStatePhilox4_32_10E0_ZNS1_27distribution_nullary_kernelIN3c108BFloat16Ej5uint4S7_SF_ZZZS5_IS7_EvS9_mlSA_ENKSB_clEvENKSC_clEvEUljE_EEvS9_T2_RKT3_T4_EUlijE_EEvlNS_15PhiloxCudaStateET1_SL_,@"STO_CUDA_ENTRY STV_DEFAULT"
_ZN2at6native60_GLOBAL__N__fdc43544_27_DistributionRandomKernel_cu_f88cee4443distribution_elementwise_grid_stride_kernelIjLi4EZZZNS0_9templates4cuda21random_from_to_kernelIPNS_17CUDAGeneratorImplEEEvRNS_18TensorIteratorBaseEmlT_ENKUlvE_clEvENKUlvE8_clEvEUlP24curandStatePhilox4_32_10E0_ZNS1_27distribution_nullary_kernelIN3c108BFloat16Ej5uint4S7_SF_ZZZS5_IS7_EvS9_mlSA_ENKSB_clEvENKSC_clEvEUljE_EEvS9_T2_RKT3_T4_EUlijE_EEvlNS_15PhiloxCudaStateET1_SL_:
        /* <DEDUP_REMOVED lines=86> */
[----:B------:R-:W-:Y:S05]  /*0560*/  CALL.REL.NOINC `($__internal_82_$__cuda_sm20_div_s64) ;  /* 0x0000001000f07944 */ /* 0x000fea0003c00000 */
[----:B------:R-:W-:Y:S01]  /*0570*/  MOV R22, R26 ;  /* 0x0000001a00167202 */ /* 0x000fe20000000f00 */
[----:B------:R-:W-:Y:S01]  /*0580*/  IMAD.MOV.U32 R23, RZ, RZ, R27 ;  /* 0x000000ffff177224 */ /* 0x000fe200078e001b */
[----:B------:R-:W-:Y:S06]  /*0590*/  BRA `(.L_x_979) ;  /* 0x00000000005c7947 */ /* 0x000fec0003800000 */
.L_x_978:
        /* <DEDUP_REMOVED lines=23> */
.L_x_979:
        /* <DEDUP_REMOVED lines=33> */
.L_x_999:
[----:B------:R-:W-:Y:S01]  /*0920*/  IADD3 R34, R34, 0x1, RZ ;  /* 0x0000000122227810 */ /* 0x000fe20007ffe0ff */
[----:B------:R-:W-:Y:S03]  /*0930*/  BSSY B0, `(.L_x_980) ;  /* 0x000000c000007945 */ /* 0x000fe60003800000 */
[C---:B------:R-:W-:Y:S01]  /*0940*/  ISETP.NE.AND P0, PT, R34.reuse, RZ, PT ;  /* 0x000000ff2200720c */ /* 0x040fe20003f05270 */
[----:B------:R-:W-:-:S12]  /*0950*/  IMAD.HI.U32 R27, R34, -0x2daee0ad, RZ ;  /* 0xd2511f53221b7827 */ /* 0x000fd800078e00ff */
[----:B-1234-:R-:W-:Y:S05]  /*0960*/  @P0 BRA `(.L_x_981) ;  /* 0x0000000000200947 */ /* 0x01efea0003800000 */
        /* <DEDUP_REMOVED lines=8> */
.L_x_981:
[----:B------:R-:W-:Y:S05]  /*09f0*/  BSYNC B0 ;  /* 0x0000000000007941 */ /* 0x000fea0003800000 */
.L_x_980:
        /* <DEDUP_REMOVED lines=60> */
.L_x_983:
[----:B------:R-:W-:Y:S01]  /*0dc0*/  IMAD.MOV.U32 R30, RZ, RZ, R44 ;  /* 0x000000ffff1e7224 */ /* 0x000fe200078e002c */
[----:B------:R-:W-:Y:S01]  /*0dd0*/  MOV R40, R37 ;  /* 0x0000002500287202 */ /* 0x000fe20000000f00 */
[----:B------:R-:W-:Y:S02]  /*0de0*/  IMAD.MOV.U32 R39, RZ, RZ, R31 ;  /* 0x000000ffff277224 */ /* 0x000fe400078e001f */
[----:B------:R-:W-:-:S07]  /*0df0*/  IMAD.MOV.U32 R41, RZ, RZ, R26 ;  /* 0x000000ffff297224 */ /* 0x000fce00078e001a */
.L_x_982:
        /* <DEDUP_REMOVED lines=11> */
[----:B01----:R-:W-:Y:S05]  /*0eb0*/  CALL.REL.NOINC `($__internal_83_$__cuda_sm20_rem_u64) ;  /* 0x0000000c00c87944 */ /* 0x003fea0003c00000 */
[----:B------:R-:W-:Y:S02]  /*0ec0*/  IMAD.MOV.U32 R28, RZ, RZ, R30 ;  /* 0x000000ffff1c7224 */ /* 0x000fe400078e001e */
[----:B------:R-:W-:Y:S01]  /*0ed0*/  IMAD.MOV.U32 R29, RZ, RZ, R31 ;  /* 0x000000ffff1d7224 */ /* 0x000fe200078e001f */
[----:B------:R-:W-:Y:S06]  /*0ee0*/  BRA `(.L_x_987) ;  /* 0x00000000004c7947 */ /* 0x000fec0003800000 */
.L_x_986:
        /* <DEDUP_REMOVED lines=19> */
.L_x_987:
[----:B------:R-:W-:-:S04]  /*1020*/  IADD3 R30, P0, R28, UR10, RZ ;  /* 0x0000000a1c1e7c10 */ /* 0x000fc8000ff1e0ff */
[----:B------:R-:W-:Y:S01]  /*1030*/  IADD3.X R31, R29, UR11, RZ, P0, !PT ;  /* 0x0000000b1d1f7c10 */ /* 0x000fe200087fe4ff */
[----:B------:R-:W-:-:S03]  /*1040*/  IMAD R29, R16, UR7, RZ ;  /* 0x00000007101d7c24 */ /* 0x000fc6000f8e02ff */
[----:B------:R-:W2:Y:S02]  /*1050*/  I2F.S64 R30, R30 ;  /* 0x0000001e001e7312 */ /* 0x000ea40000301400 */
[----:B------:R-:W-:-:S04]  /*1060*/  IADD3 R28, P0, R29, UR12, RZ ;  /* 0x0000000c1d1c7c10 */ /* 0x000fc8000ff1e0ff */
[----:B------:R-:W-:Y:S02]  /*1070*/  LEA.HI.X.SX32 R29, R29, UR13, 0x1, P0 ;  /* 0x0000000d1d1d7c11 */ /* 0x000fe400080f0eff */
[----:B--2---:R-:W-:-:S05]  /*1080*/  F2FP.BF16.F32.PACK_AB R31, RZ, R30 ;  /* 0x0000001eff1f723e */ /* 0x004fca00000010ff */
[----:B------:R2:W-:Y:S02]  /*1090*/  STG.E.U16 desc[UR8][R28.64], R31 ;  /* 0x0000001f1c007986 */ /* 0x0005e4000c101508 */
.L_x_985:
[----:B------:R-:W-:Y:S05]  /*10a0*/  BSYNC B0 ;  /* 0x0000000000007941 */ /* 0x000fea0003800000 */
.L_x_984:
        /* <DEDUP_REMOVED lines=17> */
.L_x_990:
        /* <DEDUP_REMOVED lines=18> */
.L_x_991:
[----:B------:R-:W-:Y:S01]  /*12e0*/  IADD3 R28, P0, R28, UR10, RZ ;  /* 0x0000000a1c1c7c10 */ /* 0x000fe2000ff1e0ff */
[----:B------:R-:W-:-:S03]  /*12f0*/  IMAD R48, R48, UR7, RZ ;  /* 0x0000000730307c24 */ /* 0x000fc6000f8e02ff */
[----:B------:R-:W-:Y:S02]  /*1300*/  IADD3.X R29, R29, UR11, RZ, P0, !PT ;  /* 0x0000000b1d1d7c10 */ /* 0x000fe400087fe4ff */
[C---:B------:R-:W-:Y:S02]  /*1310*/  IADD3 R30, P0, R48.reuse, UR12, RZ ;  /* 0x0000000c301e7c10 */ /* 0x040fe4000ff1e0ff */
[----:B------:R-:W2:Y:S02]  /*1320*/  I2F.S64 R28, R28 ;  /* 0x0000001c001c7312 */ /* 0x000ea40000301400 */
[----:B------:R-:W-:Y:S02]  /*1330*/  LEA.HI.X.SX32 R31, R48, UR13, 0x1, P0 ;  /* 0x0000000d301f7c11 */ /* 0x000fe400080f0eff */
[----:B--2---:R-:W-:-:S05]  /*1340*/  F2FP.BF16.F32.PACK_AB R29, RZ, R28 ;  /* 0x0000001cff1d723e */ /* 0x004fca00000010ff */
[----:B------:R2:W-:Y:S02]  /*1350*/  STG.E.U16 desc[UR8][R30.64], R29 ;  /* 0x0000001d1e007986 */ /* 0x0005e4000c101508 */
.L_x_989:
[----:B------:R-:W-:Y:S05]  /*1360*/  BSYNC B0 ;  /* 0x0000000000007941 */ /* 0x000fea0003800000 */
.L_x_988:
[----:B------:R-:W-:Y:S01]  /*1370*/  LEA R39, P1, R47, R16, 0x1 ;  /* 0x000000102f277211 */ /* 0x000fe200078208ff */
[----:B------:R-:W-:Y:S03]  /*1380*/  BSSY B0, `(.L_x_992) ;  /* 0x0000027000007945 */ /* 0x000fe60003800000 */
[----:B------:R-:W-:Y:S01]  /*1390*/  ISETP.GE.U32.AND P0, PT, R39, UR14, PT ;  /* 0x0000000e27007c0c */ /* 0x000fe2000bf06070 */
[----:B------:R-:W-:-:S05]  /*13a0*/  IMAD.X R28, RZ, RZ, R15, P1 ;  /* 0x000000ffff1c7224 */ /* 0x000fca00008e060f */
[----:B------:R-:W-:-:S13]  /*13b0*/  ISETP.GE.AND.EX P0, PT, R28, UR15, PT, P0 ;  /* 0x0000000f1c007c0c */ /* 0x000fda000bf06300 */
[----:B------:R-:W-:Y:S05]  /*13c0*/  @P0 BRA `(.L_x_993) ;  /* 0x0000000000880947 */ /* 0x000fea0003800000 */
[----:B------:R-:W-:-:S13]  /*13d0*/  ISETP.NE.U32.AND P0, PT, RZ, UR5, PT ;  /* 0x00000005ff007c0c */ /* 0x000fda000bf05070 */
[----:B------:R-:W-:Y:S05]  /*13e0*/  @!P0 BRA `(.L_x_994) ;  /* 0x0000000000188947 */ /* 0x000fea0003800000 */
[----:B------:R-:W-:Y:S01]  /*13f0*/  IMAD.MOV.U32 R44, RZ, RZ, R40 ;  /* 0x000000ffff2c7224 */ /* 0x000fe200078e0028 */
[----:B------:R-:W-:-:S07]  /*1400*/  MOV R46, 0x1420 ;  /* 0x00001420002e7802 */ /* 0x000fce0000000f00 */
[----:B012---:R-:W-:Y:S05]  /*1410*/  CALL.REL.NOINC `($__internal_83_$__cuda_sm20_rem_u64) ;  /* 0x0000000800707944 */ /* 0x007fea0003c00000 */
[----:B------:R-:W-:Y:S01]  /*1420*/  MOV R28, R30 ;  /* 0x0000001e001c7202 */ /* 0x000fe20000000f00 */
[----:B------:R-:W-:Y:S01]  /*1430*/  IMAD.MOV.U32 R29, RZ, RZ, R31 ;  /* 0x000000ffff1d7224 */ /* 0x000fe200078e001f */
[----:B------:R-:W-:Y:S06]  /*1440*/  BRA `(.L_x_995) ;  /* 0x0000000000487947 */ /* 0x000fec0003800000 */
.L_x_994:
[----:B--2---:R-:W2:Y:S01]  /*1450*/  I2F.U32.RP R30, UR6 ;  /* 0x00000006001e7d06 */ /* 0x004ea20008209000 */
        /* <DEDUP_REMOVED lines=17> */
.L_x_995:
        /* <DEDUP_REMOVED lines=8> */
.L_x_993:
[----:B------:R-:W-:Y:S05]  /*15f0*/  BSYNC B0 ;  /* 0x0000000000007941 */ /* 0x000fea0003800000 */
.L_x_992:
[----:B------:R-:W-:-:S05]  /*1600*/  IMAD R39, R47, 0x3, RZ ;  /* 0x000000032f277824 */ /* 0x000fca00078e02ff */
[----:B------:R-:W-:-:S04]  /*1610*/  IADD3 R39, P1, R39, R16, RZ ;  /* 0x0000001027277210 */ /* 0x000fc80007f3e0ff */
[----:B------:R-:W-:Y:S02]  /*1620*/  ISETP.GE.U32.AND P0, PT, R39, UR14, PT ;  /* 0x0000000e27007c0c */ /* 0x000fe4000bf06070 */
[----:B------:R-:W-:-:S04]  /*1630*/  IADD3.X R28, RZ, R15, RZ, P1, !PT ;  /* 0x0000000fff1c7210 */ /* 0x000fc80000ffe4ff */
[----:B------:R-:W-:-:S13]  /*1640*/  ISETP.GE.AND.EX P0, PT, R28, UR15, PT, P0 ;  /* 0x0000000f1c007c0c */ /* 0x000fda000bf06300 */
[----:B------:R-:W-:Y:S05]  /*1650*/  @P0 BRA `(.L_x_996) ;  /* 0x0000000000880947 */ /* 0x000fea0003800000 */
[----:B------:R-:W-:-:S13]  /*1660*/  ISETP.NE.U32.AND P0, PT, RZ, UR5, PT ;  /* 0x00000005ff007c0c */ /* 0x000fda000bf05070 */
[----:B------:R-:W-:Y:S05]  /*1670*/  @!P0 BRA `(.L_x_997) ;  /* 0x0000000000188947 */ /* 0x000fea0003800000 */
[----:B------:R-:W-:Y:S01]  /*1680*/  IMAD.MOV.U32 R44, RZ, RZ, R41 ;  /* 0x000000ffff2c7224 */ /* 0x000fe200078e0029 */
[----:B------:R-:W-:-:S07]  /*1690*/  MOV R46, 0x16b0 ;  /* 0x000016b0002e7802 */ /* 0x000fce0000000f00 */
[----:B0123--:R-:W-:Y:S05]  /*16a0*/  CALL.REL.NOINC `($__internal_83_$__cuda_sm20_rem_u64) ;  /* 0x0000000400cc7944 */ /* 0x00ffea0003c00000 */
[----:B------:R-:W-:Y:S01]  /*16b0*/  IMAD.MOV.U32 R28, RZ, RZ, R30 ;  /* 0x000000ffff1c7224 */ /* 0x000fe200078e001e */
[----:B------:R-:W-:Y:S01]  /*16c0*/  MOV R29, R31 ;  /* 0x0000001f001d7202 */ /* 0x000fe20000000f00 */
[----:B------:R-:W-:Y:S06]  /*16d0*/  BRA `(.L_x_998) ;  /* 0x0000000000487947 */ /* 0x000fec0003800000 */
.L_x_997:
[----:B--23--:R-:W2:Y:S01]  /*16e0*/  I2F.U32.RP R30, UR6 ;  /* 0x00000006001e7d06 */ /* 0x00cea20008209000 */
        /* <DEDUP_REMOVED lines=17> */
.L_x_998:
        /* <DEDUP_REMOVED lines=8> */
.L_x_996:
        /* <DEDUP_REMOVED lines=11> */
        .weak           $__internal_82_$__cuda_sm20_div_s64
        .type           $__internal_82_$__cuda_sm20_div_s64,@function
        .size           $__internal_82_$__cuda_sm20_div_s64,($__internal_83_$__cuda_sm20_rem_u64 - $__internal_82_$__cuda_sm20_div_s64)
$__internal_82_$__cuda_sm20_div_s64:
        /* <DEDUP_REMOVED lines=74> */
[----:B------:R-:W-:Y:S06]  /*1dd0*/  RET.REL.NODEC R22 `(_ZN2at6native60_GLOBAL__N__fdc43544_27_DistributionRandomKernel_cu_f88cee4443distribution_elementwise_grid_stride_kernelIjLi4EZZZNS0_9templates4cuda21random_from_to_kernelIPNS_17CUDAGeneratorImplEEEvRNS_18TensorIteratorBaseEmlT_ENKUlvE_clEvENKUlvE8_clEvEUlP24curandStatePhilox4_32_10E0_ZNS1_27distribution_nullary_kernelIN3c108BFloat16Ej5uint4S7_SF_ZZZS5_IS7_EvS9_mlSA_ENKSB_clEvENKSC_clEvEUljE_EEvS9_T2_RKT3_T4_EUlijE_EEvlNS_15PhiloxCudaStateET1_SL_) ;  /* 0xffffffe016887950 */ /* 0x000fec0003c3ffff */
        .weak           $__internal_83_$__cuda_sm20_rem_u64
        .type           $__internal_83_$__cuda_sm20_rem_u64,@function
        .size           $__internal_83_$__cuda_sm20_rem_u64,(.L_x_1962 - $__internal_83_$__cuda_sm20_rem_u64)
$__internal_83_$__cuda_sm20_rem_u64:
        /* <DEDUP_REMOVED lines=65> */
[----:B------:R-:W-:Y:S06]  /*21f0*/  RET.REL.NODEC R28 `(_ZN2at6native60_GLOBAL__N__fdc43544_27_DistributionRandomKernel_cu_f88cee4443distribution_elementwise_grid_stride_kernelIjLi4EZZZNS0_9templates4cuda21random_from_to_kernelIPNS_17CUDAGeneratorImplEEEvRNS_18TensorIteratorBaseEmlT_ENKUlvE_clEvENKUlvE8_clEvEUlP24curandStatePhilox4_32_10E0_ZNS1_27distribution_nullary_kernelIN3c108BFloat16Ej5uint4S7_SF_ZZZS5_IS7_EvS9_mlSA_ENKSB_clEvENKSC_clEvEUljE_EEvS9_T2_RKT3_T4_EUlijE_EEvlNS_15PhiloxCudaStateET1_SL_) ;  /* 0xffffffdc1c807950 */ /* 0x000fec0003c3ffff */
.L_x_1000:
        /* <DEDUP_REMOVED lines=16> */
.L_x_1962:


//--------------------- .text._ZN2at6native60_GLOBAL__N__fdc43544_27_DistributionRandomKernel_cu_f88cee4443distribution_elementwise_grid_stride_kernelImLi2EZZZNS0_9templates4cuda21random_from_to_kernelIPNS_17CUDAGeneratorImplEEEvRNS_18TensorIteratorBaseEmlT_ENKUlvE_clEvENKUlvE8_clEvEUlP24curandStatePhilox4_32_10E_ZNS1_27distribution_nullary_kernelIN3c108BFloat16Em10ulonglong2S7_SF_ZZZS5_IS7_EvS9_mlSA_ENKSB_clEvENKSC_clEvEUlmE_EEvS9_T2_RKT3_T4_EUlimE0_EEvlNS_15PhiloxCudaStateET1_SL_ --------------------------
	.section	.text._ZN2at6native60_GLOBAL__N__fdc43544_27_DistributionRandomKernel_cu_f88cee4443distribution_elementwise_grid_stride_kernelImLi2EZZZNS0_9templates4cuda21random_from_to_kernelIPNS_17CUDAGeneratorImplEEEvRNS_18TensorIteratorBaseEmlT_ENKUlvE_clEvENKUlvE8_clEvEUlP24curandStatePhilox4_32_10E_ZNS1_27distribution_nullary_kernelIN3c108BFloat16Em10ulonglong2S7_SF_ZZZS5_IS7_EvS9_mlSA_ENKSB_clEvENKSC_clEvEUlmE_EEvS9_T2_RKT3_T4_EUlimE0_EEvlNS_15PhiloxCudaStateET1_SL_,"ax",@progbits
	.align	128
.text._ZN2at6native60_GLOBAL__N__fdc43544_27_DistributionRandomKernel_cu_f88cee4443distribution_elementwise_grid_stride_kernelImLi2EZZZNS0_9templates4cuda21random_from_to_kernelIPNS_17CUDAGeneratorImplEEEvRNS_18TensorIteratorBaseEmlT_ENKUlvE_clEvENKUlvE8_clEvEUlP24curandStatePhilox4_32_10E_ZNS1_27distribution_nullary_kernelIN3c108BFloat16Em10ulonglong2S7_SF_ZZZS5_IS7_EvS9_mlSA_ENKSB_clEvENKSC_clEvEUlmE_EEvS9_T2_RKT3_T4_EUlimE0_EEvlNS_15PhiloxCudaStateET1_SL_:
        .type           _ZN2at6native60_GLOBAL__N__fdc43544_27_DistributionRandomKernel_cu_f88cee4443distribution_elementwise_grid_stride_kernelImLi2EZZZNS0_9templates4cuda21random_from_to_kernelIPNS_17CUDAGeneratorImplEEEvRNS_18TensorIteratorBaseEmlT_ENKUlvE_clEvENKUlvE8_clEvEUlP24curandStatePhilox4_32_10E_ZNS1_27distribution_nullary_kernelIN3c108BFloat16Em10ulonglong2S7_SF_ZZZS5_IS7_EvS9_mlSA_ENKSB_clEvENKSC_clEvEUlmE_EEvS9_T2_RKT3_T4_EUlimE0_EEvlNS_15PhiloxCudaStateET1_SL_,@function
        .size           _ZN2at6native60_GLOBAL__N__fdc43544_27_DistributionRandomKernel_cu_f88cee4443distribution_elementwise_grid_stride_kernelImLi2EZZZNS0_9templates4cuda21random_from_to_kernelIPNS_17CUDAGeneratorImplEEEvRNS_18TensorIteratorBaseEmlT_ENKUlvE_clEvENKUlvE8_clEvEUlP24curandStatePhilox4_32_10E_ZNS1_27distribution_nullary_kernelIN3c108BFloat16Em10ulonglong2S7_SF_ZZZS5_IS7_EvS9_mlSA_ENKSB_clEvENKSC_clEvEUlmE_EEvS9_T2_RKT3_T4_EUlimE0_EEvlNS_15PhiloxCudaStateET1_SL_,(.L_x_1965 - _ZN2at6native60_GLOBAL__N__fdc43544_27_DistributionRandomKernel_cu_f88cee4443distribution_elementwise_grid_stride_kernelImLi2EZZZNS0_9templates4cuda21random_from_to_kernelIPNS_17CUDAGeneratorImplEEEvRNS_18TensorIteratorBaseEmlT_ENKUlvE_clEvENKUlvE8_clEvEUlP24curandStatePhilox4_32_10E_ZNS1_27distribution_nullary_kernelIN3c108BFloat16Em10ulonglong2S7_SF_ZZZS5_IS7_EvS9_mlSA_ENKSB_clEvENKSC_clEvEUlmE_EEvS9_T2_RKT3_T4_EUlimE0_EEvlNS_15PhiloxCudaStateET1_SL_)
        .other          _ZN2at6native60_GLOBAL__N__fdc43544_27_DistributionRandomKernel_cu_f88cee4443distribution_elementwise_grid_stride_kernelImLi2EZZZNS0_9templates4cuda21random_from_to_kernelIPNS_17CUDAGeneratorImplEEEvRNS_18TensorIteratorBaseEmlT_ENKUlvE_clEvENKUlvE8_clEvEUlP24curandStatePhilox4_32_10E_ZNS1_27distribution_nullary_kernelIN3c108BFloat16Em10ulonglong2S7_SF_ZZZS5_IS7_EvS9_mlSA_ENKSB_clEvENKSC_clEvEUlmE_EEvS9_T2_RKT3_T4_EUlimE0_EEvlNS_15PhiloxCudaStateET1_SL_,@"STO_CUDA_ENTRY STV_DEFAULT"
_ZN2at6native60_GLOBAL__N__fdc43544_27_DistributionRandomKernel_cu_f88cee4443distribution_elementwise_grid_stride_kernelImLi2EZZZNS0_9templates4cuda21random_from_to_kernelIPNS_17CUDAGeneratorImplEEEvRNS_18TensorIteratorBaseEmlT_ENKUlvE_clEvENKUlvE8_clEvEUlP24curandStatePhilox4_32_10E_ZNS1_27distribution_nullary_kernelIN3c108BFloat16Em10ulonglong2S7_SF_ZZZS5_IS7_EvS9_mlSA_ENKSB_clEvENKSC_clEvEUlmE_EEvS9_T2_RKT3_T4_EUlimE0_EEvlNS_15PhiloxCudaStateET1_SL_:
        /* <DEDUP_REMOVED lines=93> */
[----:B------:R-:W-:Y:S05]  /*05d0*/  CALL.REL.NOINC `($__internal_84_$__cuda_sm20_div_s64) ;  /* 0x0000003000407944 */ /* 0x000fea0003c00000 */
[----:B------:R-:W-:Y:S05]  /*05e0*/  BRA `(.L_x_1002) ;  /* 0x0000000000587947 */ /* 0x000fea0003800000 */
.L_x_1001:
        /* <DEDUP_REMOVED lines=22> */
.L_x_1002:
        /* <DEDUP_REMOVED lines=68> */
.L_x_1018:
[----:B------:R-:W-:Y:S01]  /*0b90*/  IADD3 R38, R38, 0x1, RZ ;  /* 0x0000000126267810 */ /* 0x000fe20007ffe0ff */
[----:B------:R-:W-:Y:S03]  /*0ba0*/  BSSY B0, `(.L_x_1003) ;  /* 0x000000c000007945 */ /* 0x000fe60003800000 */
[C---:B------:R-:W-:Y:S01]  /*0bb0*/  ISETP.NE.AND P0, PT, R38.reuse, RZ, PT ;  /* 0x000000ff2600720c */ /* 0x040fe20003f05270 */
[----:B------:R-:W-:-:S12]  /*0bc0*/  IMAD.HI.U32 R2, R38, -0x2daee0ad, RZ ;  /* 0xd2511f5326027827 */ /* 0x000fd800078e00ff */
[----:B012---:R-:W-:Y:S05]  /*0bd0*/  @P0 BRA `(.L_x_1004) ;  /* 0x0000000000200947 */ /* 0x007fea0003800000 */
        /* <DEDUP_REMOVED lines=8> */
.L_x_1004:
[----:B------:R-:W-:Y:S05]  /*0c60*/  BSYNC B0 ;  /* 0x0000000000007941 */ /* 0x000fea0003800000 */
.L_x_1003:
        /* <DEDUP_REMOVED lines=69> */
.L_x_1006:
[----:B------:R-:W-:Y:S01]  /*10c0*/  MOV R0, R22 ;  /* 0x0000001600007202 */ /* 0x000fe20000000f00 */
[----:B------:R-:W-:Y:S01]  /*10d0*/  IMAD.MOV.U32 R2, RZ, RZ, R3 ;  /* 0x000000ffff027224 */ /* 0x000fe200078e0003 */
[----:B------:R-:W-:Y:S01]  /*10e0*/  MOV R6, R8 ;  /* 0x0000000800067202 */ /* 0x000fe20000000f00 */
[----:B------:R-:W-:-:S07]  /*10f0*/  IMAD.MOV.U32 R5, RZ, RZ, R18 ;  /* 0x000000ffff057224 */ /* 0x000fce00078e0012 */
.L_x_1005:
        /* <DEDUP_REMOVED lines=257> */
.L_x_1009:
        /* <DEDUP_REMOVED lines=8> */
[----:B01----:R-:W-:Y:S05]  /*2190*/  CALL.REL.NOINC `($__internal_85_$__cuda_sm20_rem_u64) ;  /* 0x00000018007c7944 */ /* 0x003fea0003c00000 */
[----:B------:R-:W-:Y:S01]  /*21a0*/  IMAD.MOV.U32 R22, RZ, RZ, R2 ;  /* 0x000000ffff167224 */ /* 0x000fe200078e0002 */
[----:B------:R-:W-:Y:S01]  /*21b0*/  MOV R23, R25 ;  /* 0x0000001900177202 */ /* 0x000fe20000000f00 */
[----:B------:R-:W-:Y:S06]  /*21c0*/  BRA `(.L_x_1012) ;  /* 0x0000000000507947 */ /* 0x000fec0003800000 */
.L_x_1011:
        /* <DEDUP_REMOVED lines=20> */
.L_x_1012:
[----:B------:R-:W-:Y:S05]  /*2310*/  BSYNC B1 ;  /* 0x0000000000017941 */ /* 0x000fea0003800000 */
.L_x_1010:
[----:B------:R-:W-:Y:S02]  /*2320*/  ULDC.64 UR34, c[0x0][0x3e0] ;  /* 0x0000f80000227ab9 */ /* 0x000fe40000000a00 */
[----:B------:R-:W-:-:S04]  /*2330*/  IADD3 R22, P0, R22, UR34, RZ ;  /* 0x0000002216167c10 */ /* 0x000fc8000ff1e0ff */
[----:B------:R-:W-:-:S04]  /*2340*/  IADD3.X R23, R23, UR35, RZ, P0, !PT ;  /* 0x0000002317177c10 */ /* 0x000fc800087fe4ff */
[----:B------:R-:W2:Y:S02]  /*2350*/  I2F.S64 R22, R22 ;  /* 0x0000001600167312 */ /* 0x000ea40000301400 */
[----:B--2---:R-:W-:-:S05]  /*2360*/  F2FP.BF16.F32.PACK_AB R0, RZ, R22 ;  /* 0x00000016ff00723e */ /* 0x004fca00000010ff */
[----:B------:R2:W-:Y:S02]  /*2370*/  STG.E.U16 desc[UR60][R26.64], R0 ;  /* 0x000000001a007986 */ /* 0x0005e4000c10153c */
.L_x_1008:
[----:B------:R-:W-:Y:S05]  /*2380*/  BSYNC B0 ;  /* 0x0000000000007941 */ /* 0x000fea0003800000 */
.L_x_1007:
[----:B------:R-:W-:Y:S02]  /*2390*/  ULDC UR34, c[0x0][0xc] ;  /* 0x0000030000227ab9 */ /* 0x000fe40000000800 */
        /* <DEDUP_REMOVED lines=258> */
.L_x_1014:
        /* <DEDUP_REMOVED lines=10> */
[----:B01----:R-:W-:Y:S05]  /*3460*/  CALL.REL.NOINC `($__internal_85_$__cuda_sm20_rem_u64) ;  /* 0x0000000400c87944 */ /* 0x003fea0003c00000 */
[----:B------:R-:W-:Y:S01]  /*3470*/  MOV R3, R25 ;  /* 0x0000001900037202 */ /* 0x000fe20000000f00 */
[----:B------:R-:W-:Y:S06]  /*3480*/  BRA `(.L_x_1017) ;  /* 0x00000000004c7947 */ /* 0x000fec0003800000 */
.L_x_1016:
[----:B------:R-:W-:Y:S01]  /*3490*/  ULDC UR34, c[0x0][0x3d8] ;  /* 0x0000f60000227ab9 */ /* 0x000fe20000000800 */
[----:B------:R-:W-:Y:S01]  /*34a0*/  IMAD.MOV.U32 R2, RZ, RZ, RZ ;  /* 0x000000ffff027224 */ /* 0x000fe200078e00ff */
[----:B0-----:R-:W0:Y:S01]  /*34b0*/  I2F.U32.RP R4, UR34 ;  /* 0x0000002200047d06 */ /* 0x001e220008209000 */
[----:B------:R-:W-:-:S07]  /*34c0*/  ISETP.NE.U32.AND P1, PT, RZ, UR34, PT ;  /* 0x00000022ff007c0c */ /* 0x000fce000bf25070 */
[----:B0-----:R-:W1:Y:S02]  /*34d0*/  MUFU.RCP R4, R4 ;  /* 0x0000000400047308 */ /* 0x001e640000001000 */
[----:B-1----:R-:W-:-:S06]  /*34e0*/  VIADD R3, R4, 0xffffffe ;  /* 0x0ffffffe04037836 */ /* 0x002fcc0000000000 */
[----:B------:R-:W0:Y:S02]  /*34f0*/  F2I.FTZ.U32.TRUNC.NTZ R3, R3 ;  /* 0x0000000300037305 */ /* 0x000e24000021f000 */
[----:B0-----:R-:W-:-:S05]  /*3500*/  IADD3 R23, RZ, -R3, RZ ;  /* 0x80000003ff177210 */ /* 0x001fca0007ffe0ff */
        /* <DEDUP_REMOVED lines=11> */
.L_x_1017:
[----:B------:R-:W-:Y:S05]  /*35c0*/  BSYNC B0 ;  /* 0x0000000000007941 */ /* 0x000fea0003800000 */
.L_x_1015:
[----:B------:R-:W-:Y:S02]  /*35d0*/  ULDC.64 UR34, c[0x0][0x3e0] ;  /* 0x0000f80000227ab9 */ /* 0x000fe40000000a00 */
[----:B------:R-:W-:-:S04]  /*35e0*/  IADD3 R2, P0, R2, UR34, RZ ;  /* 0x0000002202027c10 */ /* 0x000fc8000ff1e0ff */
[----:B------:R-:W-:-:S04]  /*35f0*/  IADD3.X R3, R3, UR35, RZ, P0, !PT ;  /* 0x0000002303037c10 */ /* 0x000fc800087fe4ff */
[----:B------:R-:W0:Y:S02]  /*3600*/  I2F.S64 R2, R2 ;  /* 0x0000000200027312 */ /* 0x000e240000301400 */
[----:B0-----:R-:W-:-:S05]  /*3610*/  F2FP.BF16.F32.PACK_AB R0, RZ, R2 ;  /* 0x00000002ff00723e */ /* 0x001fca00000010ff */
[----:B------:R2:W-:Y:S02]  /*3620*/  STG.E.U16 desc[UR60][R26.64], R0 ;  /* 0x000000001a007986 */ /* 0x0005e4000c10153c */
.L_x_1013:
        /* <DEDUP_REMOVED lines=11> */
        .weak           $__internal_84_$__cuda_sm20_div_s64
        .type           $__internal_84_$__cuda_sm20_div_s64,@function
        .size           $__internal_84_$__cuda_sm20_div_s64,($__internal_85_$__cuda_sm20_rem_u64 - $__internal_84_$__cuda_sm20_div_s64)
$__internal_84_$__cuda_sm20_div_s64:
        /* <DEDUP_REMOVED lines=74> */
[----:B------:R-:W-:Y:S06]  /*3b80*/  RET.REL.NODEC R6 `(_ZN2at6native60_GLOBAL__N__fdc43544_27_DistributionRandomKernel_cu_f88cee4443distribution_elementwise_grid_stride_kernelImLi2EZZZNS0_9templates4cuda21random_from_to_kernelIPNS_17CUDAGeneratorImplEEEvRNS_18TensorIteratorBaseEmlT_ENKUlvE_clEvENKUlvE8_clEvEUlP24curandStatePhilox4_32_10E_ZNS1_27distribution_nullary_kernelIN3c108BFloat16Em10ulonglong2S7_SF_ZZZS5_IS7_EvS9_mlSA_ENKSB_clEvENKSC_clEvEUlmE_EEvS9_T2_RKT3_T4_EUlimE0_EEvlNS_15PhiloxCudaStateET1_SL_) ;  /* 0xffffffc4061c7950 */ /* 0x000fec0003c3ffff */
        .weak           $__internal_85_$__cuda_sm20_rem_u64
        .type           $__internal_85_$__cuda_sm20_rem_u64,@function
        .size           $__internal_85_$__cuda_sm20_rem_u64,(.L_x_1965 - $__internal_85_$__cuda_sm20_rem_u64)
$__internal_85_$__cuda_sm20_rem_u64:
        /* <DEDUP_REMOVED lines=64> */
[----:B------:R-:W-:Y:S06]  /*3f90*/  RET.REL.NODEC R40 `(_ZN2at6native60_GLOBAL__N__fdc43544_27_DistributionRandomKernel_cu_f88cee4443distribution_elementwise_grid_stride_kernelImLi2EZZZNS0_9templates4cuda21random_from_to_kernelIPNS_17CUDAGeneratorImplEEEvRNS_18TensorIteratorBaseEmlT_ENKUlvE_clEvENKUlvE8_clEvEUlP24curandStatePhilox4_32_10E_ZNS1_27distribution_nullary_kernelIN3c108BFloat16Em10ulonglong2S7_SF_ZZZS5_IS7_EvS9_mlSA_ENKSB_clEvENKSC_clEvEUlmE_EEvS9_T2_RKT3_T4_EUlimE0_EEvlNS_15PhiloxCudaStateET1_SL_) ;  /* 0xffffffc028187950 */ /* 0x000fec0003c3ffff */
.L_x_1019:
        /* <DEDUP_REMOVED lines=14> */
.L_x_1965:


//--------------------- .text._ZN2at6native60_GLOBAL__N__fdc43544_27_DistributionRandomKernel_cu_f88cee4443distribution_elementwise_grid_stride_kernelImLi2EZZZNS0_9templates4cuda21random_from_to_kernelIPNS_17CUDAGeneratorImplEEEvRNS_18TensorIteratorBaseEmlT_ENKUlvE_clEvENKUlvE8_clEvEUlP24curandStatePhilox4_32_10E_ZNS1_27distribution_nullary_kernelIN3c108BFloat16Em10ulonglong2S7_SF_ZZZS5_IS7_EvS9_mlSA_ENKSB_clEvENKSC_clEvEUlmE_EEvS9_T2_RKT3_T4_EUlimE_EEvlNS_15PhiloxCudaStateET1_SL_ --------------------------
	.section	.text._ZN2at6native60_GLOBAL__N__fdc43544_27_DistributionRandomKernel_cu_f88cee4443distribution_elementwise_grid_stride_kernelImLi2EZZZNS0_9templates4cuda21random_from_to_kernelIPNS_17CUDAGeneratorImplEEEvRNS_18TensorIteratorBaseEmlT_ENKUlvE_clEvENKUlvE8_clEvEUlP24curandStatePhilox4_32_10E_ZNS1_27distribution_nullary_kernelIN3c108BFloat16Em10ulonglong2S7_SF_ZZZS5_IS7_EvS9_mlSA_ENKSB_clEvENKSC_clEvEUlmE_EEvS9_T2_RKT3_T4_EUlimE_EEvlNS_15PhiloxCudaStateET1_SL_,"ax",@progbits
	.align	128
.text._ZN2at6native60_GLOBAL__N__fdc43544_27_DistributionRandomKernel_cu_f88cee4443distribution_elementwise_grid_stride_kernelImLi2EZZZNS0_9templates4cuda21random_from_to_kernelIPNS_17CUDAGeneratorImplEEEvRNS_18TensorIteratorBaseEmlT_ENKUlvE_clEvENKUlvE8_clEvEUlP24curandStatePhilox4_32_10E_ZNS1_27distribution_nullary_kernelIN3c108BFloat16Em10ulonglong2S7_SF_ZZZS5_IS7_EvS9_mlSA_ENKSB_clEvENKSC_clEvEUlmE_EEvS9_T2_RKT3_T4_EUlimE_EEvlNS_15PhiloxCudaStateET1_SL_:
        .type           _ZN2at6native60_GLOBAL__N__fdc43544_27_DistributionRandomKernel_cu_f88cee4443distribution_elementwise_grid_stride_kernelImLi2EZZZNS0_9templates4cuda21random_from_to_kernelIPNS_17CUDAGeneratorImplEEEvRNS_18TensorIteratorBaseEmlT_ENKUlvE_clEvENKUlvE8_clEvEUlP24curandStatePhilox4_32_10E_ZNS1_27distribution_nullary_kernelIN3c108BFloat16Em10ulonglong2S7_SF_ZZZS5_IS7_EvS9_mlSA_ENKSB_clEvENKSC_clEvEUlmE_EEvS9_T2_RKT3_T4_EUlimE_EEvlNS_15PhiloxCudaStateET1_SL_,@function
        .size           _ZN2at6native60_GLOBAL__N__fdc43544_27_DistributionRandomKernel_cu_f88cee4443distribution_elementwise_grid_stride_kernelImLi2EZZZNS0_9templates4cuda21random_from_to_kernelIPNS_17CUDAGeneratorImplEEEvRNS_18TensorIteratorBaseEmlT_ENKUlvE_clEvENKUlvE8_clEvEUlP24curandStatePhilox4_32_10E_ZNS1_27distribution_nullary_kernelIN3c108BFloat16Em10ulonglong2S7_SF_ZZZS5_IS7_EvS9_mlSA_ENKSB_clEvENKSC_clEvEUlmE_EEvS9_T2_RKT3_T4_EUlimE_EEvlNS_15PhiloxCudaStateET1_SL_,(.L_x_1968 - _ZN2at6native60_GLOBAL__N__fdc43544_27_DistributionRandomKernel_cu_f88cee4443distribution_elementwise_grid_stride_kernelImLi2EZZZNS0_9templates4cuda21random_from_to_kernelIPNS_17CUDAGeneratorImplEEEvRNS_18TensorIteratorBaseEmlT_ENKUlvE_clEvENKUlvE8_clEvEUlP24curandStatePhilox4_32_10E_ZNS1_27distribution_nullary_kernelIN3c108BFloat16Em10ulonglong2S7_SF_ZZZS5_IS7_EvS9_mlSA_ENKSB_clEvENKSC_clEvEUlmE_EEvS9_T2_RKT3_T4_EUlimE_EEvlNS_15PhiloxCudaStateET1_SL_)
        .other          _ZN2at6native60_GLOBAL__N__fdc43544_27_DistributionRandomKernel_cu_f88cee4443distribution_elementwise_grid_stride_kernelImLi2EZZZNS0_9templates4cuda21random_from_to_kernelIPNS_17CUDAGeneratorImplEEEvRNS_18TensorIteratorBaseEmlT_ENKUlvE_clEvENKUlvE8_clEvEUlP24curandStatePhilox4_32_10E_ZNS1_27distribution_nullary_kernelIN3c108BFloat16Em10ulonglong2S7_SF_ZZZS5_IS7_EvS9_mlSA_ENKSB_clEvENKSC_clEvEUlmE_EEvS9_T2_RKT3_T4_EUlimE_EEvlNS_15PhiloxCudaStateET1_SL_,@"STO_CUDA_ENTRY STV_DEFAULT"
_ZN2at6native60_GLOBAL__N__fdc43544_27_DistributionRandomKernel_cu_f88cee4443distribution_elementwise_grid_stride_kernelImLi2EZZZNS0_9templates4cuda21random_from_to_kernelIPNS_17CUDAGeneratorImplEEEvRNS_18TensorIteratorBaseEmlT_ENKUlvE_clEvENKUlvE8_clEvEUlP24curandStatePhilox4_32_10E_ZNS1_27distribution_nullary_kernelIN3c108BFloat16Em10ulonglong2S7_SF_ZZZS5_IS7_EvS9_mlSA_ENKSB_clEvENKSC_clEvEUlmE_EEvS9_T2_RKT3_T4_EUlimE_EEvlNS_15PhiloxCudaStateET1_SL_:
        /* <DEDUP_REMOVED lines=86> */
[----:B------:R-:W-:Y:S05]  /*0560*/  CALL.REL.NOINC `($__internal_86_$__cuda_sm20_div_s64) ;  /* 0x0000000c00bc7944 */ /* 0x000fea0003c00000 */
[----:B------:R-:W-:Y:S01]  /*0570*/  MOV R22, R26 ;  /* 0x0000001a00167202 */ /* 0x000fe20000000f00 */
[----:B------:R-:W-:Y:S01]  /*0580*/  IMAD.MOV.U32 R23, RZ, RZ, R27 ;  /* 0x000000ffff177224 */ /* 0x000fe200078e001b */
[----:B------:R-:W-:Y:S06]  /*0590*/  BRA `(.L_x_1021) ;  /* 0x00000000005c7947 */ /* 0x000fec0003800000 */
.L_x_1020:
        /* <DEDUP_REMOVED lines=23> */
.L_x_1021:
        /* <DEDUP_REMOVED lines=33> */
.L_x_1035:
        /* <DEDUP_REMOVED lines=13> */
.L_x_1023:
[----:B------:R-:W-:Y:S05]  /*09f0*/  BSYNC B0 ;  /* 0x0000000000007941 */ /* 0x000fea0003800000 */
.L_x_1022:
        /* <DEDUP_REMOVED lines=60> */
.L_x_1025:
[----:B------:R-:W-:Y:S01]  /*0dc0*/  IMAD.MOV.U32 R47, RZ, RZ, R43 ;  /* 0x000000ffff2f7224 */ /* 0x000fe200078e002b */
[----:B------:R-:W-:Y:S01]  /*0dd0*/  MOV R30, R31 ;  /* 0x0000001f001e7202 */ /* 0x000fe20000000f00 */
[----:B------:R-:W-:Y:S02]  /*0de0*/  IMAD.MOV.U32 R39, RZ, RZ, R37 ;  /* 0x000000ffff277224 */ /* 0x000fe400078e0025 */
[----:B------:R-:W-:-:S07]  /*0df0*/  IMAD.MOV.U32 R40, RZ, RZ, R26 ;  /* 0x000000ffff287224 */ /* 0x000fce00078e001a */
.L_x_1024:
        /* <DEDUP_REMOVED lines=12> */
[----:B01----:R-:W-:Y:S05]  /*0ec0*/  CALL.REL.NOINC `($__internal_87_$__cuda_sm20_rem_u64) ;  /* 0x0000000800907944 */ /* 0x003fea0003c00000 */
[----:B------:R-:W-:Y:S02]  /*0ed0*/  IMAD.MOV.U32 R28, RZ, RZ, R30 ;  /* 0x000000ffff1c7224 */ /* 0x000fe400078e001e */
[----:B------:R-:W-:Y:S01]  /*0ee0*/  IMAD.MOV.U32 R29, RZ, RZ, R31 ;  /* 0x000000ffff1d7224 */ /* 0x000fe200078e001f */
[----:B------:R-:W-:Y:S06]  /*0ef0*/  BRA `(.L_x_1030) ;  /* 0x00000000004c7947 */ /* 0x000fec0003800000 */
.L_x_1029:
        /* <DEDUP_REMOVED lines=19> */
.L_x_1030:
[----:B------:R-:W-:Y:S05]  /*1030*/  BSYNC B1 ;  /* 0x0000000000017941 */ /* 0x000fea0003800000 */
.L_x_1028:
        /* <DEDUP_REMOVED lines=8> */
.L_x_1027:
[----:B------:R-:W-:Y:S05]  /*10c0*/  BSYNC B0 ;  /* 0x0000000000007941 */ /* 0x000fea0003800000 */
.L_x_1026:
        /* <DEDUP_REMOVED lines=15> */
[----:B01----:R-:W-:Y:S05]  /*11c0*/  CALL.REL.NOINC `($__internal_87_$__cuda_sm20_rem_u64) ;  /* 0x0000000400d07944 */ /* 0x003fea0003c00000 */
[----:B------:R-:W-:Y:S01]  /*11d0*/  IMAD.MOV.U32 R28, RZ, RZ, R30 ;  /* 0x000000ffff1c7224 */ /* 0x000fe200078e001e */
[----:B------:R-:W-:Y:S01]  /*11e0*/  MOV R29, R31 ;  /* 0x0000001f001d7202 */ /* 0x000fe20000000f00 */
[----:B------:R-:W-:Y:S06]  /*11f0*/  BRA `(.L_x_1034) ;  /* 0x0000000000487947 */ /* 0x000fec0003800000 */
.L_x_1033:
        /* <DEDUP_REMOVED lines=18> */
.L_x_1034:
[----:B------:R-:W-:Y:S05]  /*1320*/  BSYNC B0 ;  /* 0x0000000000007941 */ /* 0x000fea0003800000 */
.L_x_1032:
        /* <DEDUP_REMOVED lines=8> */
.L_x_1031:
        /* <DEDUP_REMOVED lines=11> */
        .weak           $__internal_86_$__cuda_sm20_div_s64
        .type           $__internal_86_$__cuda_sm20_div_s64,@function
        .size           $__internal_86_$__cuda_sm20_div_s64,($__internal_87_$__cuda_sm20_rem_u64 - $__internal_86_$__cuda_sm20_div_s64)
$__internal_86_$__cuda_sm20_div_s64:
        /* <DEDUP_REMOVED lines=74> */
[----:B------:R-:W-:Y:S06]  /*1900*/  RET.REL.NODEC R22 `(_ZN2at6native60_GLOBAL__N__fdc43544_27_DistributionRandomKernel_cu_f88cee4443distribution_elementwise_grid_stride_kernelImLi2EZZZNS0_9templates4cuda21random_from_to_kernelIPNS_17CUDAGeneratorImplEEEvRNS_18TensorIteratorBaseEmlT_ENKUlvE_clEvENKUlvE8_clEvEUlP24curandStatePhilox4_32_10E_ZNS1_27distribution_nullary_kernelIN3c108BFloat16Em10ulonglong2S7_SF_ZZZS5_IS7_EvS9_mlSA_ENKSB_clEvENKSC_clEvEUlmE_EEvS9_T2_RKT3_T4_EUlimE_EEvlNS_15PhiloxCudaStateET1_SL_) ;  /* 0xffffffe416bc7950 */ /* 0x000fec0003c3ffff */
        .weak           $__internal_87_$__cuda_sm20_rem_u64
        .type           $__internal_87_$__cuda_sm20_rem_u64,@function
        .size           $__internal_87_$__cuda_sm20_rem_u64,(.L_x_1968 - $__internal_87_$__cuda_sm20_rem_u64)
$__internal_87_$__cuda_sm20_rem_u64:
        /* <DEDUP_REMOVED lines=31> */
[----:B------:R-:W-:Y:S01]  /*1b00*/  IMAD.X R48, R29, 0x1, R48, P0 ;  /* 0x000000011d307824 */ /* 0x000fe200000e0630 */
[----:B------:R-:W-:Y:S01]  /*1b10*/  MOV R29, RZ ;  /* 0x000000ff001d7202 */ /* 0x000fe20000000f00 */
        /* <DEDUP_REMOVED lines=32> */
[----:B------:R-:W-:Y:S06]  /*1d20*/  RET.REL.NODEC R28 `(_ZN2at6native60_GLOBAL__N__fdc43544_27_DistributionRandomKernel_cu_f88cee4443distribution_elementwise_grid_stride_kernelImLi2EZZZNS0_9templates4cuda21random_from_to_kernelIPNS_17CUDAGeneratorImplEEEvRNS_18TensorIteratorBaseEmlT_ENKUlvE_clEvENKUlvE8_clEvEUlP24curandStatePhilox4_32_10E_ZNS1_27distribution_nullary_kernelIN3c108BFloat16Em10ulonglong2S7_SF_ZZZS5_IS7_EvS9_mlSA_ENKSB_clEvENKSC_clEvEUlmE_EEvS9_T2_RKT3_T4_EUlimE_EEvlNS_15PhiloxCudaStateET1_SL_) ;  /* 0xffffffe01cb47950 */ /* 0x000fec0003c3ffff */
.L_x_1036:
        /* <DEDUP_REMOVED lines=13> */
.L_x_1968:


//--------------------- .text._ZN2at6native60_GLOBAL__N__fdc43544_27_DistributionRandomKernel_cu_f88cee4443distribution_elementwise_grid_stride_kernelIjLi4EZZZNS0_9templates4cuda21random_from_to_kernelIPNS_17CUDAGeneratorImplEEEvRNS_18TensorIteratorBaseEmlT_ENKUlvE_clEvENKUlvE7_clEvEUlP24curandStatePhilox4_32_10E0_ZNS1_27distribution_nullary_kernelIN3c104HalfEj5uint4S7_SF_ZZZS5_IS7_EvS9_mlSA_ENKSB_clEvENKSC_clEvEUljE_EEvS9_T2_RKT3_T4_EUlijE0_EEvlNS_15PhiloxCudaStateET1_SL_ --------------------------
	.section	.text._ZN2at6native60_GLOBAL__N__fdc43544_27_DistributionRandomKernel_cu_f88cee4443distribution_elementwise_grid_stride_kernelIjLi4EZZZNS0_9templates4cuda21random_from_to_kernelIPNS_17CUDAGeneratorImplEEEvRNS_18TensorIteratorBaseEmlT_ENKUlvE_clEvENKUlvE7_clEvEUlP24curandStatePhilox4_32_10E0_ZNS1_27distribution_nullary_kernelIN3c104HalfEj5uint4S7_SF_ZZZS5_IS7_EvS9_mlSA_ENKSB_clEvENKSC_clEvEUljE_EEvS9_T2_RKT3_T4_EUlijE0_EEvlNS_15PhiloxCudaStateET1_SL_,"ax",@progbits
	.align	128
.text._ZN2at6native60_GLOBAL__N__fdc43544_27_DistributionRandomKernel_cu_f88cee4443distribution_elementwise_grid_stride_kernelIjLi4EZZZNS0_9templates4cuda21random_from_to_kernelIPNS_17CUDAGeneratorImplEEEvRNS_18TensorIteratorBaseEmlT_ENKUlvE_clEvENKUlvE7_clEvEUlP24curandStatePhilox4_32_10E0_ZNS1_27distribution_nullary_kernelIN3c104HalfEj5uint4S7_SF_ZZZS5_IS7_EvS9_mlSA_ENKSB_clEvENKSC_clEvEUljE_EEvS9_T2_RKT3_T4_EUlijE0_EEvlNS_15PhiloxCudaStateET1_SL_:
        .type           _ZN2at6native60_GLOBAL__N__fdc43544_27_DistributionRandomKernel_cu_f88cee4443distribution_elementwise_grid_stride_kernelIjLi4EZZZNS0_9templates4cuda21random_from_to_kernelIPNS_17CUDAGeneratorImplEEEvRNS_18TensorIteratorBaseEmlT_ENKUlvE_clEvENKUlvE7_clEvEUlP24curandStatePhilox4_32_10E0_ZNS1_27distribution_nullary_kernelIN3c104HalfEj5uint4S7_SF_ZZZS5_IS7_EvS9_mlSA_ENKSB_clEvENKSC_clEvEUljE_EEvS9_T2_RKT3_T4_EUlijE0_EEvlNS_15PhiloxCudaStateET1_SL_,@function
        .size           _ZN2at6native60_GLOBAL__N__fdc43544_27_DistributionRandomKernel_cu_f88cee4443distribution_elementwise_grid_stride_kernelIjLi4EZZZNS0_9templates4cuda21random_from_to_kernelIPNS_17CUDAGeneratorImplEEEvRNS_18TensorIteratorBaseEmlT_ENKUlvE_clEvENKUlvE7_clEvEUlP24curandStatePhilox4_32_10E0_ZNS1_27distribution_nullary_kernelIN3c104HalfEj5uint4S7_SF_ZZZS5_IS7_EvS9_mlSA_ENKSB_clEvENKSC_clEvEUljE_EEvS9_T2_RKT3_T4_EUlijE0_EEvlNS_15PhiloxCudaStateET1_SL_,(.L_x_1971 - _ZN2at6native60_GLOBAL__N__fdc43544_27_DistributionRandomKernel_cu_f88cee4443distribution_elementwise_grid_stride_kernelIjLi4EZZZNS0_9templates4cuda21random_from_to_kernelIPNS_17CUDAGeneratorImplEEEvRNS_18TensorIteratorBaseEmlT_ENKUlvE_clEvENKUlvE7_clEvEUlP24curandStatePhilox4_32_10E0_ZNS1_27distribution_nullary_kernelIN3c104HalfEj5uint4S7_SF_ZZZS5_IS7_EvS9_mlSA_ENKSB_clEvENKSC_clEvEUljE_EEvS9_T2_RKT3_T4_EUlijE0_EEvlNS_15PhiloxCudaStateET1_SL_)
        .other          _ZN2at6native60_GLOBAL__N__fdc43544_27_DistributionRandomKernel_cu_f88cee4443distribution_elementwise_grid_stride_kernelIjLi4EZZZNS0_9templates4cuda21random_from_to_kernelIPNS_17CUDAGeneratorImplEEEvRNS_18TensorIteratorBaseEmlT_ENKUlvE_clEvENKUlvE7_clEvEUlP24curandStatePhilox4_32_10E0_ZNS1_27distribution_nullary_kernelIN3c104HalfEj5uint4S7_SF_ZZZS5_IS7_EvS9_mlSA_ENKSB_clEvENKSC_clEvEUljE_EEvS9_T2_RKT3_T4_EUlijE0_EEvlNS_15PhiloxCudaStateET1_SL_,@"STO_CUDA_ENTRY STV_DEFAULT"
_ZN2at6native60_GLOBAL__N__fdc43544_27_DistributionRandomKernel_cu_f88cee4443distribution_elementwise_grid_stride_kernelIjLi4EZZZNS0_9templates4cuda21random_from_to_kernelIPNS_17CUDAGeneratorImplEEEvRNS_18TensorIteratorBaseEmlT_ENKUlvE_clEvENKUlvE7_clEvEUlP24curandStatePhilox4_32_10E0_ZNS1_27distribution_nullary_kernelIN3c104HalfEj5uint4S7_SF_ZZZS5_IS7_EvS9_mlSA_ENKSB_clEvENKSC_clEvEUljE_EEvS9_T2_RKT3_T4_EUlijE0_EEvlNS_15PhiloxCudaStateET1_SL_:
        /* <DEDUP_REMOVED lines=92> */
[----:B------:R-:W-:Y:S05]  /*05c0*/  CALL.REL.NOINC `($__internal_88_$__cuda_sm20_div_s64) ;  /* 0x0000005000d87944 */ /* 0x000fea0003c00000 */
[----:B------:R-:W-:Y:S05]  /*05d0*/  BRA `(.L_x_1038) ;  /* 0x00000000005c7947 */ /* 0x000fea0003800000 */
.L_x_1037:
        /* <DEDUP_REMOVED lines=23> */
.L_x_1038:
        /* <DEDUP_REMOVED lines=68> */
.L_x_1062:
        /* <DEDUP_REMOVED lines=13> */
.L_x_1040:
[----:B------:R-:W-:Y:S05]  /*0c60*/  BSYNC B0 ;  /* 0x0000000000007941 */ /* 0x000fea0003800000 */
.L_x_1039:
        /* <DEDUP_REMOVED lines=69> */
.L_x_1042:
[----:B------:R-:W-:Y:S01]  /*10c0*/  MOV R35, R32 ;  /* 0x0000002000237202 */ /* 0x000fe20000000f00 */
[----:B------:R-:W-:Y:S01]  /*10d0*/  IMAD.MOV.U32 R41, RZ, RZ, R27 ;  /* 0x000000ffff297224 */ /* 0x000fe200078e001b */
[----:B------:R-:W-:Y:S01]  /*10e0*/  MOV R30, R28 ;  /* 0x0000001c001e7202 */ /* 0x000fe20000000f00 */
[----:B------:R-:W-:-:S07]  /*10f0*/  IMAD.MOV.U32 R31, RZ, RZ, R22 ;  /* 0x000000ffff1f7224 */ /* 0x000fce00078e0016 */
.L_x_1041:
        /* <DEDUP_REMOVED lines=258> */
.L_x_1045:
[----:B------:R-:W-:Y:S01]  /*2120*/  ISETP.NE.U32.AND P0, PT, RZ, UR30, PT ;  /* 0x0000001eff007c0c */ /* 0x000fe2000bf05070 */
[----:B------:R-:W-:Y:S02]  /*2130*/  ULDC.64 UR34, c[0x0][0x3d0] ;  /* 0x0000f40000227ab9 */ /* 0x000fe40000000a00 */
[----:B------:R-:W-:-:S05]  /*2140*/  IADD3 R26, P1, R36, UR34, RZ ;  /* 0x00000022241a7c10 */ /* 0x000fca000ff3e0ff */
[----:B------:R-:W-:-:S05]  /*2150*/  IMAD.X R27, RZ, RZ, UR35, P1 ;  /* 0x00000023ff1b7e24 */ /* 0x000fca00088e06ff */
[----:B------:R-:W-:Y:S05]  /*2160*/  @!P0 BRA `(.L_x_1046) ;  /* 0x00000000000c8947 */ /* 0x000fea0003800000 */
[----:B------:R-:W-:-:S07]  /*2170*/  MOV R36, 0x2190 ;  /* 0x0000219000247802 */ /* 0x000fce0000000f00 */
[----:B01----:R-:W-:Y:S05]  /*2180*/  CALL.REL.NOINC `($__internal_89_$__cuda_sm20_rem_u64) ;  /* 0x0000003c00147944 */ /* 0x003fea0003c00000 */
[----:B------:R-:W-:Y:S05]  /*2190*/  BRA `(.L_x_1047) ;  /* 0x00000000004c7947 */ /* 0x000fea0003800000 */
.L_x_1046:
        /* <DEDUP_REMOVED lines=19> */
.L_x_1047:
[----:B------:R-:W-:Y:S02]  /*22d0*/  ULDC.64 UR34, c[0x0][0x3e0] ;  /* 0x0000f80000227ab9 */ /* 0x000fe40000000a00 */
[----:B------:R-:W-:-:S04]  /*22e0*/  IADD3 R36, P0, R42, UR34, RZ ;  /* 0x000000222a247c10 */ /* 0x000fc8000ff1e0ff */
[----:B------:R-:W-:-:S04]  /*22f0*/  IADD3.X R37, R43, UR35, RZ, P0, !PT ;  /* 0x000000232b257c10 */ /* 0x000fc800087fe4ff */
[----:B------:R-:W2:Y:S02]  /*2300*/  I2F.S64 R36, R36 ;  /* 0x0000002400247312 */ /* 0x000ea40000301400 */
[----:B--2---:R-:W-:-:S05]  /*2310*/  F2FP.F16.F32.PACK_AB R35, RZ, R36 ;  /* 0x00000024ff23723e */ /* 0x004fca00000000ff */
[----:B------:R2:W-:Y:S02]  /*2320*/  STG.E.U16 desc[UR60][R26.64], R35 ;  /* 0x000000231a007986 */ /* 0x0005e4000c10153c */
.L_x_1044:
[----:B------:R-:W-:Y:S05]  /*2330*/  BSYNC B0 ;  /* 0x0000000000007941 */ /* 0x000fea0003800000 */
.L_x_1043:
        /* <DEDUP_REMOVED lines=248> */
.L_x_1050:
[----:B------:R-:W-:Y:S01]  /*32c0*/  ISETP.NE.U32.AND P1, PT, RZ, UR30, PT ;  /* 0x0000001eff007c0c */ /* 0x000fe2000bf25070 */
[----:B------:R-:W-:Y:S02]  /*32d0*/  ULDC.64 UR34, c[0x0][0x3d0] ;  /* 0x0000f40000227ab9 */ /* 0x000fe40000000a00 */
[----:B------:R-:W-:-:S05]  /*32e0*/  IADD3 R26, P0, R35, UR34, RZ ;  /* 0x00000022231a7c10 */ /* 0x000fca000ff1e0ff */
[----:B------:R-:W-:-:S05]  /*32f0*/  IMAD.X R27, RZ, RZ, UR35, P0 ;  /* 0x00000023ff1b7e24 */ /* 0x000fca00080e06ff */
[----:B------:R-:W-:Y:S05]  /*3300*/  @!P1 BRA `(.L_x_1051) ;  /* 0x0000000000109947 */ /* 0x000fea0003800000 */
[----:B------:R-:W-:Y:S02]  /*3310*/  MOV R35, R41 ;  /* 0x0000002900237202 */ /* 0x000fe40000000f00 */
[----:B------:R-:W-:-:S07]  /*3320*/  MOV R36, 0x3340 ;  /* 0x0000334000247802 */ /* 0x000fce0000000f00 */
[----:B01----:R-:W-:Y:S05]  /*3330*/  CALL.REL.NOINC `($__internal_89_$__cuda_sm20_rem_u64) ;  /* 0x0000002800a87944 */ /* 0x003fea0003c00000 */
[----:B------:R-:W-:Y:S05]  /*3340*/  BRA `(.L_x_1052) ;  /* 0x00000000004c7947 */ /* 0x000fea0003800000 */
.L_x_1051:
        /* <DEDUP_REMOVED lines=19> */
.L_x_1052:
[----:B------:R-:W-:Y:S02]  /*3480*/  ULDC.64 UR34, c[0x0][0x3e0] ;  /* 0x0000f80000227ab9 */ /* 0x000fe40000000a00 */
[----:B------:R-:W-:-:S04]  /*3490*/  IADD3 R36, P0, R42, UR34, RZ ;  /* 0x000000222a247c10 */ /* 0x000fc8000ff1e0ff */
[----:B------:R-:W-:-:S04]  /*34a0*/  IADD3.X R37, R43, UR35, RZ, P0, !PT ;  /* 0x000000232b257c10 */ /* 0x000fc800087fe4ff */
[----:B------:R-:W2:Y:S02]  /*34b0*/  I2F.S64 R36, R36 ;  /* 0x0000002400247312 */ /* 0x000ea40000301400 */
[----:B--2---:R-:W-:-:S05]  /*34c0*/  F2FP.F16.F32.PACK_AB R35, RZ, R36 ;  /* 0x00000024ff23723e */ /* 0x004fca00000000ff */
[----:B------:R2:W-:Y:S02]  /*34d0*/  STG.E.U16 desc[UR60][R26.64], R35 ;  /* 0x000000231a007986 */ /* 0x0005e4000c10153c */
.L_x_1049:
[----:B------:R-:W-:Y:S05]  /*34e0*/  BSYNC B0 ;  /* 0x0000000000007941 */ /* 0x000fea0003800000 */
.L_x_1048:
        /* <DEDUP_REMOVED lines=244> */
.L_x_1055:
[----:B------:R-:W-:Y:S01]  /*4430*/  ISETP.NE.U32.AND P1, PT, RZ, UR30, PT ;  /* 0x0000001eff007c0c */ /* 0x000fe2000bf25070 */
[----:B------:R-:W-:Y:S02]  /*4440*/  ULDC.64 UR34, c[0x0][0x3d0] ;  /* 0x0000f40000227ab9 */ /* 0x000fe40000000a00 */
[----:B------:R-:W-:-:S04]  /*4450*/  IADD3 R26, P0, R35, UR34, RZ ;  /* 0x00000022231a7c10 */ /* 0x000fc8000ff1e0ff */
[----:B------:R-:W-:-:S06]  /*4460*/  IADD3.X R27, RZ, UR35, RZ, P0, !PT ;  /* 0x00000023ff1b7c10 */ /* 0x000fcc00087fe4ff */
[----:B------:R-:W-:Y:S05]  /*4470*/  @!P1 BRA `(.L_x_1056) ;  /* 0x0000000000109947 */ /* 0x000fea0003800000 */
[----:B------:R-:W-:Y:S02]  /*4480*/  MOV R35, R30 ;  /* 0x0000001e00237202 */ /* 0x000fe40000000f00 */
[----:B------:R-:W-:-:S07]  /*4490*/  MOV R36, 0x44b0 ;  /* 0x000044b000247802 */ /* 0x000fce0000000f00 */
[----:B01----:R-:W-:Y:S05]  /*44a0*/  CALL.REL.NOINC `($__internal_89_$__cuda_sm20_rem_u64) ;  /* 0x00000018004c7944 */ /* 0x003fea0003c00000 */
[----:B------:R-:W-:Y:S05]  /*44b0*/  BRA `(.L_x_1057) ;  /* 0x00000000004c7947 */ /* 0x000fea0003800000 */
.L_x_1056:
        /* <DEDUP_REMOVED lines=19> */
.L_x_1057:
[----:B------:R-:W-:Y:S02]  /*45f0*/  ULDC.64 UR34, c[0x0][0x3e0] ;  /* 0x0000f80000227ab9 */ /* 0x000fe40000000a00 */
[----:B------:R-:W-:-:S04]  /*4600*/  IADD3 R36, P0, R42, UR34, RZ ;  /* 0x000000222a247c10 */ /* 0x000fc8000ff1e0ff */
[----:B------:R-:W-:-:S04]  /*4610*/  IADD3.X R37, R43, UR35, RZ, P0, !PT ;  /* 0x000000232b257c10 */ /* 0x000fc800087fe4ff */
[----:B------:R-:W2:Y:S02]  /*4620*/  I2F.S64 R36, R36 ;  /* 0x0000002400247312 */ /* 0x000ea40000301400 */
[----:B--2---:R-:W-:-:S05]  /*4630*/  F2FP.F16.F32.PACK_AB R30, RZ, R36 ;  /* 0x00000024ff1e723e */ /* 0x004fca00000000ff */
[----:B------:R2:W-:Y:S02]  /*4640*/  STG.E.U16 desc[UR60][R26.64], R30 ;  /* 0x0000001e1a007986 */ /* 0x0005e4000c10153c */
.L_x_1054:
[----:B------:R-:W-:Y:S05]  /*4650*/  BSYNC B0 ;  /* 0x0000000000007941 */ /* 0x000fea0003800000 */
.L_x_1053:
        /* <DEDUP_REMOVED lines=256> */
.L_x_1059:
[----:B------:R-:W-:Y:S01]  /*5660*/  ISETP.NE.U32.AND P1, PT, RZ, UR30, PT ;  /* 0x0000001eff007c0c */ /* 0x000fe2000bf25070 */
[----:B------:R-:W-:Y:S02]  /*5670*/  ULDC.64 UR34, c[0x0][0x3d0] ;  /* 0x0000f40000227ab9 */ /* 0x000fe40000000a00 */
[----:B------:R-:W-:-:S04]  /*5680*/  IADD3 R26, P0, R30, UR34, RZ ;  /* 0x000000221e1a7c10 */ /* 0x000fc8000ff1e0ff */
[----:B------:R-:W-:-:S06]  /*5690*/  IADD3.X R27, RZ, UR35, RZ, P0, !PT ;  /* 0x00000023ff1b7c10 */ /* 0x000fcc00087fe4ff */
[----:B------:R-:W-:Y:S05]  /*56a0*/  @!P1 BRA `(.L_x_1060) ;  /* 0x0000000000109947 */ /* 0x000fea0003800000 */
[----:B------:R-:W-:Y:S01]  /*56b0*/  IMAD.MOV.U32 R35, RZ, RZ, R31 ;  /* 0x000000ffff237224 */ /* 0x000fe200078e001f */
[----:B------:R-:W-:-:S07]  /*56c0*/  MOV R36, 0x56e0 ;  /* 0x000056e000247802 */ /* 0x000fce0000000f00 */
[----:B01----:R-:W-:Y:S05]  /*56d0*/  CALL.REL.NOINC `($__internal_89_$__cuda_sm20_rem_u64) ;  /* 0x0000000400c07944 */ /* 0x003fea0003c00000 */
[----:B------:R-:W-:Y:S05]  /*56e0*/  BRA `(.L_x_1061) ;  /* 0x00000000004c7947 */ /* 0x000fea0003800000 */
.L_x_1060:
        /* <DEDUP_REMOVED lines=19> */
.L_x_1061:
[----:B------:R-:W-:Y:S02]  /*5820*/  ULDC.64 UR34, c[0x0][0x3e0] ;  /* 0x0000f80000227ab9 */ /* 0x000fe40000000a00 */
[----:B------:R-:W-:-:S04]  /*5830*/  IADD3 R30, P0, R42, UR34, RZ ;  /* 0x000000222a1e7c10 */ /* 0x000fc8000ff1e0ff */
[----:B------:R-:W-:-:S04]  /*5840*/  IADD3.X R31, R43, UR35, RZ, P0, !PT ;  /* 0x000000232b1f7c10 */ /* 0x000fc800087fe4ff */
[----:B------:R-:W0:Y:S02]  /*5850*/  I2F.S64 R30, R30 ;  /* 0x0000001e001e7312 */ /* 0x000e240000301400 */
[----:B0-----:R-:W-:-:S05]  /*5860*/  F2FP.F16.F32.PACK_AB R31, RZ, R30 ;  /* 0x0000001eff1f723e */ /* 0x001fca00000000ff */
[----:B------:R2:W-:Y:S02]  /*5870*/  STG.E.U16 desc[UR60][R26.64], R31 ;  /* 0x0000001f1a007986 */ /* 0x0005e4000c10153c */
.L_x_1058:
        /* <DEDUP_REMOVED lines=11> */
        .weak           $__internal_88_$__cuda_sm20_div_s64
        .type           $__internal_88_$__cuda_sm20_div_s64,@function
        .size           $__internal_88_$__cuda_sm20_div_s64,($__internal_89_$__cuda_sm20_rem_u64 - $__internal_88_$__cuda_sm20_div_s64)
$__internal_88_$__cuda_sm20_div_s64:
        /* <DEDUP_REMOVED lines=74> */
[----:B------:R-:W-:Y:S06]  /*5dd0*/  RET.REL.NODEC R28 `(_ZN2at6native60_GLOBAL__N__fdc43544_27_DistributionRandomKernel_cu_f88cee4443distribution_elementwise_grid_stride_kernelIjLi4EZZZNS0_9templates4cuda21random_from_to_kernelIPNS_17CUDAGeneratorImplEEEvRNS_18TensorIteratorBaseEmlT_ENKUlvE_clEvENKUlvE7_clEvEUlP24curandStatePhilox4_32_10E0_ZNS1_27distribution_nullary_kernelIN3c104HalfEj5uint4S7_SF_ZZZS5_IS7_EvS9_mlSA_ENKSB_clEvENKSC_clEvEUljE_EEvS9_T2_RKT3_T4_EUlijE0_EEvlNS_15PhiloxCudaStateET1_SL_) ;  /* 0xffffffa01c887950 */ /* 0x000fec0003c3ffff */
        .weak           $__internal_89_$__cuda_sm20_rem_u64
        .type           $__internal_89_$__cuda_sm20_rem_u64,@function
        .size           $__internal_89_$__cuda_sm20_rem_u64,(.L_x_1971 - $__internal_89_$__cuda_sm20_rem_u64)
$__internal_89_$__cuda_sm20_rem_u64:
        /* <DEDUP_REMOVED lines=62> */
[----:B------:R-:W-:Y:S05]  /*61c0*/  RET.REL.NODEC R36 `(_ZN2at6native60_GLOBAL__N__fdc43544_27_DistributionRandomKernel_cu_f88cee4443distribution_elementwise_grid_stride_kernelIjLi4EZZZNS0_9templates4cuda21random_from_to_kernelIPNS_17CUDAGeneratorImplEEEvRNS_18TensorIteratorBaseEmlT_ENKUlvE_clEvENKUlvE7_clEvEUlP24curandStatePhilox4_32_10E0_ZNS1_27distribution_nullary_kernelIN3c104HalfEj5uint4S7_SF_ZZZS5_IS7_EvS9_mlSA_ENKSB_clEvENKSC_clEvEUljE_EEvS9_T2_RKT3_T4_EUlijE0_EEvlNS_15PhiloxCudaStateET1_SL_) ;  /* 0xffffff9c248c7950 */ /* 0x000fea0003c3ffff */
.L_x_1063:
        /* <DEDUP_REMOVED lines=11> */
.L_x_1971:


//--------------------- .text._ZN2at6native60_GLOBAL__N__fdc43544_27_DistributionRandomKernel_cu_f88cee4443distribution_elementwise_grid_stride_kernelIjLi4EZZZNS0_9templates4cuda21random_from_to_kernelIPNS_17CUDAGeneratorImplEEEvRNS_18TensorIteratorBaseEmlT_ENKUlvE_clEvENKUlvE7_clEvEUlP24curandStatePhilox4_32_10E0_ZNS1_27distribution_nullary_kernelIN3c104HalfEj5uint4S7_SF_ZZZS5_IS7_EvS9_mlSA_ENKSB_clEvENKSC_clEvEUljE_EEvS9_T2_RKT3_T4_EUlijE_EEvlNS_15PhiloxCudaStateET1_SL_ --------------------------
	.section	.text._ZN2at6native60_GLOBAL__N__fdc43544_27_DistributionRandomKernel_cu_f88cee4443distribution_elementwise_grid_stride_kernelIjLi4EZZZNS0_9templates4cuda21random_from_to_kernelIPNS_17CUDAGeneratorImplEEEvRNS_18TensorIteratorBaseEmlT_ENKUlvE_clEvENKUlvE7_clEvEUlP24curandStatePhilox4_32_10E0_ZNS1_27distribution_nullary_kernelIN3c104HalfEj5uint4S7_SF_ZZZS5_IS7_EvS9_mlSA_ENKSB_clEvENKSC_clEvEUljE_EEvS9_T2_RKT3_T4_EUlijE_EEvlNS_15PhiloxCudaStateET1_SL_,"ax",@progbits
	.align	128
.text._ZN2at6native60_GLOBAL__N__fdc43544_27_DistributionRandomKernel_cu_f88cee4443distribution_elementwise_grid_stride_kernelIjLi4EZZZNS0_9templates4cuda21random_from_to_kernelIPNS_17CUDAGeneratorImplEEEvRNS_18TensorIteratorBaseEmlT_ENKUlvE_clEvENKUlvE7_clEvEUlP24curandStatePhilox4_32_10E0_ZNS1_27distribution_nullary_kernelIN3c104HalfEj5uint4S7_SF_ZZZS5_IS7_EvS9_mlSA_ENKSB_clEvENKSC_clEvEUljE_EEvS9_T2_RKT3_T4_EUlijE_EEvlNS_15PhiloxCudaStateET1_SL_:
        .type           _ZN2at6native60_GLOBAL__N__fdc43544_27_DistributionRandomKernel_cu_f88cee4443distribution_elementwise_grid_stride_kernelIjLi4EZZZNS0_9templates4cuda21random_from_to_kernelIPNS_17CUDAGeneratorImplEEEvRNS_18TensorIteratorBaseEmlT_ENKUlvE_clEvENKUlvE7_clEvEUlP24curandStatePhilox4_32_10E0_ZNS1_27distribution_nullary_kernelIN3c104HalfEj5uint4S7_SF_ZZZS5_IS7_EvS9_mlSA_ENKSB_clEvENKSC_clEvEUljE_EEvS9_T2_RKT3_T4_EUlijE_EEvlNS_15PhiloxCudaStateET1_SL_,@function
        .size           _ZN2at6native60_GLOBAL__N__fdc43544_27_DistributionRandomKernel_cu_f88cee4443distribution_elementwise_grid_stride_kernelIjLi4EZZZNS0_9templates4cuda21random_from_to_kernelIPNS_17CUDAGeneratorImplEEEvRNS_18TensorIteratorBaseEmlT_ENKUlvE_clEvENKUlvE7_clEvEUlP24curandStatePhilox4_32_10E0_ZNS1_27distribution_nullary_kernelIN3c104HalfEj5uint4S7_SF_ZZZS5_IS7_EvS9_mlSA_ENKSB_clEvENKSC_clEvEUljE_EEvS9_T2_RKT3_T4_EUlijE_EEvlNS_15PhiloxCudaStateET1_SL_,(.L_x_1974 - _ZN2at6native60_GLOBAL__N__fdc43544_27_DistributionRandomKernel_cu_f88cee4443distribution_elementwise_grid_stride_kernelIjLi4EZZZNS0_9templates4cuda21random_from_to_kernelIPNS_17CUDAGeneratorImplEEEvRNS_18TensorIteratorBaseEmlT_ENKUlvE_clEvENKUlvE7_clEvEUlP24curandStatePhilox4_32_10E0_ZNS1_27distribution_nullary_kernelIN3c104HalfEj5uint4S7_SF_ZZZS5_IS7_EvS9_mlSA_ENKSB_clEvENKSC_clEvEUljE_EEvS9_T2_RKT3_T4_EUlijE_EEvlNS_15PhiloxCudaStateET1_SL_)
        .other          _ZN2at6native60_GLOBAL__N__fdc43544_27_DistributionRandomKernel_cu_f88cee4443distribution_elementwise_grid_stride_kernelIjLi4EZZZNS0_9templates4cuda21random_from_to_kernelIPNS_17CUDAGeneratorImplEEEvRNS_18TensorIteratorBaseEmlT_ENKUlvE_clEvENKUlvE7_clEvEUlP24curandStatePhilox4_32_10E0_ZNS1_27distribution_nullary_kernelIN3c104HalfEj5uint4S7_SF_ZZZS5_IS7_EvS9_mlSA_ENKSB_clEvENKSC_clEvEUljE_EEvS9_T2_RKT3_T4_EUlijE_EEvlNS_15PhiloxCudaStateET1_SL_,@"STO_CUDA_ENTRY STV_DEFAULT"
_ZN2at6native60_GLOBAL__N__fdc43544_27_DistributionRandomKernel_cu_f88cee4443distribution_elementwise_grid_stride_kernelIjLi4EZZZNS0_9templates4cuda21random_from_to_kernelIPNS_17CUDAGeneratorImplEEEvRNS_18TensorIteratorBaseEmlT_ENKUlvE_clEvENKUlvE7_clEvEUlP24curandStatePhilox4_32_10E0_ZNS1_27distribution_nullary_kernelIN3c104HalfEj5uint4S7_SF_ZZZS5_IS7_EvS9_mlSA_ENKSB_clEvENKSC_clEvEUljE_EEvS9_T2_RKT3_T4_EUlijE_EEvlNS_15PhiloxCudaStateET1_SL_:
        /* <DEDUP_REMOVED lines=86> */
[----:B------:R-:W-:Y:S05]  /*0560*/  CALL.REL.NOINC `($__internal_90_$__cuda_sm20_div_s64) ;  /* 0x0000001000f07944 */ /* 0x000fea0003c00000 */
[----:B------:R-:W-:Y:S01]  /*0570*/  MOV R22, R26 ;  /* 0x0000001a00167202 */ /* 0x000fe20000000f00 */
[----:B------:R-:W-:Y:S01]  /*0580*/  IMAD.MOV.U32 R23, RZ, RZ, R27 ;  /* 0x000000ffff177224 */ /* 0x000fe200078e001b */
[----:B------:R-:W-:Y:S06]  /*0590*/  BRA `(.L_x_1065) ;  /* 0x00000000005c7947 */ /* 0x000fec0003800000 */
.L_x_1064:
        /* <DEDUP_REMOVED lines=23> */
.L_x_1065:
        /* <DEDUP_REMOVED lines=33> */
.L_x_1085:
        /* <DEDUP_REMOVED lines=13> */
.L_x_1067:
[----:B------:R-:W-:Y:S05]  /*09f0*/  BSYNC B0 ;  /* 0x0000000000007941 */ /* 0x000fea0003800000 */
.L_x_1066:
        /* <DEDUP_REMOVED lines=60> */
.L_x_1069:
[----:B------:R-:W-:Y:S01]  /*0dc0*/  IMAD.MOV.U32 R30, RZ, RZ, R44 ;  /* 0x000000ffff1e7224 */ /* 0x000fe200078e002c */
[----:B------:R-:W-:Y:S01]  /*0dd0*/  MOV R40, R37 ;  /* 0x0000002500287202 */ /* 0x000fe20000000f00 */
[----:B------:R-:W-:Y:S02]  /*0de0*/  IMAD.MOV.U32 R39, RZ, RZ, R31 ;  /* 0x000000ffff277224 */ /* 0x000fe400078e001f */
[----:B------:R-:W-:-:S07]  /*0df0*/  IMAD.MOV.U32 R41, RZ, RZ, R26 ;  /* 0x000000ffff297224 */ /* 0x000fce00078e001a */
.L_x_1068:
        /* <DEDUP_REMOVED lines=11> */
[----:B01----:R-:W-:Y:S05]  /*0eb0*/  CALL.REL.NOINC `($__internal_91_$__cuda_sm20_rem_u64) ;  /* 0x0000000c00c87944 */ /* 0x003fea0003c00000 */
[----:B------:R-:W-:Y:S02]  /*0ec0*/  IMAD.MOV.U32 R28, RZ, RZ, R30 ;  /* 0x000000ffff1c7224 */ /* 0x000fe400078e001e */
[----:B------:R-:W-:Y:S01]  /*0ed0*/  IMAD.MOV.U32 R29, RZ, RZ, R31 ;  /* 0x000000ffff1d7224 */ /* 0x000fe200078e001f */
[----:B------:R-:W-:Y:S06]  /*0ee0*/  BRA `(.L_x_1073) ;  /* 0x00000000004c7947 */ /* 0x000fec0003800000 */
.L_x_1072:
        /* <DEDUP_REMOVED lines=19> */
.L_x_1073:
[----:B------:R-:W-:-:S04]  /*1020*/  IADD3 R30, P0, R28, UR10, RZ ;  /* 0x0000000a1c1e7c10 */ /* 0x000fc8000ff1e0ff */
[----:B------:R-:W-:Y:S01]  /*1030*/  IADD3.X R31, R29, UR11, RZ, P0, !PT ;  /* 0x0000000b1d1f7c10 */ /* 0x000fe200087fe4ff */
[----:B------:R-:W-:-:S03]  /*1040*/  IMAD R29, R16, UR7, RZ ;  /* 0x00000007101d7c24 */ /* 0x000fc6000f8e02ff */
[----:B------:R-:W2:Y:S02]  /*1050*/  I2F.S64 R30, R30 ;  /* 0x0000001e001e7312 */ /* 0x000ea40000301400 */
[----:B------:R-:W-:-:S04]  /*1060*/  IADD3 R28, P0, R29, UR12, RZ ;  /* 0x0000000c1d1c7c10 */ /* 0x000fc8000ff1e0ff */
[----:B------:R-:W-:Y:S02]  /*1070*/  LEA.HI.X.SX32 R29, R29, UR13, 0x1, P0 ;  /* 0x0000000d1d1d7c11 */ /* 0x000fe400080f0eff */
[----:B--2---:R-:W-:-:S05]  /*1080*/  F2FP.F16.F32.PACK_AB R31, RZ, R30 ;  /* 0x0000001eff1f723e */ /* 0x004fca00000000ff */
[----:B------:R2:W-:Y:S02]  /*1090*/  STG.E.U16 desc[UR8][R28.64], R31 ;  /* 0x0000001f1c007986 */ /* 0x0005e4000c101508 */
.L_x_1071:
[----:B------:R-:W-:Y:S05]  /*10a0*/  BSYNC B0 ;  /* 0x0000000000007941 */ /* 0x000fea0003800000 */
.L_x_1070:
        /* <DEDUP_REMOVED lines=17> */
.L_x_1076:
        /* <DEDUP_REMOVED lines=18> */
.L_x_1077:
[----:B------:R-:W-:Y:S01]  /*12e0*/  IADD3 R28, P0, R28, UR10, RZ ;  /* 0x0000000a1c1c7c10 */ /* 0x000fe2000ff1e0ff */
[----:B------:R-:W-:-:S03]  /*12f0*/  IMAD R48, R48, UR7, RZ ;  /* 0x0000000730307c24 */ /* 0x000fc6000f8e02ff */
[----:B------:R-:W-:Y:S02]  /*1300*/  IADD3.X R29, R29, UR11, RZ, P0, !PT ;  /* 0x0000000b1d1d7c10 */ /* 0x000fe400087fe4ff */
[C---:B------:R-:W-:Y:S02]  /*1310*/  IADD3 R30, P0, R48.reuse, UR12, RZ ;  /* 0x0000000c301e7c10 */ /* 0x040fe4000ff1e0ff */
[----:B------:R-:W2:Y:S02]  /*1320*/  I2F.S64 R28, R28 ;  /* 0x0000001c001c7312 */ /* 0x000ea40000301400 */
[----:B------:R-:W-:Y:S02]  /*1330*/  LEA.HI.X.SX32 R31, R48, UR13, 0x1, P0 ;  /* 0x0000000d301f7c11 */ /* 0x000fe400080f0eff */
[----:B--2---:R-:W-:-:S05]  /*1340*/  F2FP.F16.F32.PACK_AB R29, RZ, R28 ;  /* 0x0000001cff1d723e */ /* 0x004fca00000000ff */
[----:B------:R2:W-:Y:S02]  /*1350*/  STG.E.U16 desc[UR8][R30.64], R29 ;  /* 0x0000001d1e007986 */ /* 0x0005e4000c101508 */
.L_x_1075:
[----:B------:R-:W-:Y:S05]  /*1360*/  BSYNC B0 ;  /* 0x0000000000007941 */ /* 0x000fea0003800000 */
.L_x_1074:
        /* <DEDUP_REMOVED lines=10> */
[----:B012---:R-:W-:Y:S05]  /*1410*/  CALL.REL.NOINC `($__internal_91_$__cuda_sm20_rem_u64) ;  /* 0x0000000800707944 */ /* 0x007fea0003c00000 */
[----:B------:R-:W-:Y:S01]  /*1420*/  MOV R28, R30 ;  /* 0x0000001e001c7202 */ /* 0x000fe20000000f00 */
[----:B------:R-:W-:Y:S01]  /*1430*/  IMAD.MOV.U32 R29, RZ, RZ, R31 ;  /* 0x000000ffff1d7224 */ /* 0x000fe200078e001f */
[----:B------:R-:W-:Y:S06]  /*1440*/  BRA `(.L_x_1081) ;  /* 0x0000000000487947 */ /* 0x000fec0003800000 */
.L_x_1080:
        /* <DEDUP_REMOVED lines=18> */
.L_x_1081:
        /* <DEDUP_REMOVED lines=8> */
.L_x_1079:
[----:B------:R-:W-:Y:S05]  /*15f0*/  BSYNC B0 ;  /* 0x0000000000007941 */ /* 0x000fea0003800000 */
.L_x_1078:
        /* <DEDUP_REMOVED lines=10> */
[----:B0123--:R-:W-:Y:S05]  /*16a0*/  CALL.REL.NOINC `($__internal_91_$__cuda_sm20_rem_u64) ;  /* 0x0000000400cc7944 */ /* 0x00ffea0003c00000 */
[----:B------:R-:W-:Y:S01]  /*16b0*/  IMAD.MOV.U32 R28, RZ, RZ, R30 ;  /* 0x000000ffff1c7224 */ /* 0x000fe200078e001e */
[----:B------:R-:W-:Y:S01]  /*16c0*/  MOV R29, R31 ;  /* 0x0000001f001d7202 */ /* 0x000fe20000000f00 */
[----:B------:R-:W-:Y:S06]  /*16d0*/  BRA `(.L_x_1084) ;  /* 0x0000000000487947 */ /* 0x000fec0003800000 */
.L_x_1083:
        /* <DEDUP_REMOVED lines=18> */
.L_x_1084:
        /* <DEDUP_REMOVED lines=8> */
.L_x_1082:
        /* <DEDUP_REMOVED lines=11> */
        .weak           $__internal_90_$__cuda_sm20_div_s64
        .type           $__internal_90_$__cuda_sm20_div_s64,@function
        .size           $__internal_90_$__cuda_sm20_div_s64,($__internal_91_$__cuda_sm20_rem_u64 - $__internal_90_$__cuda_sm20_div_s64)
$__internal_90_$__cuda_sm20_div_s64:
        /* <DEDUP_REMOVED lines=74> */
[----:B------:R-:W-:Y:S06]  /*1dd0*/  RET.REL.NODEC R22 `(_ZN2at6native60_GLOBAL__N__fdc43544_27_DistributionRandomKernel_cu_f88cee4443distribution_elementwise_grid_stride_kernelIjLi4EZZZNS0_9templates4cuda21random_from_to_kernelIPNS_17CUDAGeneratorImplEEEvRNS_18TensorIteratorBaseEmlT_ENKUlvE_clEvENKUlvE7_clEvEUlP24curandStatePhilox4_32_10E0_ZNS1_27distribution_nullary_kernelIN3c104HalfEj5uint4S7_SF_ZZZS5_IS7_EvS9_mlSA_ENKSB_clEvENKSC_clEvEUljE_EEvS9_T2_RKT3_T4_EUlijE_EEvlNS_15PhiloxCudaStateET1_SL_) ;  /* 0xffffffe016887950 */ /* 0x000fec0003c3ffff */
        .weak           $__internal_91_$__cuda_sm20_rem_u64
        .type           $__internal_91_$__cuda_sm20_rem_u64,@function
        .size           $__internal_91_$__cuda_sm20_rem_u64,(.L_x_1974 - $__internal_91_$__cuda_sm20_rem_u64)
$__internal_91_$__cuda_sm20_rem_u64:
        /* <DEDUP_REMOVED lines=65> */
[----:B------:R-:W-:Y:S06]  /*21f0*/  RET.REL.NODEC R28 `(_ZN2at6native60_GLOBAL__N__fdc43544_27_DistributionRandomKernel_cu_f88cee4443distribution_elementwise_grid_stride_kernelIjLi4EZZZNS0_9templates4cuda21random_from_to_kernelIPNS_17CUDAGeneratorImplEEEvRNS_18TensorIteratorBaseEmlT_ENKUlvE_clEvENKUlvE7_clEvEUlP24curandStatePhilox4_32_10E0_ZNS1_27distribution_nullary_kernelIN3c104HalfEj5uint4S7_SF_ZZZS5_IS7_EvS9_mlSA_ENKSB_clEvENKSC_clEvEUljE_EEvS9_T2_RKT3_T4_EUlijE_EEvlNS_15PhiloxCudaStateET1_SL_) ;  /* 0xffffffdc1c807950 */ /* 0x000fec0003c3ffff */
.L_x_1086:
        /* <DEDUP_REMOVED lines=16> */
.L_x_1974:


//--------------------- .text._ZN2at6native60_GLOBAL__N__fdc43544_27_DistributionRandomKernel_cu_f88cee4443distribution_elementwise_grid_stride_kernelImLi2EZZZNS0_9templates4cuda21random_from_to_kernelIPNS_17CUDAGeneratorImplEEEvRNS_18TensorIteratorBaseEmlT_ENKUlvE_clEvENKUlvE7_clEvEUlP24curandStatePhilox4_32_10E_ZNS1_27distribution_nullary_kernelIN3c104HalfEm10ulonglong2S7_SF_ZZZS5_IS7_EvS9_mlSA_ENKSB_clEvENKSC_clEvEUlmE_EEvS9_T2_RKT3_T4_EUlimE0_EEvlNS_15PhiloxCudaStateET1_SL_ --------------------------
	.section	.text._ZN2at6native60_GLOBAL__N__fdc43544_27_DistributionRandomKernel_cu_f88cee4443distribution_elementwise_grid_stride_kernelImLi2EZZZNS0_9templates4cuda21random_from_to_kernelIPNS_17CUDAGeneratorImplEEEvRNS_18TensorIteratorBaseEmlT_ENKUlvE_clEvENKUlvE7_clEvEUlP24curandStatePhilox4_32_10E_ZNS1_27distribution_nullary_kernelIN3c104HalfEm10ulonglong2S7_SF_ZZZS5_IS7_EvS9_mlSA_ENKSB_clEvENKSC_clEvEUlmE_EEvS9_T2_RKT3_T4_EUlimE0_EEvlNS_15PhiloxCudaStateET1_SL_,"ax",@progbits
	.align	128
.text._ZN2at6native60_GLOBAL__N__fdc43544_27_DistributionRandomKernel_cu_f88cee4443distribution_elementwise_grid_stride_kernelImLi2EZZZNS0_9templates4cuda21random_from_to_kernelIPNS_17CUDAGeneratorImplEEEvRNS_18TensorIteratorBaseEmlT_ENKUlvE_clEvENKUlvE7_clEvEUlP24curandStatePhilox4_32_10E_ZNS1_27distribution_nullary_kernelIN3c104HalfEm10ulonglong2S7_SF_ZZZS5_IS7_EvS9_mlSA_ENKSB_clEvENKSC_clEvEUlmE_EEvS9_T2_RKT3_T4_EUlimE0_EEvlNS_15PhiloxCudaStateET1_SL_:
        .type           _ZN2at6native60_GLOBAL__N__fdc43544_27_DistributionRandomKernel_cu_f88cee4443distribution_elementwise_grid_stride_kernelImLi2EZZZNS0_9templates4cuda21random_from_to_kernelIPNS_17CUDAGeneratorImplEEEvRNS_18TensorIteratorBaseEmlT_ENKUlvE_clEvENKUlvE7_clEvEUlP24curandStatePhilox4_32_10E_ZNS1_27distribution_nullary_kernelIN3c104HalfEm10ulonglong2S7_SF_ZZZS5_IS7_EvS9_mlSA_ENKSB_clEvENKSC_clEvEUlmE_EEvS9_T2_RKT3_T4_EUlimE0_EEvlNS_15PhiloxCudaStateET1_SL_,@function
        .size           _ZN2at6native60_GLOBAL__N__fdc43544_27_DistributionRandomKernel_cu_f88cee4443distribution_elementwise_grid_stride_kernelImLi2EZZZNS0_9templates4cuda21random_from_to_kernelIPNS_17CUDAGeneratorImplEEEvRNS_18TensorIteratorBaseEmlT_ENKUlvE_clEvENKUlvE7_clEvEUlP24curandStatePhilox4_32_10E_ZNS1_27distribution_nullary_kernelIN3c104HalfEm10ulonglong2S7_SF_ZZZS5_IS7_EvS9_mlSA_ENKSB_clEvENKSC_clEvEUlmE_EEvS9_T2_RKT3_T4_EUlimE0_EEvlNS_15PhiloxCudaStateET1_SL_,(.L_x_1977 - _ZN2at6native60_GLOBAL__N__fdc43544_27_DistributionRandomKernel_cu_f88cee4443distribution_elementwise_grid_stride_kernelImLi2EZZZNS0_9templates4cuda21random_from_to_kernelIPNS_17CUDAGeneratorImplEEEvRNS_18TensorIteratorBaseEmlT_ENKUlvE_clEvENKUlvE7_clEvEUlP24curandStatePhilox4_32_10E_ZNS1_27distribution_nullary_kernelIN3c104HalfEm10ulonglong2S7_SF_ZZZS5_IS7_EvS9_mlSA_ENKSB_clEvENKSC_clEvEUlmE_EEvS9_T2_RKT3_T4_EUlimE0_EEvlNS_15PhiloxCudaStateET1_SL_)
        .other          _ZN2at6native60_GLOBAL__N__fdc43544_27_DistributionRandomKernel_cu_f88cee4443distribution_elementwise_grid_stride_kernelImLi2EZZZNS0_9templates4cuda21random_from_to_kernelIPNS_17CUDAGeneratorImplEEEvRNS_18TensorIteratorBaseEmlT_ENKUlvE_clEvENKUlvE7_clEvEUlP24curandStatePhilox4_32_10E_ZNS1_27distribution_nullary_kernelIN3c104HalfEm10ulonglong2S7_SF_ZZZS5_IS7_EvS9_mlSA_ENKSB_clEvENKSC_clEvEUlmE_EEvS9_T2_RKT3_T4_EUlimE0_EEvlNS_15PhiloxCudaStateET1_SL_,@"STO_CUDA_ENTRY STV_DEFAULT"
_ZN2at6native60_GLOBAL__N__fdc43544_27_DistributionRandomKernel_cu_f88cee4443distribution_elementwise_grid_stride_kernelImLi2EZZZNS0_9templates4cuda21random_from_to_kernelIPNS_17CUDAGeneratorImplEEEvRNS_18TensorIteratorBaseEmlT_ENKUlvE_clEvENKUlvE7_clEvEUlP24curandStatePhilox4_32_10E_ZNS1_27distribution_nullary_kernelIN3c104HalfEm10ulonglong2S7_SF_ZZZS5_IS7_EvS9_mlSA_ENKSB_clEvENKSC_clEvEUlmE_EEvS9_T2_RKT3_T4_EUlimE0_EEvlNS_15PhiloxCudaStateET1_SL_:
        /* <DEDUP_REMOVED lines=93> */
[----:B------:R-:W-:Y:S05]  /*05d0*/  CALL.REL.NOINC `($__internal_92_$__cuda_sm20_div_s64) ;  /* 0x0000003000407944 */ /* 0x000fea0003c00000 */
[----:B------:R-:W-:Y:S05]  /*05e0*/  BRA `(.L_x_1088) ;  /* 0x0000000000587947 */ /* 0x000fea0003800000 */
.L_x_1087:
        /* <DEDUP_REMOVED lines=22> */
.L_x_1088:
        /* <DEDUP_REMOVED lines=68> */
.L_x_1104:
        /* <DEDUP_REMOVED lines=13> */
.L_x_1090:
[----:B------:R-:W-:Y:S05]  /*0c60*/  BSYNC B0 ;  /* 0x0000000000007941 */ /* 0x000fea0003800000 */
.L_x_1089:
        /* <DEDUP_REMOVED lines=69> */
.L_x_1092:
[----:B------:R-:W-:Y:S01]  /*10c0*/  MOV R0, R22 ;  /* 0x0000001600007202 */ /* 0x000fe20000000f00 */
[----:B------:R-:W-:Y:S01]  /*10d0*/  IMAD.MOV.U32 R2, RZ, RZ, R3 ;  /* 0x000000ffff027224 */ /* 0x000fe200078e0003 */
[----:B------:R-:W-:Y:S01]  /*10e0*/  MOV R6, R8 ;  /* 0x0000000800067202 */ /* 0x000fe20000000f00 */
[----:B------:R-:W-:-:S07]  /*10f0*/  IMAD.MOV.U32 R5, RZ, RZ, R18 ;  /* 0x000000ffff057224 */ /* 0x000fce00078e0012 */
.L_x_1091:
        /* <DEDUP_REMOVED lines=257> */
.L_x_1095:
        /* <DEDUP_REMOVED lines=8> */
[----:B01----:R-:W-:Y:S05]  /*2190*/  CALL.REL.NOINC `($__internal_93_$__cuda_sm20_rem_u64) ;  /* 0x00000018007c7944 */ /* 0x003fea0003c00000 */
[----:B------:R-:W-:Y:S01]  /*21a0*/  IMAD.MOV.U32 R22, RZ, RZ, R2 ;  /* 0x000000ffff167224 */ /* 0x000fe200078e0002 */
[----:B------:R-:W-:Y:S01]  /*21b0*/  MOV R23, R25 ;  /* 0x0000001900177202 */ /* 0x000fe20000000f00 */
[----:B------:R-:W-:Y:S06]  /*21c0*/  BRA `(.L_x_1098) ;  /* 0x0000000000507947 */ /* 0x000fec0003800000 */
.L_x_1097:
        /* <DEDUP_REMOVED lines=20> */
.L_x_1098:
[----:B------:R-:W-:Y:S05]  /*2310*/  BSYNC B1 ;  /* 0x0000000000017941 */ /* 0x000fea0003800000 */
.L_x_1096:
[----:B------:R-:W-:Y:S02]  /*2320*/  ULDC.64 UR34, c[0x0][0x3e0] ;  /* 0x0000f80000227ab9 */ /* 0x000fe40000000a00 */
[----:B------:R-:W-:-:S04]  /*2330*/  IADD3 R22, P0, R22, UR34, RZ ;  /* 0x0000002216167c10 */ /* 0x000fc8000ff1e0ff */
[----:B------:R-:W-:-:S04]  /*2340*/  IADD3.X R23, R23, UR35, RZ, P0, !PT ;  /* 0x0000002317177c10 */ /* 0x000fc800087fe4ff */
[----:B------:R-:W2:Y:S02]  /*2350*/  I2F.S64 R22, R22 ;  /* 0x0000001600167312 */ /* 0x000ea40000301400 */
[----:B--2---:R-:W-:-:S05]  /*2360*/  F2FP.F16.F32.PACK_AB R0, RZ, R22 ;  /* 0x00000016ff00723e */ /* 0x004fca00000000ff */
[----:B------:R2:W-:Y:S02]  /*2370*/  STG.E.U16 desc[UR60][R26.64], R0 ;  /* 0x000000001a007986 */ /* 0x0005e4000c10153c */
.L_x_1094:
[----:B------:R-:W-:Y:S05]  /*2380*/  BSYNC B0 ;  /* 0x0000000000007941 */ /* 0x000fea0003800000 */
.L_x_1093:
        /* <DEDUP_REMOVED lines=259> */
.L_x_1100:
        /* <DEDUP_REMOVED lines=10> */
[----:B01----:R-:W-:Y:S05]  /*3460*/  CALL.REL.NOINC `($__internal_93_$__cuda_sm20_rem_u64) ;  /* 0x0000000400c87944 */ /* 0x003fea0003c00000 */
[----:B------:R-:W-:Y:S01]  /*3470*/  MOV R3, R25 ;  /* 0x0000001900037202 */ /* 0x000fe20000000f00 */
[----:B------:R-:W-:Y:S06]  /*3480*/  BRA `(.L_x_1103) ;  /* 0x00000000004c7947 */ /* 0x000fec0003800000 */
.L_x_1102:
        /* <DEDUP_REMOVED lines=19> */
.L_x_1103:
[----:B------:R-:W-:Y:S05]  /*35c0*/  BSYNC B0 ;  /* 0x0000000000007941 */ /* 0x000fea0003800000 */
.L_x_1101:
[----:B------:R-:W-:Y:S02]  /*35d0*/  ULDC.64 UR34, c[0x0][0x3e0] ;  /* 0x0000f80000227ab9 */ /* 0x000fe40000000a00 */
[----:B------:R-:W-:-:S04]  /*35e0*/  IADD3 R2, P0, R2, UR34, RZ ;  /* 0x0000002202027c10 */ /* 0x000fc8000ff1e0ff */
[----:B------:R-:W-:-:S04]  /*35f0*/  IADD3.X R3, R3, UR35, RZ, P0, !PT ;  /* 0x0000002303037c10 */ /* 0x000fc800087fe4ff */
[----:B------:R-:W0:Y:S02]  /*3600*/  I2F.S64 R2, R2 ;  /* 0x0000000200027312 */ /* 0x000e240000301400 */
[----:B0-----:R-:W-:-:S05]  /*3610*/  F2FP.F16.F32.PACK_AB R0, RZ, R2 ;  /* 0x00000002ff00723e */ /* 0x001fca00000000ff */
[----:B------:R2:W-:Y:S02]  /*3620*/  STG.E.U16 desc[UR60][R26.64], R0 ;  /* 0x000000001a007986 */ /* 0x0005e4000c10153c */
.L_x_1099:
        /* <DEDUP_REMOVED lines=11> */
        .weak           $__internal_92_$__cuda_sm20_div_s64
        .type           $__internal_92_$__cuda_sm20_div_s64,@function
        .size           $__internal_92_$__cuda_sm20_div_s64,($__internal_93_$__cuda_sm20_rem_u64 - $__internal_92_$__cuda_sm20_div_s64)
$__internal_92_$__cuda_sm20_div_s64:
        /* <DEDUP_REMOVED lines=74> */
[----:B------:R-:W-:Y:S06]  /*3b80*/  RET.REL.NODEC R6 `(_ZN2at6native60_GLOBAL__N__fdc43544_27_DistributionRandomKernel_cu_f88cee4443distribution_elementwise_grid_stride_kernelImLi2EZZZNS0_9templates4cuda21random_from_to_kernelIPNS_17CUDAGeneratorImplEEEvRNS_18TensorIteratorBaseEmlT_ENKUlvE_clEvENKUlvE7_clEvEUlP24curandStatePhilox4_32_10E_ZNS1_27distribution_nullary_kernelIN3c104HalfEm10ulonglong2S7_SF_ZZZS5_IS7_EvS9_mlSA_ENKSB_clEvENKSC_clEvEUlmE_EEvS9_T2_RKT3_T4_EUlimE0_EEvlNS_15PhiloxCudaStateET1_SL_) ;  /* 0xffffffc4061c7950 */ /* 0x000fec0003c3ffff */
        .weak           $__internal_93_$__cuda_sm20_rem_u64
        .type           $__internal_93_$__cuda_sm20_rem_u64,@function
        .size           $__internal_93_$__cuda_sm20_rem_u64,(.L_x_1977 - $__internal_93_$__cuda_sm20_rem_u64)
$__internal_93_$__cuda_sm20_rem_u64:
        /* <DEDUP_REMOVED lines=64> */
[----:B------:R-:W-:Y:S06]  /*3f90*/  RET.REL.NODEC R40 `(_ZN2at6native60_GLOBAL__N__fdc43544_27_DistributionRandomKernel_cu_f88cee4443distribution_elementwise_grid_stride_kernelImLi2EZZZNS0_9templates4cuda21random_from_to_kernelIPNS_17CUDAGeneratorImplEEEvRNS_18TensorIteratorBaseEmlT_ENKUlvE_clEvENKUlvE7_clEvEUlP24curandStatePhilox4_32_10E_ZNS1_27distribution_nullary_kernelIN3c104HalfEm10ulonglong2S7_SF_ZZZS5_IS7_EvS9_mlSA_ENKSB_clEvENKSC_clEvEUlmE_EEvS9_T2_RKT3_T4_EUlimE0_EEvlNS_15PhiloxCudaStateET1_SL_) ;  /* 0xffffffc028187950 */ /* 0x000fec0003c3ffff */
.L_x_1105:
        /* <DEDUP_REMOVED lines=14> */
.L_x_1977:


//--------------------- .text._ZN2at6native60_GLOBAL__N__fdc43544_27_DistributionRandomKernel_cu_f88cee4443distribution_elementwise_grid_stride_kernelImLi2EZZZNS0_9templates4cuda21random_from_to_kernelIPNS_17CUDAGeneratorImplEEEvRNS_18TensorIteratorBaseEmlT_ENKUlvE_clEvENKUlvE7_clEvEUlP24curandStatePhilox4_32_10E_ZNS1_27distribution_nullary_kernelIN3c104HalfEm10ulonglong2S7_SF_ZZZS5_IS7_EvS9_mlSA_ENKSB_clEvENKSC_clEvEUlmE_EEvS9_T2_RKT3_T4_EUlimE_EEvlNS_15PhiloxCudaStateET1_SL_ --------------------------
	.section	.text._ZN2at6native60_GLOBAL__N__fdc43544_27_DistributionRandomKernel_cu_f88cee4443distribution_elementwise_grid_stride_kernelImLi2EZZZNS0_9templates4cuda21random_from_to_kernelIPNS_17CUDAGeneratorImplEEEvRNS_18TensorIteratorBaseEmlT_ENKUlvE_clEvENKUlvE7_clEvEUlP24curandStatePhilox4_32_10E_ZNS1_27distribution_nullary_kernelIN3c104HalfEm10ulonglong2S7_SF_ZZZS5_IS7_EvS9_mlSA_ENKSB_clEvENKSC_clEvEUlmE_EEvS9_T2_RKT3_T4_EUlimE_EEvlNS_15PhiloxCudaStateET1_SL_,"ax",@progbits
	.align	128
.text._ZN2at6native60_GLOBAL__N__fdc43544_27_DistributionRandomKernel_cu_f88cee4443distribution_elementwise_grid_stride_kernelImLi2EZZZNS0_9templates4cuda21random_from_to_kernelIPNS_17CUDAGeneratorImplEEEvRNS_18TensorIteratorBaseEmlT_ENKUlvE_clEvENKUlvE7_clEvEUlP24curandStatePhilox4_32_10E_ZNS1_27distribution_nullary_kernelIN3c104HalfEm10ulonglong2S7_SF_ZZZS5_IS7_EvS9_mlSA_ENKSB_clEvENKSC_clEvEUlmE_EEvS9_T2_RKT3_T4_EUlimE_EEvlNS_15PhiloxCudaStateET1_SL_:
        .type           _ZN2at6native60_GLOBAL__N__fdc43544_27_DistributionRandomKernel_cu_f88cee4443distribution_elementwise_grid_stride_kernelImLi2EZZZNS0_9templates4cuda21random_from_to_kernelIPNS_17CUDAGeneratorImplEEEvRNS_18TensorIteratorBaseEmlT_ENKUlvE_clEvENKUlvE7_clEvEUlP24curandStatePhilox4_32_10E_ZNS1_27distribution_nullary_kernelIN3c104HalfEm10ulonglong2S7_SF_ZZZS5_IS7_EvS9_mlSA_ENKSB_clEvENKSC_clEvEUlmE_EEvS9_T2_RKT3_T4_EUlimE_EEvlNS_15PhiloxCudaStateET1_SL_,@function
        .size           _ZN2at6native60_GLOBAL__N__fdc43544_27_DistributionRandomKernel_cu_f88cee4443distribution_elementwise_grid_stride_kernelImLi2EZZZNS0_9templates4cuda21random_from_to_kernelIPNS_17CUDAGeneratorImplEEEvRNS_18TensorIteratorBaseEmlT_ENKUlvE_clEvENKUlvE7_clEvEUlP24curandStatePhilox4_32_10E_ZNS1_27distribution_nullary_kernelIN3c104HalfEm10ulonglong2S7_SF_ZZZS5_IS7_EvS9_mlSA_ENKSB_clEvENKSC_clEvEUlmE_EEvS9_T2_RKT3_T4_EUlimE_EEvlNS_15PhiloxCudaStateET1_SL_,(.L_x_1980 - _ZN2at6native60_GLOBAL__N__fdc43544_27_DistributionRandomKernel_cu_f88cee4443distribution_elementwise_grid_stride_kernelImLi2EZZZNS0_9templates4cuda21random_from_to_kernelIPNS_17CUDAGeneratorImplEEEvRNS_18TensorIteratorBaseEmlT_ENKUlvE_clEvENKUlvE7_clEvEUlP24curandStatePhilox4_32_10E_ZNS1_27distribution_nullary_kernelIN3c104HalfEm10ulonglong2S7_SF_ZZZS5_IS7_EvS9_mlSA_ENKSB_clEvENKSC_clEvEUlmE_EEvS9_T2_RKT3_T4_EUlimE_EEvlNS_15PhiloxCudaStateET1_SL_)
        .other          _ZN2at6native60_GLOBAL__N__fdc43544_27_DistributionRandomKernel_cu_f88cee4443distribution_elementwise_grid_stride_kernelImLi2EZZZNS0_9templates4cuda21random_from_to_kernelIPNS_17CUDAGeneratorImplEEEvRNS_18TensorIteratorBaseEmlT_ENKUlvE_clEvENKUlvE7_clEvEUlP24curandStatePhilox4_32_10E_ZNS1_27distribution_nullary_kernelIN3c104HalfEm10ulonglong2S7_SF_ZZZS5_IS7_EvS9_mlSA_ENKSB_clEvENKSC_clEvEUlmE_EEvS9_T2_RKT3_T4_EUlimE_EEvlNS_15PhiloxCudaStateET1_SL_,@"STO_CUDA_ENTRY STV_DEFAULT"
_ZN2at6native60_GLOBAL__N__fdc43544_27_DistributionRandomKernel_cu_f88cee4443distribution_elementwise_grid_stride_kernelImLi2EZZZNS0_9templates4cuda21random_from_to_kernelIPNS_17CUDAGeneratorImplEEEvRNS_18TensorIteratorBaseEmlT_ENKUlvE_clEvENKUlvE7_clEvEUlP24curandStatePhilox4_32_10E_ZNS1_27distribution_nullary_kernelIN3c104HalfEm10ulonglong2S7_SF_ZZZS5_IS7_EvS9_mlSA_ENKSB_clEvENKSC_clEvEUlmE_EEvS9_T2_RKT3_T4_EUlimE_EEvlNS_15PhiloxCudaStateET1_SL_:
        /* <DEDUP_REMOVED lines=86> */
[----:B------:R-:W-:Y:S05]  /*0560*/  CALL.REL.NOINC `($__internal_94_$__cuda_sm20_div_s64) ;  /* 0x0000000c00bc7944 */ /* 0x000fea0003c00000 */
[----:B------:R-:W-:Y:S01]  /*0570*/  MOV R22, R26 ;  /* 0x0000001a00167202 */ /* 0x000fe20000000f00 */
[----:B------:R-:W-:Y:S01]  /*0580*/  IMAD.MOV.U32 R23, RZ, RZ, R27 ;  /* 0x000000ffff177224 */ /* 0x000fe200078e001b */
[----:B------:R-:W-:Y:S06]  /*0590*/  BRA `(.L_x_1107) ;  /* 0x00000000005c7947 */ /* 0x000fec0003800000 */
.L_x_1106:
        /* <DEDUP_REMOVED lines=23> */
.L_x_1107:
        /* <DEDUP_REMOVED lines=33> */
.L_x_1121:
        /* <DEDUP_REMOVED lines=13> */
.L_x_1109:
[----:B------:R-:W-:Y:S05]  /*09f0*/  BSYNC B0 ;  /* 0x0000000000007941 */ /* 0x000fea0003800000 */
.L_x_1108:
        /* <DEDUP_REMOVED lines=60> */
.L_x_1111:
[----:B------:R-:W-:Y:S01]  /*0dc0*/  IMAD.MOV.U32 R47, RZ, RZ, R43 ;  /* 0x000000ffff2f7224 */ /* 0x000fe200078e002b */
[----:B------:R-:W-:Y:S01]  /*0dd0*/  MOV R30, R31 ;  /* 0x0000001f001e7202 */ /* 0x000fe20000000f00 */
[----:B------:R-:W-:Y:S02]  /*0de0*/  IMAD.MOV.U32 R39, RZ, RZ, R37 ;  /* 0x000000ffff277224 */ /* 0x000fe400078e0025 */
[----:B------:R-:W-:-:S07]  /*0df0*/  IMAD.MOV.U32 R40, RZ, RZ, R26 ;  /* 0x000000ffff287224 */ /* 0x000fce00078e001a */
.L_x_1110:
        /* <DEDUP_REMOVED lines=12> */
[----:B01----:R-:W-:Y:S05]  /*0ec0*/  CALL.REL.NOINC `($__internal_95_$__cuda_sm20_rem_u64) ;  /* 0x0000000800907944 */ /* 0x003fea0003c00000 */
[----:B------:R-:W-:Y:S02]  /*0ed0*/  IMAD.MOV.U32 R28, RZ, RZ, R30 ;  /* 0x000000ffff1c7224 */ /* 0x000fe400078e001e */
[----:B------:R-:W-:Y:S01]  /*0ee0*/  IMAD.MOV.U32 R29, RZ, RZ, R31 ;  /* 0x000000ffff1d7224 */ /* 0x000fe200078e001f */
[----:B------:R-:W-:Y:S06]  /*0ef0*/  BRA `(.L_x_1116) ;  /* 0x00000000004c7947 */ /* 0x000fec0003800000 */
.L_x_1115:
        /* <DEDUP_REMOVED lines=19> */
.L_x_1116:
[----:B------:R-:W-:Y:S05]  /*1030*/  BSYNC B1 ;  /* 0x0000000000017941 */ /* 0x000fea0003800000 */
.L_x_1114:
        /* <DEDUP_REMOVED lines=8> */
.L_x_1113:
[----:B------:R-:W-:Y:S05]  /*10c0*/  BSYNC B0 ;  /* 0x0000000000007941 */ /* 0x000fea0003800000 */
.L_x_1112:
        /* <DEDUP_REMOVED lines=15> */
[----:B01----:R-:W-:Y:S05]  /*11c0*/  CALL.REL.NOINC `($__internal_95_$__cuda_sm20_rem_u64) ;  /* 0x0000000400d07944 */ /* 0x003fea0003c00000 */
[----:B------:R-:W-:Y:S01]  /*11d0*/  IMAD.MOV.U32 R28, RZ, RZ, R30 ;  /* 0x000000ffff1c7224 */ /* 0x000fe200078e001e */
[----:B------:R-:W-:Y:S01]  /*11e0*/  MOV R29, R31 ;  /* 0x0000001f001d7202 */ /* 0x000fe20000000f00 */
[----:B------:R-:W-:Y:S06]  /*11f0*/  BRA `(.L_x_1120) ;  /* 0x0000000000487947 */ /* 0x000fec0003800000 */
.L_x_1119:
        /* <DEDUP_REMOVED lines=18> */
.L_x_1120:
[----:B------:R-:W-:Y:S05]  /*1320*/  BSYNC B0 ;  /* 0x0000000000007941 */ /* 0x000fea0003800000 */
.L_x_1118:
        /* <DEDUP_REMOVED lines=8> */
.L_x_1117:
        /* <DEDUP_REMOVED lines=11> */
        .weak           $__internal_94_$__cuda_sm20_div_s64
        .type           $__internal_94_$__cuda_sm20_div_s64,@function
        .size           $__internal_94_$__cuda_sm20_div_s64,($__internal_95_$__cuda_sm20_rem_u64 - $__internal_94_$__cuda_sm20_div_s64)
$__internal_94_$__cuda_sm20_div_s64:
        /* <DEDUP_REMOVED lines=74> */
[----:B------:R-:W-:Y:S06]  /*1900*/  RET.REL.NODEC R22 `(_ZN2at6native60_GLOBAL__N__fdc43544_27_DistributionRandomKernel_cu_f88cee4443distribution_elementwise_grid_stride_kernelImLi2EZZZNS0_9templates4cuda21random_from_to_kernelIPNS_17CUDAGeneratorImplEEEvRNS_18TensorIteratorBaseEmlT_ENKUlvE_clEvENKUlvE7_clEvEUlP24curandStatePhilox4_32_10E_ZNS1_27distribution_nullary_kernelIN3c104HalfEm10ulonglong2S7_SF_ZZZS5_IS7_EvS9_mlSA_ENKSB_clEvENKSC_clEvEUlmE_EEvS9_T2_RKT3_T4_EUlimE_EEvlNS_15PhiloxCudaStateET1_SL_) ;  /* 0xffffffe416bc7950 */ /* 0x000fec0003c3ffff */
        .weak           $__internal_95_$__cuda_sm20_rem_u64
        .type           $__internal_95_$__cuda_sm20_rem_u64,@function
        .size           $__internal_95_$__cuda_sm20_rem_u64,(.L_x_1980 - $__internal_95_$__cuda_sm20_rem_u64)
$__internal_95_$__cuda_sm20_rem_u64:
        /* <DEDUP_REMOVED lines=65> */
[----:B------:R-:W-:Y:S06]  /*1d20*/  RET.REL.NODEC R28 `(_ZN2at6native60_GLOBAL__N__fdc43544_27_DistributionRandomKernel_cu_f88cee4443distribution_elementwise_grid_stride_kernelImLi2EZZZNS0_9templates4cuda21random_from_to_kernelIPNS_17CUDAGeneratorImplEEEvRNS_18TensorIteratorBaseEmlT_ENKUlvE_clEvENKUlvE7_clEvEUlP24curandStatePhilox4_32_10E_ZNS1_27distribution_nullary_kernelIN3c104HalfEm10ulonglong2S7_SF_ZZZS5_IS7_EvS9_mlSA_ENKSB_clEvENKSC_clEvEUlmE_EEvS9_T2_RKT3_T4_EUlimE_EEvlNS_15PhiloxCudaStateET1_SL_) ;  /* 0xffffffe01cb47950 */ /* 0x000fec0003c3ffff */
.L_x_1122:
        /* <DEDUP_REMOVED lines=13> */
.L_x_1980:


//--------------------- .text._ZN2at6native60_GLOBAL__N__fdc43544_27_DistributionRandomKernel_cu_f88cee4443distribution_elementwise_grid_stride_kernelIjLi4EZZZNS0_9templates4cuda21random_from_to_kernelIPNS_17CUDAGeneratorImplEEEvRNS_18TensorIteratorBaseEmlT_ENKUlvE_clEvENKUlvE6_clEvEUlP24curandStatePhilox4_32_10E0_ZNS1_27distribution_nullary_kernelIbj5uint4S7_SF_ZZZS5_IS7_EvS9_mlSA_ENKSB_clEvENKSC_clEvEUljE_EEvS9_T2_RKT3_T4_EUlijE0_EEvlNS_15PhiloxCudaStateET1_SJ_ --------------------------
	.section	.text._ZN2at6native60_GLOBAL__N__fdc43544_27_DistributionRandomKernel_cu_f88cee4443distribution_elementwise_grid_stride_kernelIjLi4EZZZNS0_9templates4cuda21random_from_to_kernelIPNS_17CUDAGeneratorImplEEEvRNS_18TensorIteratorBaseEmlT_ENKUlvE_clEvENKUlvE6_clEvEUlP24curandStatePhilox4_32_10E0_ZNS1_27distribution_nullary_kernelIbj5uint4S7_SF_ZZZS5_IS7_EvS9_mlSA_ENKSB_clEvENKSC_clEvEUljE_EEvS9_T2_RKT3_T4_EUlijE0_EEvlNS_15PhiloxCudaStateET1_SJ_,"ax",@progbits
	.align	128
.text._ZN2at6native60_GLOBAL__N__fdc43544_27_DistributionRandomKernel_cu_f88cee4443distribution_elementwise_grid_stride_kernelIjLi4EZZZNS0_9templates4cuda21random_from_to_kernelIPNS_17CUDAGeneratorImplEEEvRNS_18TensorIteratorBaseEmlT_ENKUlvE_clEvENKUlvE6_clEvEUlP24curandStatePhilox4_32_10E0_ZNS1_27distribution_nullary_kernelIbj5uint4S7_SF_ZZZS5_IS7_EvS9_mlSA_ENKSB_clEvENKSC_clEvEUljE_EEvS9_T2_RKT3_T4_EUlijE0_EEvlNS_15PhiloxCudaStateET1_SJ_:
        .type           _ZN2at6native60_GLOBAL__N__fdc43544_27_DistributionRandomKernel_cu_f88cee4443distribution_elementwise_grid_stride_kernelIjLi4EZZZNS0_9templates4cuda21random_from_to_kernelIPNS_17CUDAGeneratorImplEEEvRNS_18TensorIteratorBaseEmlT_ENKUlvE_clEvENKUlvE6_clEvEUlP24curandStatePhilox4_32_10E0_ZNS1_27distribution_nullary_kernelIbj5uint4S7_SF_ZZZS5_IS7_EvS9_mlSA_ENKSB_clEvENKSC_clEvEUljE_EEvS9_T2_RKT3_T4_EUlijE0_EEvlNS_15PhiloxCudaStateET1_SJ_,@function
        .size           _ZN2at6native60_GLOBAL__N__fdc43544_27_DistributionRandomKernel_cu_f88cee4443distribution_elementwise_grid_stride_kernelIjLi4EZZZNS0_9templates4cuda21random_from_to_kernelIPNS_17CUDAGeneratorImplEEEvRNS_18TensorIteratorBaseEmlT_ENKUlvE_clEvENKUlvE6_clEvEUlP24curandStatePhilox4_32_10E0_ZNS1_27distribution_nullary_kernelIbj5uint4S7_SF_ZZZS5_IS7_EvS9_mlSA_ENKSB_clEvENKSC_clEvEUljE_EEvS9_T2_RKT3_T4_EUlijE0_EEvlNS_15PhiloxCudaStateET1_SJ_,(.L_x_1983 - _ZN2at6native60_GLOBAL__N__fdc43544_27_DistributionRandomKernel_cu_f88cee4443distribution_elementwise_grid_stride_kernelIjLi4EZZZNS0_9templates4cuda21random_from_to_kernelIPNS_17CUDAGeneratorImplEEEvRNS_18TensorIteratorBaseEmlT_ENKUlvE_clEvENKUlvE6_clEvEUlP24curandStatePhilox4_32_10E0_ZNS1_27distribution_nullary_kernelIbj5uint4S7_SF_ZZZS5_IS7_EvS9_mlSA_ENKSB_clEvENKSC_clEvEUljE_EEvS9_T2_RKT3_T4_EUlijE0_EEvlNS_15PhiloxCudaStateET1_SJ_)
        .other          _ZN2at6native60_GLOBAL__N__fdc43544_27_DistributionRandomKernel_cu_f88cee4443distribution_elementwise_grid_stride_kernelIjLi4EZZZNS0_9templates4cuda21random_from_to_kernelIPNS_17CUDAGeneratorImplEEEvRNS_18TensorIteratorBaseEmlT_ENKUlvE_clEvENKUlvE6_clEvEUlP24curandStatePhilox4_32_10E0_ZNS1_27distribution_nullary_kernelIbj5uint4S7_SF_ZZZS5_IS7_EvS9_mlSA_ENKSB_clEvENKSC_clEvEUljE_EEvS9_T2_RKT3_T4_EUlijE0_EEvlNS_15PhiloxCudaStateET1_SJ_,@"STO_CUDA_ENTRY STV_DEFAULT"
_ZN2at6native60_GLOBAL__N__fdc43544_27_DistributionRandomKernel_cu_f88cee4443distribution_elementwise_grid_stride_kernelIjLi4EZZZNS0_9templates4cuda21random_from_to_kernelIPNS_17CUDAGeneratorImplEEEvRNS_18TensorIteratorBaseEmlT_ENKUlvE_clEvENKUlvE6_clEvEUlP24curandStatePhilox4_32_10E0_ZNS1_27distribution_nullary_kernelIbj5uint4S7_SF_ZZZS5_IS7_EvS9_mlSA_ENKSB_clEvENKSC_clEvEUljE_EEvS9_T2_RKT3_T4_EUlijE0_EEvlNS_15PhiloxCudaStateET1_SJ_:
        /* <DEDUP_REMOVED lines=92> */
[----:B------:R-:W-:Y:S05]  /*05c0*/  CALL.REL.NOINC `($__internal_96_$__cuda_sm20_div_s64) ;  /* 0x0000005000e87944 */ /* 0x000fea0003c00000 */
[----:B------:R-:W-:Y:S05]  /*05d0*/  BRA `(.L_x_1124) ;  /* 0x00000000005c7947 */ /* 0x000fea0003800000 */
.L_x_1123:
        /* <DEDUP_REMOVED lines=23> */
.L_x_1124:
        /* <DEDUP_REMOVED lines=68> */
.L_x_1148:
        /* <DEDUP_REMOVED lines=13> */
.L_x_1126:
[----:B------:R-:W-:Y:S05]  /*0c60*/  BSYNC B0 ;  /* 0x0000000000007941 */ /* 0x000fea0003800000 */
.L_x_1125:
        /* <DEDUP_REMOVED lines=69> */
.L_x_1128:
[----:B------:R-:W-:Y:S01]  /*10c0*/  MOV R35, R32 ;  /* 0x0000002000237202 */ /* 0x000fe20000000f00 */
[----:B------:R-:W-:Y:S01]  /*10d0*/  IMAD.MOV.U32 R41, RZ, RZ, R27 ;  /* 0x000000ffff297224 */ /* 0x000fe200078e001b */
[----:B------:R-:W-:Y:S01]  /*10e0*/  MOV R30, R28 ;  /* 0x0000001c001e7202 */ /* 0x000fe20000000f00 */
[----:B------:R-:W-:-:S07]  /*10f0*/  IMAD.MOV.U32 R31, RZ, RZ, R22 ;  /* 0x000000ffff1f7224 */ /* 0x000fce00078e0016 */
.L_x_1127:
        /* <DEDUP_REMOVED lines=258> */
.L_x_1131:
[----:B------:R-:W-:Y:S01]  /*2120*/  ISETP.NE.U32.AND P0, PT, RZ, UR30, PT ;  /* 0x0000001eff007c0c */ /* 0x000fe2000bf05070 */
[----:B------:R-:W-:Y:S02]  /*2130*/  ULDC.64 UR34, c[0x0][0x3d0] ;  /* 0x0000f40000227ab9 */ /* 0x000fe40000000a00 */
[----:B------:R-:W-:-:S05]  /*2140*/  IADD3 R26, P1, R36, UR34, RZ ;  /* 0x00000022241a7c10 */ /* 0x000fca000ff3e0ff */
[----:B------:R-:W-:-:S05]  /*2150*/  IMAD.X R27, RZ, RZ, UR35, P1 ;  /* 0x00000023ff1b7e24 */ /* 0x000fca00088e06ff */
[----:B------:R-:W-:Y:S05]  /*2160*/  @!P0 BRA `(.L_x_1132) ;  /* 0x00000000000c8947 */ /* 0x000fea0003800000 */
[----:B------:R-:W-:-:S07]  /*2170*/  MOV R36, 0x2190 ;  /* 0x0000219000247802 */ /* 0x000fce0000000f00 */
[----:B01----:R-:W-:Y:S05]  /*2180*/  CALL.REL.NOINC `($__internal_97_$__cuda_sm20_rem_u64) ;  /* 0x0000003c00247944 */ /* 0x003fea0003c00000 */
[----:B------:R-:W-:Y:S05]  /*2190*/  BRA `(.L_x_1133) ;  /* 0x00000000004c7947 */ /* 0x000fea0003800000 */
.L_x_1132:
        /* <DEDUP_REMOVED lines=19> */
.L_x_1133:
[----:B------:R-:W-:Y:S02]  /*22d0*/  ULDC.64 UR34, c[0x0][0x3e0] ;  /* 0x0000f80000227ab9 */ /* 0x000fe40000000a00 */
[----:B------:R-:W-:-:S04]  /*22e0*/  UIADD3 UR34, UP0, URZ, -UR34, URZ ;  /* 0x800000223f227290 */ /* 0x000fc8000ff1e03f */
[----:B------:R-:W-:Y:S02]  /*22f0*/  UIADD3.X UR35, URZ, ~UR35, URZ, UP0, !UPT ;  /* 0x800000233f237290 */ /* 0x000fe400087fe43f */
[----:B------:R-:W-:-:S04]  /*2300*/  ISETP.NE.U32.AND P0, PT, R42, UR34, PT ;  /* 0x000000222a007c0c */ /* 0x000fc8000bf05070 */
[----:B------:R-:W-:-:S04]  /*2310*/  ISETP.NE.AND.EX P0, PT, R43, UR35, PT, P0 ;  /* 0x000000232b007c0c */ /* 0x000fc8000bf05300 */
[----:B------:R-:W-:-:S05]  /*2320*/  SEL R35, RZ, 0x1, !P0 ;  /* 0x00000001ff237807 */ /* 0x000fca0004000000 */
[----:B------:R2:W-:Y:S04]  /*2330*/  STG.E.U8 desc[UR60][R26.64], R35 ;  /* 0x000000231a007986 */ /* 0x0005e8000c10113c */
.L_x_1130:
[----:B------:R-:W-:Y:S05]  /*2340*/  BSYNC B0 ;  /* 0x0000000000007941 */ /* 0x000fea0003800000 */
.L_x_1129:
        /* <DEDUP_REMOVED lines=248> */
.L_x_1136:
[----:B------:R-:W-:Y:S01]  /*32d0*/  ISETP.NE.U32.AND P1, PT, RZ, UR30, PT ;  /* 0x0000001eff007c0c */ /* 0x000fe2000bf25070 */
[----:B------:R-:W-:Y:S02]  /*32e0*/  ULDC.64 UR34, c[0x0][0x3d0] ;  /* 0x0000f40000227ab9 */ /* 0x000fe40000000a00 */
[----:B------:R-:W-:-:S05]  /*32f0*/  IADD3 R26, P0, R35, UR34, RZ ;  /* 0x00000022231a7c10 */ /* 0x000fca000ff1e0ff */
[----:B------:R-:W-:-:S05]  /*3300*/  IMAD.X R27, RZ, RZ, UR35, P0 ;  /* 0x00000023ff1b7e24 */ /* 0x000fca00080e06ff */
[----:B------:R-:W-:Y:S05]  /*3310*/  @!P1 BRA `(.L_x_1137) ;  /* 0x0000000000109947 */ /* 0x000fea0003800000 */
[----:B------:R-:W-:Y:S02]  /*3320*/  MOV R35, R41 ;  /* 0x0000002900237202 */ /* 0x000fe40000000f00 */
[----:B------:R-:W-:-:S07]  /*3330*/  MOV R36, 0x3350 ;  /* 0x0000335000247802 */ /* 0x000fce0000000f00 */
[----:B01----:R-:W-:Y:S05]  /*3340*/  CALL.REL.NOINC `($__internal_97_$__cuda_sm20_rem_u64) ;  /* 0x0000002800b47944 */ /* 0x003fea0003c00000 */
[----:B------:R-:W-:Y:S05]  /*3350*/  BRA `(.L_x_1138) ;  /* 0x00000000004c7947 */ /* 0x000fea0003800000 */
.L_x_1137:
        /* <DEDUP_REMOVED lines=19> */
.L_x_1138:
[----:B------:R-:W-:Y:S02]  /*3490*/  ULDC.64 UR34, c[0x0][0x3e0] ;  /* 0x0000f80000227ab9 */ /* 0x000fe40000000a00 */
[----:B------:R-:W-:-:S04]  /*34a0*/  UIADD3 UR34, UP0, URZ, -UR34, URZ ;  /* 0x800000223f227290 */ /* 0x000fc8000ff1e03f */
[----:B------:R-:W-:Y:S02]  /*34b0*/  UIADD3.X UR35, URZ, ~UR35, URZ, UP0, !UPT ;  /* 0x800000233f237290 */ /* 0x000fe400087fe43f */
[----:B------:R-:W-:-:S04]  /*34c0*/  ISETP.NE.U32.AND P0, PT, R42, UR34, PT ;  /* 0x000000222a007c0c */ /* 0x000fc8000bf05070 */
[----:B------:R-:W-:-:S04]  /*34d0*/  ISETP.NE.AND.EX P0, PT, R43, UR35, PT, P0 ;  /* 0x000000232b007c0c */ /* 0x000fc8000bf05300 */
[----:B------:R-:W-:-:S05]  /*34e0*/  SEL R35, RZ, 0x1, !P0 ;  /* 0x00000001ff237807 */ /* 0x000fca0004000000 */
[----:B------:R2:W-:Y:S04]  /*34f0*/  STG.E.U8 desc[UR60][R26.64], R35 ;  /* 0x000000231a007986 */ /* 0x0005e8000c10113c */
.L_x_1135:
[----:B------:R-:W-:Y:S05]  /*3500*/  BSYNC B0 ;  /* 0x0000000000007941 */ /* 0x000fea0003800000 */
.L_x_1134:
        /* <DEDUP_REMOVED lines=244> */
.L_x_1141:
[----:B------:R-:W-:Y:S01]  /*4450*/  ISETP.NE.U32.AND P1, PT, RZ, UR30, PT ;  /* 0x0000001eff007c0c */ /* 0x000fe2000bf25070 */
[----:B------:R-:W-:Y:S02]  /*4460*/  ULDC.64 UR34, c[0x0][0x3d0] ;  /* 0x0000f40000227ab9 */ /* 0x000fe40000000a00 */
[----:B------:R-:W-:-:S04]  /*4470*/  IADD3 R26, P0, R35, UR34, RZ ;  /* 0x00000022231a7c10 */ /* 0x000fc8000ff1e0ff */
[----:B------:R-:W-:-:S06]  /*4480*/  IADD3.X R27, RZ, UR35, RZ, P0, !PT ;  /* 0x00000023ff1b7c10 */ /* 0x000fcc00087fe4ff */
[----:B------:R-:W-:Y:S05]  /*4490*/  @!P1 BRA `(.L_x_1142) ;  /* 0x0000000000109947 */ /* 0x000fea0003800000 */
[----:B------:R-:W-:Y:S02]  /*44a0*/  MOV R35, R30 ;  /* 0x0000001e00237202 */ /* 0x000fe40000000f00 */
[----:B------:R-:W-:-:S07]  /*44b0*/  MOV R36, 0x44d0 ;  /* 0x000044d000247802 */ /* 0x000fce0000000f00 */
[----:B01----:R-:W-:Y:S05]  /*44c0*/  CALL.REL.NOINC `($__internal_97_$__cuda_sm20_rem_u64) ;  /* 0x0000001800547944 */ /* 0x003fea0003c00000 */
[----:B------:R-:W-:Y:S05]  /*44d0*/  BRA `(.L_x_1143) ;  /* 0x00000000004c7947 */ /* 0x000fea0003800000 */
.L_x_1142:
        /* <DEDUP_REMOVED lines=19> */
.L_x_1143:
[----:B------:R-:W-:Y:S02]  /*4610*/  ULDC.64 UR34, c[0x0][0x3e0] ;  /* 0x0000f80000227ab9 */ /* 0x000fe40000000a00 */
[----:B------:R-:W-:-:S04]  /*4620*/  UIADD3 UR34, UP0, URZ, -UR34, URZ ;  /* 0x800000223f227290 */ /* 0x000fc8000ff1e03f */
[----:B------:R-:W-:Y:S02]  /*4630*/  UIADD3.X UR35, URZ, ~UR35, URZ, UP0, !UPT ;  /* 0x800000233f237290 */ /* 0x000fe400087fe43f */
[----:B------:R-:W-:-:S04]  /*4640*/  ISETP.NE.U32.AND P0, PT, R42, UR34, PT ;  /* 0x000000222a007c0c */ /* 0x000fc8000bf05070 */
[----:B------:R-:W-:-:S04]  /*4650*/  ISETP.NE.AND.EX P0, PT, R43, UR35, PT, P0 ;  /* 0x000000232b007c0c */ /* 0x000fc8000bf05300 */
[----:B------:R-:W-:-:S05]  /*4660*/  SEL R35, RZ, 0x1, !P0 ;  /* 0x00000001ff237807 */ /* 0x000fca0004000000 */
[----:B------:R2:W-:Y:S04]  /*4670*/  STG.E.U8 desc[UR60][R26.64], R35 ;  /* 0x000000231a007986 */ /* 0x0005e8000c10113c */
.L_x_1140:
[----:B------:R-:W-:Y:S05]  /*4680*/  BSYNC B0 ;  /* 0x0000000000007941 */ /* 0x000fea0003800000 */
.L_x_1139:
        /* <DEDUP_REMOVED lines=256> */
.L_x_1145:
[----:B------:R-:W-:Y:S01]  /*5690*/  ISETP.NE.U32.AND P1, PT, RZ, UR30, PT ;  /* 0x0000001eff007c0c */ /* 0x000fe2000bf25070 */
[----:B------:R-:W-:Y:S02]  /*56a0*/  ULDC.64 UR34, c[0x0][0x3d0] ;  /* 0x0000f40000227ab9 */ /* 0x000fe40000000a00 */
[----:B------:R-:W-:-:S04]  /*56b0*/  IADD3 R26, P0, R30, UR34, RZ ;  /* 0x000000221e1a7c10 */ /* 0x000fc8000ff1e0ff */
[----:B------:R-:W-:-:S06]  /*56c0*/  IADD3.X R27, RZ, UR35, RZ, P0, !PT ;  /* 0x00000023ff1b7c10 */ /* 0x000fcc00087fe4ff */
[----:B------:R-:W-:Y:S05]  /*56d0*/  @!P1 BRA `(.L_x_1146) ;  /* 0x0000000000109947 */ /* 0x000fea0003800000 */
[----:B------:R-:W-:Y:S01]  /*56e0*/  IMAD.MOV.U32 R35, RZ, RZ, R31 ;  /* 0x000000ffff237224 */ /* 0x000fe200078e001f */
[----:B------:R-:W-:-:S07]  /*56f0*/  MOV R36, 0x5710 ;  /* 0x0000571000247802 */ /* 0x000fce0000000f00 */
[----:B01----:R-:W-:Y:S05]  /*5700*/  CALL.REL.NOINC `($__internal_97_$__cuda_sm20_rem_u64) ;  /* 0x0000000400c47944 */ /* 0x003fea0003c00000 */
[----:B------:R-:W-:Y:S05]  /*5710*/  BRA `(.L_x_1147) ;  /* 0x00000000004c7947 */ /* 0x000fea0003800000 */
.L_x_1146:
        /* <DEDUP_REMOVED lines=19> */
.L_x_1147:
[----:B------:R-:W-:Y:S02]  /*5850*/  ULDC.64 UR34, c[0x0][0x3e0] ;  /* 0x0000f80000227ab9 */ /* 0x000fe40000000a00 */
[----:B------:R-:W-:-:S04]  /*5860*/  UIADD3 UR34, UP0, URZ, -UR34, URZ ;  /* 0x800000223f227290 */ /* 0x000fc8000ff1e03f */
[----:B------:R-:W-:Y:S02]  /*5870*/  UIADD3.X UR35, URZ, ~UR35, URZ, UP0, !UPT ;  /* 0x800000233f237290 */ /* 0x000fe400087fe43f */
[----:B------:R-:W-:-:S04]  /*5880*/  ISETP.NE.U32.AND P0, PT, R42, UR34, PT ;  /* 0x000000222a007c0c */ /* 0x000fc8000bf05070 */
[----:B------:R-:W-:-:S04]  /*5890*/  ISETP.NE.AND.EX P0, PT, R43, UR35, PT, P0 ;  /* 0x000000232b007c0c */ /* 0x000fc8000bf05300 */
[----:B------:R-:W-:-:S05]  /*58a0*/  SEL R31, RZ, 0x1, !P0 ;  /* 0x00000001ff1f7807 */ /* 0x000fca0004000000 */
[----:B------:R2:W-:Y:S04]  /*58b0*/  STG.E.U8 desc[UR60][R26.64], R31 ;  /* 0x0000001f1a007986 */ /* 0x0005e8000c10113c */
.L_x_1144:
        /* <DEDUP_REMOVED lines=11> */
        .weak           $__internal_96_$__cuda_sm20_div_s64
        .type           $__internal_96_$__cuda_sm20_div_s64,@function
        .size           $__internal_96_$__cuda_sm20_div_s64,($__internal_97_$__cuda_sm20_rem_u64 - $__internal_96_$__cuda_sm20_div_s64)
$__internal_96_$__cuda_sm20_div_s64:
        /* <DEDUP_REMOVED lines=74> */
[----:B------:R-:W-:Y:S06]  /*5e10*/  RET.REL.NODEC R28 `(_ZN2at6native60_GLOBAL__N__fdc43544_27_DistributionRandomKernel_cu_f88cee4443distribution_elementwise_grid_stride_kernelIjLi4EZZZNS0_9templates4cuda21random_from_to_kernelIPNS_17CUDAGeneratorImplEEEvRNS_18TensorIteratorBaseEmlT_ENKUlvE_clEvENKUlvE6_clEvEUlP24curandStatePhilox4_32_10E0_ZNS1_27distribution_nullary_kernelIbj5uint4S7_SF_ZZZS5_IS7_EvS9_mlSA_ENKSB_clEvENKSC_clEvEUljE_EEvS9_T2_RKT3_T4_EUlijE0_EEvlNS_15PhiloxCudaStateET1_SJ_) ;  /* 0xffffffa01c787950 */ /* 0x000fec0003c3ffff */
        .weak           $__internal_97_$__cuda_sm20_rem_u64
        .type           $__internal_97_$__cuda_sm20_rem_u64,@function
        .size           $__internal_97_$__cuda_sm20_rem_u64,(.L_x_1983 - $__internal_97_$__cuda_sm20_rem_u64)
$__internal_97_$__cuda_sm20_rem_u64:
        /* <DEDUP_REMOVED lines=62> */
[----:B------:R-:W-:Y:S05]  /*6200*/  RET.REL.NODEC R36 `(_ZN2at6native60_GLOBAL__N__fdc43544_27_DistributionRandomKernel_cu_f88cee4443distribution_elementwise_grid_stride_kernelIjLi4EZZZNS0_9templates4cuda21random_from_to_kernelIPNS_17CUDAGeneratorImplEEEvRNS_18TensorIteratorBaseEmlT_ENKUlvE_clEvENKUlvE6_clEvEUlP24curandStatePhilox4_32_10E0_ZNS1_27distribution_nullary_kernelIbj5uint4S7_SF_ZZZS5_IS7_EvS9_mlSA_ENKSB_clEvENKSC_clEvEUljE_EEvS9_T2_RKT3_T4_EUlijE0_EEvlNS_15PhiloxCudaStateET1_SJ_) ;  /* 0xffffff9c247c7950 */ /* 0x000fea0003c3ffff */
.L_x_1149:
        /* <DEDUP_REMOVED lines=15> */
.L_x_1983:


//--------------------- .text._ZN2at6native60_GLOBAL__N__fdc43544_27_DistributionRandomKernel_cu_f88cee4443distribution_elementwise_grid_stride_kernelIjLi4EZZZNS0_9templates4cuda21random_from_to_kernelIPNS_17CUDAGeneratorImplEEEvRNS_18TensorIteratorBaseEmlT_ENKUlvE_clEvENKUlvE6_clEvEUlP24curandStatePhilox4_32_10E0_ZNS1_27distribution_nullary_kernelIbj5uint4S7_SF_ZZZS5_IS7_EvS9_mlSA_ENKSB_clEvENKSC_clEvEUljE_EEvS9_T2_RKT3_T4_EUlijE_EEvlNS_15PhiloxCudaStateET1_SJ_ --------------------------
	.section	.text._ZN2at6native60_GLOBAL__N__fdc43544_27_DistributionRandomKernel_cu_f88cee4443distribution_elementwise_grid_stride_kernelIjLi4EZZZNS0_9templates4cuda21random_from_to_kernelIPNS_17CUDAGeneratorImplEEEvRNS_18TensorIteratorBaseEmlT_ENKUlvE_clEvENKUlvE6_clEvEUlP24curandStatePhilox4_32_10E0_ZNS1_27distribution_nullary_kernelIbj5uint4S7_SF_ZZZS5_IS7_EvS9_mlSA_ENKSB_clEvENKSC_clEvEUljE_EEvS9_T2_RKT3_T4_EUlijE_EEvlNS_15PhiloxCudaStateET1_SJ_,"ax",@progbits
	.align	128
.text._ZN2at6native60_GLOBAL__N__fdc43544_27_DistributionRandomKernel_cu_f88cee4443distribution_elementwise_grid_stride_kernelIjLi4EZZZNS0_9templates4cuda21random_from_to_kernelIPNS_17CUDAGeneratorImplEEEvRNS_18TensorIteratorBaseEmlT_ENKUlvE_clEvENKUlvE6_clEvEUlP24curandStatePhilox4_32_10E0_ZNS1_27distribution_nullary_kernelIbj5uint4S7_SF_ZZZS5_IS7_EvS9_mlSA_ENKSB_clEvENKSC_clEvEUljE_EEvS9_T2_RKT3_T4_EUlijE_EEvlNS_15PhiloxCudaStateET1_SJ_:
        .type           _ZN2at6native60_GLOBAL__N__fdc43544_27_DistributionRandomKernel_cu_f88cee4443distribution_elementwise_grid_stride_kernelIjLi4EZZZNS0_9templates4cuda21random_from_to_kernelIPNS_17CUDAGeneratorImplEEEvRNS_18TensorIteratorBaseEmlT_ENKUlvE_clEvENKUlvE6_clEvEUlP24curandStatePhilox4_32_10E0_ZNS1_27distribution_nullary_kernelIbj5uint4S7_SF_ZZZS5_IS7_EvS9_mlSA_ENKSB_clEvENKSC_clEvEUljE_EEvS9_T2_RKT3_T4_EUlijE_EEvlNS_15PhiloxCudaStateET1_SJ_,@function
        .size           _ZN2at6native60_GLOBAL__N__fdc43544_27_DistributionRandomKernel_cu_f88cee4443distribution_elementwise_grid_stride_kernelIjLi4EZZZNS0_9templates4cuda21random_from_to_kernelIPNS_17CUDAGeneratorImplEEEvRNS_18TensorIteratorBaseEmlT_ENKUlvE_clEvENKUlvE6_clEvEUlP24curandStatePhilox4_32_10E0_ZNS1_27distribution_nullary_kernelIbj5uint4S7_SF_ZZZS5_IS7_EvS9_mlSA_ENKSB_clEvENKSC_clEvEUljE_EEvS9_T2_RKT3_T4_EUlijE_EEvlNS_15PhiloxCudaStateET1_SJ_,(.L_x_1986 - _ZN2at6native60_GLOBAL__N__fdc43544_27_DistributionRandomKernel_cu_f88cee4443distribution_elementwise_grid_stride_kernelIjLi4EZZZNS0_9templates4cuda21random_from_to_kernelIPNS_17CUDAGeneratorImplEEEvRNS_18TensorIteratorBaseEmlT_ENKUlvE_clEvENKUlvE6_clEvEUlP24curandStatePhilox4_32_10E0_ZNS1_27distribution_nullary_kernelIbj5uint4S7_SF_ZZZS5_IS7_EvS9_mlSA_ENKSB_clEvENKSC_clEvEUljE_EEvS9_T2_RKT3_T4_EUlijE_EEvlNS_15PhiloxCudaStateET1_SJ_)
        .other          _ZN2at6native60_GLOBAL__N__fdc43544_27_DistributionRandomKernel_cu_f88cee4443distribution_elementwise_grid_stride_kernelIjLi4EZZZNS0_9templates4cuda21random_from_to_kernelIPNS_17CUDAGeneratorImplEEEvRNS_18TensorIteratorBaseEmlT_ENKUlvE_clEvENKUlvE6_clEvEUlP24curandStatePhilox4_32_10E0_ZNS1_27distribution_nullary_kernelIbj5uint4S7_SF_ZZZS5_IS7_EvS9_mlSA_ENKSB_clEvENKSC_clEvEUljE_EEvS9_T2_RKT3_T4_EUlijE_EEvlNS_15PhiloxCudaStateET1_SJ_,@"STO_CUDA_ENTRY STV_DEFAULT"
_ZN2at6native60_GLOBAL__N__fdc43544_27_DistributionRandomKernel_cu_f88cee4443distribution_elementwise_grid_stride_kernelIjLi4EZZZNS0_9templates4cuda21random_from_to_kernelIPNS_17CUDAGeneratorImplEEEvRNS_18TensorIteratorBaseEmlT_ENKUlvE_clEvENKUlvE6_clEvEUlP24curandStatePhilox4_32_10E0_ZNS1_27distribution_nullary_kernelIbj5uint4S7_SF_ZZZS5_IS7_EvS9_mlSA_ENKSB_clEvENKSC_clEvEUljE_EEvS9_T2_RKT3_T4_EUlijE_EEvlNS_15PhiloxCudaStateET1_SJ_:
        /* <DEDUP_REMOVED lines=73> */
[----:B------:R-:W-:Y:S02]  /*0490*/  VIADD R15, R24, 0xf1bbcdc8 ;  /* 0xf1bbcdc8180f7836 */ /* 0x000fe40000000000 */
        /* <DEDUP_REMOVED lines=17> */
[----:B------:R-:W-:Y:S05]  /*05b0*/  CALL.REL.NOINC `($__internal_98_$__cuda_sm20_div_s64) ;  /* 0x0000001000dc7944 */ /* 0x000fea0003c00000 */
[----:B------:R-:W-:Y:S02]  /*05c0*/  IMAD.MOV.U32 R26, RZ, RZ, R28 ;  /* 0x000000ffff1a7224 */ /* 0x000fe400078e001c */
[----:B------:R-:W-:Y:S01]  /*05d0*/  IMAD.MOV.U32 R27, RZ, RZ, R29 ;  /* 0x000000ffff1b7224 */ /* 0x000fe200078e001d */
[----:B------:R-:W-:Y:S06]  /*05e0*/  BRA `(.L_x_1151) ;  /* 0x00000000005c7947 */ /* 0x000fec0003800000 */
.L_x_1150:
        /* <DEDUP_REMOVED lines=23> */
.L_x_1151:
        /* <DEDUP_REMOVED lines=14> */
[--C-:B------:R-:W-:Y:S01]  /*0840*/  SHF.R.U64 R34, R36, 0x2, R37.reuse ;  /* 0x0000000224227819 */ /* 0x100fe20000001225 */
[----:B------:R-:W-:Y:S01]  /*0850*/  IMAD R44, R44, -0x326172a9, RZ ;  /* 0xcd9e8d572c2c7824 */ /* 0x000fe200078e02ff */
[----:B------:R-:W-:Y:S01]  /*0860*/  SHF.R.U32.HI R35, RZ, 0x2, R37 ;  /* 0x00000002ff237819 */ /* 0x000fe20000011625 */
[----:B------:R-:W-:Y:S01]  /*0870*/  ULDC UR6, c[0x0][0x24c] ;  /* 0x0000930000067ab9 */ /* 0x000fe20000000800 */
[----:B------:R-:W-:Y:S01]  /*0880*/  LOP3.LUT R36, R36, 0x3, RZ, 0xc0, !PT ;  /* 0x0000000324247812 */ /* 0x000fe200078ec0ff */
[----:B------:R-:W-:Y:S01]  /*0890*/  ULDC UR7, c[0x0][0x248] ;  /* 0x0000920000077ab9 */ /* 0x000fe20000000800 */
[----:B------:R-:W-:Y:S01]  /*08a0*/  ULDC UR12, c[0x0][0x240] ;  /* 0x00009000000c7ab9 */ /* 0x000fe20000000800 */
[----:B------:R-:W-:Y:S01]  /*08b0*/  ULDC.64 UR16, c[0x0][0x210] ;  /* 0x0000840000107ab9 */ /* 0x000fe20000000a00 */
[----:B------:R-:W-:Y:S01]  /*08c0*/  ULDC.64 UR10, c[0x0][0x250] ;  /* 0x00009400000a7ab9 */ /* 0x000fe20000000a00 */
[----:B------:R-:W-:-:S05]  /*08d0*/  ULDC.64 UR14, c[0x0][0x238] ;  /* 0x00008e00000e7ab9 */ /* 0x000fca0000000a00 */
.L_x_1171:
        /* <DEDUP_REMOVED lines=13> */
.L_x_1153:
[----:B------:R-:W-:Y:S05]  /*09b0*/  BSYNC B0 ;  /* 0x0000000000007941 */ /* 0x000fea0003800000 */
.L_x_1152:
        /* <DEDUP_REMOVED lines=60> */
.L_x_1155:
[----:B------:R-:W-:Y:S01]  /*0d80*/  IMAD.MOV.U32 R30, RZ, RZ, R42 ;  /* 0x000000ffff1e7224 */ /* 0x000fe200078e002a */
[----:B------:R-:W-:Y:S01]  /*0d90*/  MOV R40, R37 ;  /* 0x0000002500287202 */ /* 0x000fe20000000f00 */
[----:B------:R-:W-:Y:S02]  /*0da0*/  IMAD.MOV.U32 R39, RZ, RZ, R31 ;  /* 0x000000ffff277224 */ /* 0x000fe400078e001f */
[----:B------:R-:W-:-:S07]  /*0db0*/  IMAD.MOV.U32 R41, RZ, RZ, R26 ;  /* 0x000000ffff297224 */ /* 0x000fce00078e001a */
.L_x_1154:
        /* <DEDUP_REMOVED lines=11> */
[----:B01----:R-:W-:Y:S05]  /*0e70*/  CALL.REL.NOINC `($__internal_99_$__cuda_sm20_rem_u64) ;  /* 0x0000000c00d87944 */ /* 0x003fea0003c00000 */
[----:B------:R-:W-:Y:S02]  /*0e80*/  IMAD.MOV.U32 R28, RZ, RZ, R30 ;  /* 0x000000ffff1c7224 */ /* 0x000fe400078e001e */
[----:B------:R-:W-:Y:S01]  /*0e90*/  IMAD.MOV.U32 R29, RZ, RZ, R31 ;  /* 0x000000ffff1d7224 */ /* 0x000fe200078e001f */
[----:B------:R-:W-:Y:S06]  /*0ea0*/  BRA `(.L_x_1159) ;  /* 0x00000000004c7947 */ /* 0x000fec0003800000 */
.L_x_1158:
        /* <DEDUP_REMOVED lines=19> */
.L_x_1159:
[----:B------:R-:W-:Y:S01]  /*0fe0*/  UIADD3 UR4, UP0, URZ, -UR10, URZ ;  /* 0x8000000a3f047290 */ /* 0x000fe2000ff1e03f */
[----:B------:R-:W-:-:S03]  /*0ff0*/  IMAD R30, R18, UR12, RZ ;  /* 0x0000000c121e7c24 */ /* 0x000fc6000f8e02ff */
[----:B------:R-:W-:Y:S02]  /*1000*/  UIADD3.X UR5, URZ, ~UR11, URZ, UP0, !UPT ;  /* 0x8000000b3f057290 */ /* 0x000fe400087fe43f */
[----:B------:R-:W-:Y:S02]  /*1010*/  ISETP.NE.U32.AND P0, PT, R28, UR4, PT ;  /* 0x000000041c007c0c */ /* 0x000fe4000bf05070 */
[C---:B------:R-:W-:Y:S02]  /*1020*/  IADD3 R28, P1, R30.reuse, UR14, RZ ;  /* 0x0000000e1e1c7c10 */ /* 0x040fe4000ff3e0ff */
[----:B------:R-:W-:Y:S02]  /*1030*/  ISETP.NE.AND.EX P0, PT, R29, UR5, PT, P0 ;  /* 0x000000051d007c0c */ /* 0x000fe4000bf05300 */
[----:B------:R-:W-:Y:S02]  /*1040*/  LEA.HI.X.SX32 R29, R30, UR15, 0x1, P1 ;  /* 0x0000000f1e1d7c11 */ /* 0x000fe400088f0eff */
[----:B------:R-:W-:-:S05]  /*1050*/  SEL R31, RZ, 0x1, !P0 ;  /* 0x00000001ff1f7807 */ /* 0x000fca0004000000 */
[----:B------:R2:W-:Y:S04]  /*1060*/  STG.E.U8 desc[UR8][R28.64], R31 ;  /* 0x0000001f1c007986 */ /* 0x0005e8000c101108 */
.L_x_1157:
[----:B------:R-:W-:Y:S05]  /*1070*/  BSYNC B0 ;  /* 0x0000000000007941 */ /* 0x000fea0003800000 */
.L_x_1156:
        /* <DEDUP_REMOVED lines=17> */
.L_x_1162:
        /* <DEDUP_REMOVED lines=18> */
.L_x_1163:
        /* <DEDUP_REMOVED lines=9> */
.L_x_1161:
[----:B------:R-:W-:Y:S05]  /*1340*/  BSYNC B0 ;  /* 0x0000000000007941 */ /* 0x000fea0003800000 */
.L_x_1160:
        /* <DEDUP_REMOVED lines=10> */
[----:B01----:R-:W-:Y:S05]  /*13f0*/  CALL.REL.NOINC `($__internal_99_$__cuda_sm20_rem_u64) ;  /* 0x0000000800787944 */ /* 0x003fea0003c00000 */
[----:B------:R-:W-:Y:S01]  /*1400*/  MOV R28, R30 ;  /* 0x0000001e001c7202 */ /* 0x000fe20000000f00 */
[----:B------:R-:W-:Y:S01]  /*1410*/  IMAD.MOV.U32 R29, RZ, RZ, R31 ;  /* 0x000000ffff1d7224 */ /* 0x000fe200078e001f */
[----:B------:R-:W-:Y:S06]  /*1420*/  BRA `(.L_x_1167) ;  /* 0x0000000000487947 */ /* 0x000fec0003800000 */
.L_x_1166:
        /* <DEDUP_REMOVED lines=18> */
.L_x_1167:
[----:B------:R-:W-:Y:S01]  /*1550*/  UIADD3 UR4, UP0, URZ, -UR10, URZ ;  /* 0x8000000a3f047290 */ /* 0x000fe2000ff1e03f */
[----:B------:R-:W-:-:S03]  /*1560*/  IMAD R39, R39, UR12, RZ ;  /* 0x0000000c27277c24 */ /* 0x000fc6000f8e02ff */
[----:B------:R-:W-:Y:S02]  /*1570*/  UIADD3.X UR5, URZ, ~UR11, URZ, UP0, !UPT ;  /* 0x8000000b3f057290 */ /* 0x000fe400087fe43f */
[----:B------:R-:W-:Y:S02]  /*1580*/  ISETP.NE.U32.AND P0, PT, R28, UR4, PT ;  /* 0x000000041c007c0c */ /* 0x000fe4000bf05070 */
[----:B------:R-:W-:Y:S02]  /*1590*/  IADD3 R28, P1, R39, UR14, RZ ;  /* 0x0000000e271c7c10 */ /* 0x000fe4000ff3e0ff */
[----:B------:R-:W-:Y:S02]  /*15a0*/  ISETP.NE.AND.EX P0, PT, R29, UR5, PT, P0 ;  /* 0x000000051d007c0c */ /* 0x000fe4000bf05300 */
[----:B------:R-:W-:Y:S02]  /*15b0*/  LEA.HI.X.SX32 R29, R39, UR15, 0x1, P1 ;  /* 0x0000000f271d7c11 */ /* 0x000fe400088f0eff */
[----:B------:R-:W-:-:S05]  /*15c0*/  SEL R31, RZ, 0x1, !P0 ;  /* 0x00000001ff1f7807 */ /* 0x000fca0004000000 */
[----:B------:R2:W-:Y:S04]  /*15d0*/  STG.E.U8 desc[UR8][R28.64], R31 ;  /* 0x0000001f1c007986 */ /* 0x0005e8000c101108 */
.L_x_1165:
[----:B------:R-:W-:Y:S05]  /*15e0*/  BSYNC B0 ;  /* 0x0000000000007941 */ /* 0x000fea0003800000 */
.L_x_1164:
        /* <DEDUP_REMOVED lines=10> */
[----:B01----:R-:W-:Y:S05]  /*1690*/  CALL.REL.NOINC `($__internal_99_$__cuda_sm20_rem_u64) ;  /* 0x0000000400d07944 */ /* 0x003fea0003c00000 */
[----:B------:R-:W-:Y:S01]  /*16a0*/  IMAD.MOV.U32 R28, RZ, RZ, R30 ;  /* 0x000000ffff1c7224 */ /* 0x000fe200078e001e */
[----:B------:R-:W-:Y:S01]  /*16b0*/  MOV R29, R31 ;  /* 0x0000001f001d7202 */ /* 0x000fe20000000f00 */
[----:B------:R-:W-:Y:S06]  /*16c0*/  BRA `(.L_x_1170) ;  /* 0x0000000000487947 */ /* 0x000fec0003800000 */
.L_x_1169:
        /* <DEDUP_REMOVED lines=18> */
.L_x_1170:
        /* <DEDUP_REMOVED lines=9> */
.L_x_1168:
        /* <DEDUP_REMOVED lines=11> */
        .weak           $__internal_98_$__cuda_sm20_div_s64
        .type           $__internal_98_$__cuda_sm20_div_s64,@function
        .size           $__internal_98_$__cuda_sm20_div_s64,($__internal_99_$__cuda_sm20_rem_u64 - $__internal_98_$__cuda_sm20_div_s64)
$__internal_98_$__cuda_sm20_div_s64:
        /* <DEDUP_REMOVED lines=27> */
[----:B------:R-:W-:-:S03]  /*1ae0*/  IMAD.WIDE.U32 R26, P0, R27, R28, R26 ;  /* 0x0000001c1b1a7225 */ /* 0x000fc6000780001a */
[----:B------:R-:W-:Y:S01]  /*1af0*/  SEL R32, R32, UR7, !P1 ;  /* 0x0000000720207c07 */ /* 0x000fe2000c800000 */
[----:B------:R-:W-:-:S04]  /*1b00*/  IMAD.HI.U32 R34, R31, R28, RZ ;  /* 0x0000001c1f227227 */ /* 0x000fc800078e00ff */
[----:B------:R-:W-:-:S04]  /*1b10*/  IMAD.HI.U32 R26, P2, R31, R33, R26 ;  /* 0x000000211f1a7227 */ /* 0x000fc8000784001a */
[----:B------:R-:W-:Y:S01]  /*1b20*/  IMAD R27, R31, R28, RZ ;  /* 0x0000001c1f1b7224 */ /* 0x000fe200078e02ff */
[----:B------:R-:W-:-:S04]  /*1b30*/  IADD3.X R31, R34, R31, RZ, P0, !PT ;  /* 0x0000001f221f7210 */ /* 0x000fc800007fe4ff */
        /* <DEDUP_REMOVED lines=41> */
[----:B------:R-:W-:Y:S06]  /*1dd0*/  RET.REL.NODEC R26 `(_ZN2at6native60_GLOBAL__N__fdc43544_27_DistributionRandomKernel_cu_f88cee4443distribution_elementwise_grid_stride_kernelIjLi4EZZZNS0_9templates4cuda21random_from_to_kernelIPNS_17CUDAGeneratorImplEEEvRNS_18TensorIteratorBaseEmlT_ENKUlvE_clEvENKUlvE6_clEvEUlP24curandStatePhilox4_32_10E0_ZNS1_27distribution_nullary_kernelIbj5uint4S7_SF_ZZZS5_IS7_EvS9_mlSA_ENKSB_clEvENKSC_clEvEUljE_EEvS9_T2_RKT3_T4_EUlijE_EEvlNS_15PhiloxCudaStateET1_SJ_) ;  /* 0xffffffe01a887950 */ /* 0x000fec0003c3ffff */
        .weak           $__internal_99_$__cuda_sm20_rem_u64
        .type           $__internal_99_$__cuda_sm20_rem_u64,@function
        .size           $__internal_99_$__cuda_sm20_rem_u64,(.L_x_1986 - $__internal_99_$__cuda_sm20_rem_u64)
$__internal_99_$__cuda_sm20_rem_u64:
        /* <DEDUP_REMOVED lines=65> */
[----:B------:R-:W-:Y:S06]  /*21f0*/  RET.REL.NODEC R28 `(_ZN2at6native60_GLOBAL__N__fdc43544_27_DistributionRandomKernel_cu_f88cee4443distribution_elementwise_grid_stride_kernelIjLi4EZZZNS0_9templates4cuda21random_from_to_kernelIPNS_17CUDAGeneratorImplEEEvRNS_18TensorIteratorBaseEmlT_ENKUlvE_clEvENKUlvE6_clEvEUlP24curandStatePhilox4_32_10E0_ZNS1_27distribution_nullary_kernelIbj5uint4S7_SF_ZZZS5_IS7_EvS9_mlSA_ENKSB_clEvENKSC_clEvEUljE_EEvS9_T2_RKT3_T4_EUlijE_EEvlNS_15PhiloxCudaStateET1_SJ_) ;  /* 0xffffffdc1c807950 */ /* 0x000fec0003c3ffff */
.L_x_1172:
        /* <DEDUP_REMOVED lines=16> */
.L_x_1986:


//--------------------- .text._ZN2at6native60_GLOBAL__N__fdc43544_27_DistributionRandomKernel_cu_f88cee4443distribution_elementwise_grid_stride_kernelImLi2EZZZNS0_9templates4cuda21random_from_to_kernelIPNS_17CUDAGeneratorImplEEEvRNS_18TensorIteratorBaseEmlT_ENKUlvE_clEvENKUlvE6_clEvEUlP24curandStatePhilox4_32_10E_ZNS1_27distribution_nullary_kernelIbm10ulonglong2S7_SF_ZZZS5_IS7_EvS9_mlSA_ENKSB_clEvENKSC_clEvEUlmE_EEvS9_T2_RKT3_T4_EUlimE0_EEvlNS_15PhiloxCudaStateET1_SJ_ --------------------------
	.section	.text._ZN2at6native60_GLOBAL__N__fdc43544_27_DistributionRandomKernel_cu_f88cee4443distribution_elementwise_grid_stride_kernelImLi2EZZZNS0_9templates4cuda21random_from_to_kernelIPNS_17CUDAGeneratorImplEEEvRNS_18TensorIteratorBaseEmlT_ENKUlvE_clEvENKUlvE6_clEvEUlP24curandStatePhilox4_32_10E_ZNS1_27distribution_nullary_kernelIbm10ulonglong2S7_SF_ZZZS5_IS7_EvS9_mlSA_ENKSB_clEvENKSC_clEvEUlmE_EEvS9_T2_RKT3_T4_EUlimE0_EEvlNS_15PhiloxCudaStateET1_SJ_,"ax",@progbits
	.align	128
.text._ZN2at6native60_GLOBAL__N__fdc43544_27_DistributionRandomKernel_cu_f88cee4443distribution_elementwise_grid_stride_kernelImLi2EZZZNS0_9templates4cuda21random_from_to_kernelIPNS_17CUDAGeneratorImplEEEvRNS_18TensorIteratorBaseEmlT_ENKUlvE_clEvENKUlvE6_clEvEUlP24curandStatePhilox4_32_10E_ZNS1_27distribution_nullary_kernelIbm10ulonglong2S7_SF_ZZZS5_IS7_EvS9_mlSA_ENKSB_clEvENKSC_clEvEUlmE_EEvS9_T2_RKT3_T4_EUlimE0_EEvlNS_15PhiloxCudaStateET1_SJ_:
        .type           _ZN2at6native60_GLOBAL__N__fdc43544_27_DistributionRandomKernel_cu_f88cee4443distribution_elementwise_grid_stride_kernelImLi2EZZZNS0_9templates4cuda21random_from_to_kernelIPNS_17CUDAGeneratorImplEEEvRNS_18TensorIteratorBaseEmlT_ENKUlvE_clEvENKUlvE6_clEvEUlP24curandStatePhilox4_32_10E_ZNS1_27distribution_nullary_kernelIbm10ulonglong2S7_SF_ZZZS5_IS7_EvS9_mlSA_ENKSB_clEvENKSC_clEvEUlmE_EEvS9_T2_RKT3_T4_EUlimE0_EEvlNS_15PhiloxCudaStateET1_SJ_,@function
        .size           _ZN2at6native60_GLOBAL__N__fdc43544_27_DistributionRandomKernel_cu_f88cee4443distribution_elementwise_grid_stride_kernelImLi2EZZZNS0_9templates4cuda21random_from_to_kernelIPNS_17CUDAGeneratorImplEEEvRNS_18TensorIteratorBaseEmlT_ENKUlvE_clEvENKUlvE6_clEvEUlP24curandStatePhilox4_32_10E_ZNS1_27distribution_nullary_kernelIbm10ulonglong2S7_SF_ZZZS5_IS7_EvS9_mlSA_ENKSB_clEvENKSC_clEvEUlmE_EEvS9_T2_RKT3_T4_EUlimE0_EEvlNS_15PhiloxCudaStateET1_SJ_,(.L_x_1989 - _ZN2at6native60_GLOBAL__N__fdc43544_27_DistributionRandomKernel_cu_f88cee4443distribution_elementwise_grid_stride_kernelImLi2EZZZNS0_9templates4cuda21random_from_to_kernelIPNS_17CUDAGeneratorImplEEEvRNS_18TensorIteratorBaseEmlT_ENKUlvE_clEvENKUlvE6_clEvEUlP24curandStatePhilox4_32_10E_ZNS1_27distribution_nullary_kernelIbm10ulonglong2S7_SF_ZZZS5_IS7_EvS9_mlSA_ENKSB_clEvENKSC_clEvEUlmE_EEvS9_T2_RKT3_T4_EUlimE0_EEvlNS_15PhiloxCudaStateET1_SJ_)
        .other          _ZN2at6native60_GLOBAL__N__fdc43544_27_DistributionRandomKernel_cu_f88cee4443distribution_elementwise_grid_stride_kernelImLi2EZZZNS0_9templates4cuda21random_from_to_kernelIPNS_17CUDAGeneratorImplEEEvRNS_18TensorIteratorBaseEmlT_ENKUlvE_clEvENKUlvE6_clEvEUlP24curandStatePhilox4_32_10E_ZNS1_27distribution_nullary_kernelIbm10ulonglong2S7_SF_ZZZS5_IS7_EvS9_mlSA_ENKSB_clEvENKSC_clEvEUlmE_EEvS9_T2_RKT3_T4_EUlimE0_EEvlNS_15PhiloxCudaStateET1_SJ_,@"STO_CUDA_ENTRY STV_DEFAULT"
_ZN2at6native60_GLOBAL__N__fdc43544_27_DistributionRandomKernel_cu_f88cee4443distribution_elementwise_grid_stride_kernelImLi2EZZZNS0_9templates4cuda21random_from_to_kernelIPNS_17CUDAGeneratorImplEEEvRNS_18TensorIteratorBaseEmlT_ENKUlvE_clEvENKUlvE6_clEvEUlP24curandStatePhilox4_32_10E_ZNS1_27distribution_nullary_kernelIbm10ulonglong2S7_SF_ZZZS5_IS7_EvS9_mlSA_ENKSB_clEvENKSC_clEvEUlmE_EEvS9_T2_RKT3_T4_EUlimE0_EEvlNS_15PhiloxCudaStateET1_SJ_:
        /* <DEDUP_REMOVED lines=93> */
[----:B------:R-:W-:Y:S05]  /*05d0*/  CALL.REL.NOINC `($__internal_100_$__cuda_sm20_div_s64) ;  /* 0x0000003000487944 */ /* 0x000fea0003c00000 */
[----:B------:R-:W-:Y:S05]  /*05e0*/  BRA `(.L_x_1174) ;  /* 0x0000000000587947 */ /* 0x000fea0003800000 */
.L_x_1173:
        /* <DEDUP_REMOVED lines=22> */
.L_x_1174:
        /* <DEDUP_REMOVED lines=68> */
.L_x_1190:
        /* <DEDUP_REMOVED lines=13> */
.L_x_1176:
[----:B------:R-:W-:Y:S05]  /*0c60*/  BSYNC B0 ;  /* 0x0000000000007941 */ /* 0x000fea0003800000 */
.L_x_1175:
        /* <DEDUP_REMOVED lines=69> */
.L_x_1178:
[----:B------:R-:W-:Y:S01]  /*10c0*/  MOV R0, R22 ;  /* 0x0000001600007202 */ /* 0x000fe20000000f00 */
[----:B------:R-:W-:Y:S01]  /*10d0*/  IMAD.MOV.U32 R2, RZ, RZ, R3 ;  /* 0x000000ffff027224 */ /* 0x000fe200078e0003 */
[----:B------:R-:W-:Y:S01]  /*10e0*/  MOV R6, R8 ;  /* 0x0000000800067202 */ /* 0x000fe20000000f00 */
[----:B------:R-:W-:-:S07]  /*10f0*/  IMAD.MOV.U32 R5, RZ, RZ, R18 ;  /* 0x000000ffff057224 */ /* 0x000fce00078e0012 */
.L_x_1177:
        /* <DEDUP_REMOVED lines=257> */
.L_x_1181:
        /* <DEDUP_REMOVED lines=8> */
[----:B01----:R-:W-:Y:S05]  /*2190*/  CALL.REL.NOINC `($__internal_101_$__cuda_sm20_rem_u64) ;  /* 0x0000001800847944 */ /* 0x003fea0003c00000 */
[----:B------:R-:W-:Y:S01]  /*21a0*/  IMAD.MOV.U32 R22, RZ, RZ, R2 ;  /* 0x000000ffff167224 */ /* 0x000fe200078e0002 */
[----:B------:R-:W-:Y:S01]  /*21b0*/  MOV R23, R25 ;  /* 0x0000001900177202 */ /* 0x000fe20000000f00 */
[----:B------:R-:W-:Y:S06]  /*21c0*/  BRA `(.L_x_1184) ;  /* 0x0000000000507947 */ /* 0x000fec0003800000 */
.L_x_1183:
        /* <DEDUP_REMOVED lines=20> */
.L_x_1184:
[----:B------:R-:W-:Y:S05]  /*2310*/  BSYNC B1 ;  /* 0x0000000000017941 */ /* 0x000fea0003800000 */
.L_x_1182:
[----:B------:R-:W-:Y:S02]  /*2320*/  ULDC.64 UR34, c[0x0][0x3e0] ;  /* 0x0000f80000227ab9 */ /* 0x000fe40000000a00 */
[----:B------:R-:W-:-:S04]  /*2330*/  UIADD3 UR34, UP0, URZ, -UR34, URZ ;  /* 0x800000223f227290 */ /* 0x000fc8000ff1e03f */
[----:B------:R-:W-:Y:S02]  /*2340*/  UIADD3.X UR35, URZ, ~UR35, URZ, UP0, !UPT ;  /* 0x800000233f237290 */ /* 0x000fe400087fe43f */
[----:B------:R-:W-:-:S04]  /*2350*/  ISETP.NE.U32.AND P0, PT, R22, UR34, PT ;  /* 0x0000002216007c0c */ /* 0x000fc8000bf05070 */
[----:B------:R-:W-:-:S04]  /*2360*/  ISETP.NE.AND.EX P0, PT, R23, UR35, PT, P0 ;  /* 0x0000002317007c0c */ /* 0x000fc8000bf05300 */
[----:B------:R-:W-:-:S05]  /*2370*/  SEL R23, RZ, 0x1, !P0 ;  /* 0x00000001ff177807 */ /* 0x000fca0004000000 */
[----:B------:R2:W-:Y:S04]  /*2380*/  STG.E.U8 desc[UR60][R26.64], R23 ;  /* 0x000000171a007986 */ /* 0x0005e8000c10113c */
.L_x_1180:
[----:B------:R-:W-:Y:S05]  /*2390*/  BSYNC B0 ;  /* 0x0000000000007941 */ /* 0x000fea0003800000 */
.L_x_1179:
        /* <DEDUP_REMOVED lines=259> */
.L_x_1186:
        /* <DEDUP_REMOVED lines=10> */
[----:B01----:R-:W-:Y:S05]  /*3470*/  CALL.REL.NOINC `($__internal_101_$__cuda_sm20_rem_u64) ;  /* 0x0000000400cc7944 */ /* 0x003fea0003c00000 */
[----:B------:R-:W-:Y:S01]  /*3480*/  MOV R3, R25 ;  /* 0x0000001900037202 */ /* 0x000fe20000000f00 */
[----:B------:R-:W-:Y:S06]  /*3490*/  BRA `(.L_x_1189) ;  /* 0x00000000004c7947 */ /* 0x000fec0003800000 */
.L_x_1188:
        /* <DEDUP_REMOVED lines=19> */
.L_x_1189:
[----:B------:R-:W-:Y:S05]  /*35d0*/  BSYNC B0 ;  /* 0x0000000000007941 */ /* 0x000fea0003800000 */
.L_x_1187:
[----:B------:R-:W-:Y:S02]  /*35e0*/  ULDC.64 UR34, c[0x0][0x3e0] ;  /* 0x0000f80000227ab9 */ /* 0x000fe40000000a00 */
[----:B------:R-:W-:-:S04]  /*35f0*/  UIADD3 UR34, UP0, URZ, -UR34, URZ ;  /* 0x800000223f227290 */ /* 0x000fc8000ff1e03f */
[----:B------:R-:W-:Y:S02]  /*3600*/  UIADD3.X UR35, URZ, ~UR35, URZ, UP0, !UPT ;  /* 0x800000233f237290 */ /* 0x000fe400087fe43f */
[----:B------:R-:W-:-:S04]  /*3610*/  ISETP.NE.U32.AND P0, PT, R2, UR34, PT ;  /* 0x0000002202007c0c */ /* 0x000fc8000bf05070 */
[----:B------:R-:W-:-:S04]  /*3620*/  ISETP.NE.AND.EX P0, PT, R3, UR35, PT, P0 ;  /* 0x0000002303007c0c */ /* 0x000fc8000bf05300 */
[----:B------:R-:W-:-:S05]  /*3630*/  SEL R3, RZ, 0x1, !P0 ;  /* 0x00000001ff037807 */ /* 0x000fca0004000000 */
[----:B------:R3:W-:Y:S04]  /*3640*/  STG.E.U8 desc[UR60][R26.64], R3 ;  /* 0x000000031a007986 */ /* 0x0007e8000c10113c */
.L_x_1185:
        /* <DEDUP_REMOVED lines=11> */
        .weak           $__internal_100_$__cuda_sm20_div_s64
        .type           $__internal_100_$__cuda_sm20_div_s64,@function
        .size           $__internal_100_$__cuda_sm20_div_s64,($__internal_101_$__cuda_sm20_rem_u64 - $__internal_100_$__cuda_sm20_div_s64)
$__internal_100_$__cuda_sm20_div_s64:
        /* <DEDUP_REMOVED lines=74> */
[----:B------:R-:W-:Y:S06]  /*3ba0*/  RET.REL.NODEC R6 `(_ZN2at6native60_GLOBAL__N__fdc43544_27_DistributionRandomKernel_cu_f88cee4443distribution_elementwise_grid_stride_kernelImLi2EZZZNS0_9templates4cuda21random_from_to_kernelIPNS_17CUDAGeneratorImplEEEvRNS_18TensorIteratorBaseEmlT_ENKUlvE_clEvENKUlvE6_clEvEUlP24curandStatePhilox4_32_10E_ZNS1_27distribution_nullary_kernelIbm10ulonglong2S7_SF_ZZZS5_IS7_EvS9_mlSA_ENKSB_clEvENKSC_clEvEUlmE_EEvS9_T2_RKT3_T4_EUlimE0_EEvlNS_15PhiloxCudaStateET1_SJ_) ;  /* 0xffffffc406147950 */ /* 0x000fec0003c3ffff */
        .weak           $__internal_101_$__cuda_sm20_rem_u64
        .type           $__internal_101_$__cuda_sm20_rem_u64,@function
        .size           $__internal_101_$__cuda_sm20_rem_u64,(.L_x_1989 - $__internal_101_$__cuda_sm20_rem_u64)
$__internal_101_$__cuda_sm20_rem_u64:
        /* <DEDUP_REMOVED lines=64> */
[----:B------:R-:W-:Y:S06]  /*3fb0*/  RET.REL.NODEC R40 `(_ZN2at6native60_GLOBAL__N__fdc43544_27_DistributionRandomKernel_cu_f88cee4443distribution_elementwise_grid_stride_kernelImLi2EZZZNS0_9templates4cuda21random_from_to_kernelIPNS_17CUDAGeneratorImplEEEvRNS_18TensorIteratorBaseEmlT_ENKUlvE_clEvENKUlvE6_clEvEUlP24curandStatePhilox4_32_10E_ZNS1_27distribution_nullary_kernelIbm10ulonglong2S7_SF_ZZZS5_IS7_EvS9_mlSA_ENKSB_clEvENKSC_clEvEUlmE_EEvS9_T2_RKT3_T4_EUlimE0_EEvlNS_15PhiloxCudaStateET1_SJ_) ;  /* 0xffffffc028107950 */ /* 0x000fec0003c3ffff */
.L_x_1191:
        /* <DEDUP_REMOVED lines=12> */
.L_x_1989:


//--------------------- .text._ZN2at6native60_GLOBAL__N__fdc43544_27_DistributionRandomKernel_cu_f88cee4443distribution_elementwise_grid_stride_kernelImLi2EZZZNS0_9templates4cuda21random_from_to_kernelIPNS_17CUDAGeneratorImplEEEvRNS_18TensorIteratorBaseEmlT_ENKUlvE_clEvENKUlvE6_clEvEUlP24curandStatePhilox4_32_10E_ZNS1_27distribution_nullary_kernelIbm10ulonglong2S7_SF_ZZZS5_IS7_EvS9_mlSA_ENKSB_clEvENKSC_clEvEUlmE_EEvS9_T2_RKT3_T4_EUlimE_EEvlNS_15PhiloxCudaStateET1_SJ_ --------------------------
	.section	.text._ZN2at6native60_GLOBAL__N__fdc43544_27_DistributionRandomKernel_cu_f88cee4443distribution_elementwise_grid_stride_kernelImLi2EZZZNS0_9templates4cuda21random_from_to_kernelIPNS_17CUDAGeneratorImplEEEvRNS_18TensorIteratorBaseEmlT_ENKUlvE_clEvENKUlvE6_clEvEUlP24curandStatePhilox4_32_10E_ZNS1_27distribution_nullary_kernelIbm10ulonglong2S7_SF_ZZZS5_IS7_EvS9_mlSA_ENKSB_clEvENKSC_clEvEUlmE_EEvS9_T2_RKT3_T4_EUlimE_EEvlNS_15PhiloxCudaStateET1_SJ_,"ax",@progbits
	.align	128
.text._ZN2at6native60_GLOBAL__N__fdc43544_27_DistributionRandomKernel_cu_f88cee4443distribution_elementwise_grid_stride_kernelImLi2EZZZNS0_9templates4cuda21random_from_to_kernelIPNS_17CUDAGeneratorImplEEEvRNS_18TensorIteratorBaseEmlT_ENKUlvE_clEvENKUlvE6_clEvEUlP24curandStatePhilox4_32_10E_ZNS1_27distribution_nullary_kernelIbm10ulonglong2S7_SF_ZZZS5_IS7_EvS9_mlSA_ENKSB_clEvENKSC_clEvEUlmE_EEvS9_T2_RKT3_T4_EUlimE_EEvlNS_15PhiloxCudaStateET1_SJ_:
        .type           _ZN2at6native60_GLOBAL__N__fdc43544_27_DistributionRandomKernel_cu_f88cee4443distribution_elementwise_grid_stride_kernelImLi2EZZZNS0_9templates4cuda21random_from_to_kernelIPNS_17CUDAGeneratorImplEEEvRNS_18TensorIteratorBaseEmlT_ENKUlvE_clEvENKUlvE6_clEvEUlP24curandStatePhilox4_32_10E_ZNS1_27distribution_nullary_kernelIbm10ulonglong2S7_SF_ZZZS5_IS7_EvS9_mlSA_ENKSB_clEvENKSC_clEvEUlmE_EEvS9_T2_RKT3_T4_EUlimE_EEvlNS_15PhiloxCudaStateET1_SJ_,@function
        .size           _ZN2at6native60_GLOBAL__N__fdc43544_27_DistributionRandomKernel_cu_f88cee4443distribution_elementwise_grid_stride_kernelImLi2EZZZNS0_9templates4cuda21random_from_to_kernelIPNS_17CUDAGeneratorImplEEEvRNS_18TensorIteratorBaseEmlT_ENKUlvE_clEvENKUlvE6_clEvEUlP24curandStatePhilox4_32_10E_ZNS1_27distribution_nullary_kernelIbm10ulonglong2S7_SF_ZZZS5_IS7_EvS9_mlSA_ENKSB_clEvENKSC_clEvEUlmE_EEvS9_T2_RKT3_T4_EUlimE_EEvlNS_15PhiloxCudaStateET1_SJ_,(.L_x_1992 - _ZN2at6native60_GLOBAL__N__fdc43544_27_DistributionRandomKernel_cu_f88cee4443distribution_elementwise_grid_stride_kernelImLi2EZZZNS0_9templates4cuda21random_from_to_kernelIPNS_17CUDAGeneratorImplEEEvRNS_18TensorIteratorBaseEmlT_ENKUlvE_clEvENKUlvE6_clEvEUlP24curandStatePhilox4_32_10E_ZNS1_27distribution_nullary_kernelIbm10ulonglong2S7_SF_ZZZS5_IS7_EvS9_mlSA_ENKSB_clEvENKSC_clEvEUlmE_EEvS9_T2_RKT3_T4_EUlimE_EEvlNS_15PhiloxCudaStateET1_SJ_)
        .other          _ZN2at6native60_GLOBAL__N__fdc43544_27_DistributionRandomKernel_cu_f88cee4443distribution_elementwise_grid_stride_kernelImLi2EZZZNS0_9templates4cuda21random_from_to_kernelIPNS_17CUDAGeneratorImplEEEvRNS_18TensorIteratorBaseEmlT_ENKUlvE_clEvENKUlvE6_clEvEUlP24curandStatePhilox4_32_10E_ZNS1_27distribution_nullary_kernelIbm10ulonglong2S7_SF_ZZZS5_IS7_EvS9_mlSA_ENKSB_clEvENKSC_clEvEUlmE_EEvS9_T2_RKT3_T4_EUlimE_EEvlNS_15PhiloxCudaStateET1_SJ_,@"STO_CUDA_ENTRY STV_DEFAULT"
_ZN2at6native60_GLOBAL__N__fdc43544_27_DistributionRandomKernel_cu_f88cee4443distribution_elementwise_grid_stride_kernelImLi2EZZZNS0_9templates4cuda21random_from_to_kernelIPNS_17CUDAGeneratorImplEEEvRNS_18TensorIteratorBaseEmlT_ENKUlvE_clEvENKUlvE6_clEvEUlP24curandStatePhilox4_32_10E_ZNS1_27distribution_nullary_kernelIbm10ulonglong2S7_SF_ZZZS5_IS7_EvS9_mlSA_ENKSB_clEvENKSC_clEvEUlmE_EEvS9_T2_RKT3_T4_EUlimE_EEvlNS_15PhiloxCudaStateET1_SJ_:
        /* <DEDUP_REMOVED lines=91> */
[----:B------:R-:W-:Y:S05]  /*05b0*/  CALL.REL.NOINC `($__internal_102_$__cuda_sm20_div_s64) ;  /* 0x0000000c00a07944 */ /* 0x000fea0003c00000 */
[----:B------:R-:W-:Y:S02]  /*05c0*/  IMAD.MOV.U32 R26, RZ, RZ, R28 ;  /* 0x000000ffff1a7224 */ /* 0x000fe400078e001c */
[----:B------:R-:W-:Y:S01]  /*05d0*/  IMAD.MOV.U32 R27, RZ, RZ, R29 ;  /* 0x000000ffff1b7224 */ /* 0x000fe200078e001d */
[----:B------:R-:W-:Y:S06]  /*05e0*/  BRA `(.L_x_1193) ;  /* 0x00000000005c7947 */ /* 0x000fec0003800000 */
.L_x_1192:
        /* <DEDUP_REMOVED lines=23> */
.L_x_1193:
        /* <DEDUP_REMOVED lines=24> */
.L_x_1207:
[----:B------:R-:W-:Y:S01]  /*08e0*/  IADD3 R34, R34, 0x1, RZ ;  /* 0x0000000122227810 */ /* 0x000fe20007ffe0ff */
[----:B------:R-:W-:Y:S03]  /*08f0*/  BSSY B0, `(.L_x_1194) ;  /* 0x000000c000007945 */ /* 0x000fe60003800000 */
[C---:B------:R-:W-:Y:S01]  /*0900*/  ISETP.NE.AND P0, PT, R34.reuse, RZ, PT ;  /* 0x000000ff2200720c */ /* 0x040fe20003f05270 */
[----:B------:R-:W-:-:S12]  /*0910*/  IMAD.HI.U32 R27, R34, -0x2daee0ad, RZ ;  /* 0xd2511f53221b7827 */ /* 0x000fd800078e00ff */
[----:B--2---:R-:W-:Y:S05]  /*0920*/  @P0 BRA `(.L_x_1195) ;  /* 0x0000000000200947 */ /* 0x004fea0003800000 */
        /* <DEDUP_REMOVED lines=8> */
.L_x_1195:
[----:B------:R-:W-:Y:S05]  /*09b0*/  BSYNC B0 ;  /* 0x0000000000007941 */ /* 0x000fea0003800000 */
.L_x_1194:
        /* <DEDUP_REMOVED lines=60> */
.L_x_1197:
[----:B------:R-:W-:Y:S01]  /*0d80*/  IMAD.MOV.U32 R47, RZ, RZ, R41 ;  /* 0x000000ffff2f7224 */ /* 0x000fe200078e0029 */
[----:B------:R-:W-:Y:S01]  /*0d90*/  MOV R39, R37 ;  /* 0x0000002500277202 */ /* 0x000fe20000000f00 */
[----:B------:R-:W-:Y:S02]  /*0da0*/  IMAD.MOV.U32 R30, RZ, RZ, R31 ;  /* 0x000000ffff1e7224 */ /* 0x000fe400078e001f */
[----:B------:R-:W-:-:S07]  /*0db0*/  IMAD.MOV.U32 R40, RZ, RZ, R26 ;  /* 0x000000ffff287224 */ /* 0x000fce00078e001a */
.L_x_1196:
        /* <DEDUP_REMOVED lines=10> */
[----:B------:R-:W-:Y:S01]  /*0e60*/  IMAD.MOV.U32 R42, RZ, RZ, R30 ;  /* 0x000000ffff2a7224 */ /* 0x000fe200078e001e */
[----:B------:R-:W-:-:S07]  /*0e70*/  MOV R44, 0xe90 ;  /* 0x00000e90002c7802 */ /* 0x000fce0000000f00 */
[----:B01----:R-:W-:Y:S05]  /*0e80*/  CALL.REL.NOINC `($__internal_103_$__cuda_sm20_rem_u64) ;  /* 0x0000000800987944 */ /* 0x003fea0003c00000 */
[----:B------:R-:W-:Y:S01]  /*0e90*/  MOV R28, R30 ;  /* 0x0000001e001c7202 */ /* 0x000fe20000000f00 */
[----:B------:R-:W-:Y:S01]  /*0ea0*/  IMAD.MOV.U32 R29, RZ, RZ, R31 ;  /* 0x000000ffff1d7224 */ /* 0x000fe200078e001f */
[----:B------:R-:W-:Y:S06]  /*0eb0*/  BRA `(.L_x_1202) ;  /* 0x00000000004c7947 */ /* 0x000fec0003800000 */
.L_x_1201:
        /* <DEDUP_REMOVED lines=9> */
[----:B------:R-:W-:-:S04]  /*0f50*/  IMAD.HI.U32 R29, R29, R30, RZ ;  /* 0x0000001e1d1d7227 */ /* 0x000fc800078e00ff */
[----:B------:R-:W-:-:S04]  /*0f60*/  IMAD.MOV R29, RZ, RZ, -R29 ;  /* 0x000000ffff1d7224 */ /* 0x000fc800078e0a1d */
[----:B------:R-:W-:Y:S01]  /*0f70*/  IMAD R30, R29, UR7, R30 ;  /* 0x000000071d1e7c24 */ /* 0x000fe2000f8e021e */
[----:B------:R-:W-:-:S04]  /*0f80*/  HFMA2.MMA R29, -RZ, RZ, 0, 0 ;  /* 0x00000000ff1d7435 */ /* 0x000fc800000001ff */
[----:B------:R-:W-:-:S13]  /*0f90*/  ISETP.GE.U32.AND P0, PT, R30, UR7, PT ;  /* 0x000000071e007c0c */ /* 0x000fda000bf06070 */
[----:B------:R-:W-:-:S04]  /*0fa0*/  @P0 IADD3 R30, R30, -UR7, RZ ;  /* 0x800000071e1e0c10 */ /* 0x000fc8000fffe0ff */
[----:B------:R-:W-:-:S13]  /*0fb0*/  ISETP.GE.U32.AND P0, PT, R30, UR7, PT ;  /* 0x000000071e007c0c */ /* 0x000fda000bf06070 */
[----:B------:R-:W-:Y:S01]  /*0fc0*/  @P0 VIADD R30, R30, -UR7 ;  /* 0x800000071e1e0c36 */ /* 0x000fe20008000000 */
[----:B------:R-:W-:-:S05]  /*0fd0*/  @!P1 LOP3.LUT R30, RZ, UR7, RZ, 0x33, !PT ;  /* 0x00000007ff1e9c12 */ /* 0x000fca000f8e33ff */
[----:B------:R-:W-:-:S07]  /*0fe0*/  IMAD.MOV.U32 R28, RZ, RZ, R30 ;  /* 0x000000ffff1c7224 */ /* 0x000fce00078e001e */
.L_x_1202:
[----:B------:R-:W-:Y:S05]  /*0ff0*/  BSYNC B1 ;  /* 0x0000000000017941 */ /* 0x000fea0003800000 */
.L_x_1200:
        /* <DEDUP_REMOVED lines=9> */
.L_x_1199:
[----:B------:R-:W-:Y:S05]  /*1090*/  BSYNC B0 ;  /* 0x0000000000007941 */ /* 0x000fea0003800000 */
.L_x_1198:
        /* <DEDUP_REMOVED lines=15> */
[----:B01----:R-:W-:Y:S05]  /*1190*/  CALL.REL.NOINC `($__internal_103_$__cuda_sm20_rem_u64) ;  /* 0x0000000400d47944 */ /* 0x003fea0003c00000 */
[----:B------:R-:W-:Y:S02]  /*11a0*/  IMAD.MOV.U32 R28, RZ, RZ, R30 ;  /* 0x000000ffff1c7224 */ /* 0x000fe400078e001e */
[----:B------:R-:W-:Y:S01]  /*11b0*/  IMAD.MOV.U32 R29, RZ, RZ, R31 ;  /* 0x000000ffff1d7224 */ /* 0x000fe200078e001f */
[----:B------:R-:W-:Y:S06]  /*11c0*/  BRA `(.L_x_1206) ;  /* 0x0000000000487947 */ /* 0x000fec0003800000 */
.L_x_1205:
        /* <DEDUP_REMOVED lines=16> */
[----:B------:R-:W-:Y:S01]  /*12d0*/  @P0 VIADD R28, R28, -UR7 ;  /* 0x800000071c1c0c36 */ /* 0x000fe20008000000 */
[----:B------:R-:W-:-:S07]  /*12e0*/  @!P1 LOP3.LUT R28, RZ, UR7, RZ, 0x33, !PT ;  /* 0x00000007ff1c9c12 */ /* 0x000fce000f8e33ff */
.L_x_1206:
[----:B------:R-:W-:Y:S05]  /*12f0*/  BSYNC B0 ;  /* 0x0000000000007941 */ /* 0x000fea0003800000 */
.L_x_1204:
        /* <DEDUP_REMOVED lines=9> */
.L_x_1203:
[----:B------:R-:W-:Y:S01]  /*1390*/  LEA R18, P0, R45, R18, 0x1 ;  /* 0x000000122d127211 */ /* 0x000fe200078008ff */
[----:B------:R-:W-:Y:S05]  /*13a0*/  WARPSYNC.ALL ;  /* 0x0000000000007948 */ /* 0x000fea0003800000 */
[----:B------:R-:W-:Y:S01]  /*13b0*/  IMAD.X R19, RZ, RZ, R19, P0 ;  /* 0x000000ffff137224 */ /* 0x000fe200000e0613 */
[----:B------:R-:W-:Y:S01]  /*13c0*/  BAR.SYNC.DEFER_BLOCKING 0x0 ;  /* 0x0000000000007b1d */ /* 0x000fe20000010000 */
[----:B------:R-:W-:Y:S01]  /*13d0*/  ISETP.GE.U32.AND P0, PT, R18, R33, PT ;  /* 0x000000211200720c */ /* 0x000fe20003f06070 */
[----:B-1----:R-:W-:Y:S01]  /*13e0*/  IMAD.MOV.U32 R43, RZ, RZ, R26 ;  /* 0x000000ffff2b7224 */ /* 0x002fe200078e001a */
[----:B------:R-:W-:Y:S01]  /*13f0*/  MOV R42, R37 ;  /* 0x00000025002a7202 */ /* 0x000fe20000000f00 */
[----:B0-----:R-:W-:Y:S01]  /*1400*/  IMAD.MOV.U32 R41, RZ, RZ, R38 ;  /* 0x000000ffff297224 */ /* 0x001fe200078e0026 */
[----:B------:R-:W-:-:S13]  /*1410*/  ISETP.GE.AND.EX P0, PT, R19, R32, PT, P0 ;  /* 0x000000201300720c */ /* 0x000fda0003f06300 */
[----:B------:R-:W-:Y:S05]  /*1420*/  @!P0 BRA `(.L_x_1207) ;  /* 0xfffffff4002c8947 */ /* 0x000fea000383ffff */
[----:B------:R-:W-:Y:S05]  /*1430*/  EXIT ;  /* 0x000000000000794d */ /* 0x000fea0003800000 */
        .weak           $__internal_102_$__cuda_sm20_div_s64
        .type           $__internal_102_$__cuda_sm20_div_s64,@function
        .size           $__internal_102_$__cuda_sm20_div_s64,($__internal_103_$__cuda_sm20_rem_u64 - $__internal_102_$__cuda_sm20_div_s64)
$__internal_102_$__cuda_sm20_div_s64:
        /* <DEDUP_REMOVED lines=27> */
[----:B------:R-:W-:-:S03]  /*15f0*/  IMAD.WIDE.U32 R26, P0, R27, R28, R26 ;  /* 0x0000001c1b1a7225 */ /* 0x000fc6000780001a */
[----:B------:R-:W-:Y:S01]  /*1600*/  SEL R32, R32, UR7, !P1 ;  /* 0x0000000720207c07 */ /* 0x000fe2000c800000 */
        /* <DEDUP_REMOVED lines=13> */
[----:B------:R-:W-:-:S04]  /*16e0*/  IMAD.X R26, RZ, RZ, R31, P0 ;  /* 0x000000ffff1a7224 */ /* 0x000fc800000e061f */
[----:B------:R-:W-:Y:S02]  /*16f0*/  IMAD.X R31, RZ, RZ, R26, P2 ;  /* 0x000000ffff1f7224 */ /* 0x000fe400010e061a */
[----:B------:R-:W-:-:S04]  /*1700*/  IMAD.WIDE.U32 R26, R28, UR4, RZ ;  /* 0x000000041c1a7c25 */ /* 0x000fc8000f8e00ff */
[----:B------:R-:W-:Y:S01]  /*1710*/  IMAD R27, R31, UR4, R27 ;  /* 0x000000041f1b7c24 */ /* 0x000fe2000f8e021b */
[----:B------:R-:W-:-:S04]  /*1720*/  IADD3 R26, P0, -R26, R29, RZ ;  /* 0x0000001d1a1a7210 */ /* 0x000fc80007f1e1ff */
[----:B------:R-:W-:Y:S02]  /*1730*/  IADD3.X R33, ~R27, R32, RZ, P0, !PT ;  /* 0x000000201b217210 */ /* 0x000fe400007fe5ff */
[C---:B------:R-:W-:Y:S02]  /*1740*/  ISETP.GE.U32.AND P0, PT, R26.reuse, UR4, PT ;  /* 0x000000041a007c0c */ /* 0x040fe4000bf06070 */
[----:B------:R-:W-:Y:S02]  /*1750*/  IADD3 R29, P2, R26, -UR4, RZ ;  /* 0x800000041a1d7c10 */ /* 0x000fe4000ff5e0ff */
[C---:B------:R-:W-:Y:S02]  /*1760*/  ISETP.GE.U32.AND.EX P0, PT, R33.reuse, RZ, PT, P0 ;  /* 0x000000ff2100720c */ /* 0x040fe40003f06100 */
[----:B------:R-:W-:Y:S02]  /*1770*/  IADD3 R27, P3, R28, 0x1, RZ ;  /* 0x000000011c1b7810 */ /* 0x000fe40007f7e0ff */
[----:B------:R-:W-:-:S02]  /*1780*/  IADD3.X R32, R33, -0x1, RZ, P2, !PT ;  /* 0xffffffff21207810 */ /* 0x000fc400017fe4ff */
[----:B------:R-:W-:Y:S01]  /*1790*/  SEL R29, R29, R26, P0 ;  /* 0x0000001a1d1d7207 */ /* 0x000fe20000000000 */
[----:B------:R-:W-:Y:S01]  /*17a0*/  IMAD.X R26, RZ, RZ, R31, P3 ;  /* 0x000000ffff1a7224 */ /* 0x000fe200018e061f */
        /* <DEDUP_REMOVED lines=13> */
[----:B------:R-:W-:Y:S01]  /*1880*/  IMAD.MOV.U32 R27, RZ, RZ, 0x0 ;  /* 0x00000000ff1b7424 */ /* 0x000fe200078e00ff */
[----:B------:R-:W-:Y:S01]  /*1890*/  SEL R29, R26, R29, !P1 ;  /* 0x0000001d1a1d7207 */ /* 0x000fe20004800000 */
[----:B------:R-:W-:Y:S01]  /*18a0*/  IMAD.MOV.U32 R26, RZ, RZ, R30 ;  /* 0x000000ffff1a7224 */ /* 0x000fe200078e001e */
[----:B------:R-:W-:-:S04]  /*18b0*/  ISETP.NE.AND.EX P0, PT, RZ, RZ, PT, P0 ;  /* 0x000000ffff00720c */ /* 0x000fc80003f05300 */
[----:B------:R-:W-:Y:S02]  /*18c0*/  SEL R28, R28, 0xffffffff, P0 ;  /* 0xffffffff1c1c7807 */ /* 0x000fe40000000000 */
[----:B------:R-:W-:Y:S01]  /*18d0*/  SEL R29, R29, 0xffffffff, P0 ;  /* 0xffffffff1d1d7807 */ /* 0x000fe20000000000 */
[----:B------:R-:W-:Y:S06]  /*18e0*/  RET.REL.NODEC R26 `(_ZN2at6native60_GLOBAL__N__fdc43544_27_DistributionRandomKernel_cu_f88cee4443distribution_elementwise_grid_stride_kernelImLi2EZZZNS0_9templates4cuda21random_from_to_kernelIPNS_17CUDAGeneratorImplEEEvRNS_18TensorIteratorBaseEmlT_ENKUlvE_clEvENKUlvE6_clEvEUlP24curandStatePhilox4_32_10E_ZNS1_27distribution_nullary_kernelIbm10ulonglong2S7_SF_ZZZS5_IS7_EvS9_mlSA_ENKSB_clEvENKSC_clEvEUlmE_EEvS9_T2_RKT3_T4_EUlimE_EEvlNS_15PhiloxCudaStateET1_SJ_) ;  /* 0xffffffe41ac47950 */ /* 0x000fec0003c3ffff */
        .weak           $__internal_103_$__cuda_sm20_rem_u64
        .type           $__internal_103_$__cuda_sm20_rem_u64,@function
        .size           $__internal_103_$__cuda_sm20_rem_u64,(.L_x_1992 - $__internal_103_$__cuda_sm20_rem_u64)
$__internal_103_$__cuda_sm20_rem_u64:
[----:B------:R-:W-:Y:S01]  /*18f0*/  MOV R48, R41 ;  /* 0x0000002900307202 */ /* 0x000fe20000000f00 */
[----:B------:R-:W-:-:S05]  /*1900*/  IMAD.MOV.U32 R49, RZ, RZ, R43 ;  /* 0x000000ffff317224 */ /* 0x000fca00078e002b */
        /* <DEDUP_REMOVED lines=15> */
[----:B------:R-:W-:-:S03]  /*1a00*/  IADD3 R31, P2, R49, R30, RZ ;  /* 0x0000001e311f7210 */ /* 0x000fc60007f5e0ff */
[----:B------:R-:W-:Y:S02]  /*1a10*/  IMAD.X R48, R53, 0x1, R29, P0 ;  /* 0x0000000135307824 */ /* 0x000fe400000e061d */
[----:B------:R-:W-:-:S03]  /*1a20*/  IMAD.WIDE.U32 R28, R31, R41, RZ ;  /* 0x000000291f1c7225 */ /* 0x000fc600078e00ff */
[----:B------:R-:W-:Y:S01]  /*1a30*/  IADD3.X R48, RZ, RZ, R48, P2, P1 ;  /* 0x000000ffff307210 */ /* 0x000fe200017e2430 */
[----:B------:R-:W-:Y:S01]  /*1a40*/  IMAD R29, R31, R43, R29 ;  /* 0x0000002b1f1d7224 */ /* 0x000fe200078e021d */
[----:B------:R-:W-:-:S03]  /*1a50*/  IADD3 R49, P0, RZ, -R28, RZ ;  /* 0x8000001cff317210 */ /* 0x000fc60007f1e0ff */
[----:B------:R-:W-:Y:S02]  /*1a60*/  IMAD R29, R48, R41, R29 ;  /* 0x00000029301d7224 */ /* 0x000fe400078e021d */
[----:B------:R-:W-:-:S03]  /*1a70*/  IMAD.HI.U32 R30, R31, R49, RZ ;  /* 0x000000311f1e7227 */ /* 0x000fc600078e00ff */
[----:B------:R-:W-:-:S05]  /*1a80*/  IADD3.X R29, RZ, ~R29, RZ, P0, !PT ;  /* 0x8000001dff1d7210 */ /* 0x000fca00007fe4ff */
[----:B------:R-:W-:-:S04]  /*1a90*/  IMAD.WIDE.U32 R30, P0, R31, R29, R30 ;  /* 0x0000001d1f1e7225 */ /* 0x000fc8000780001e */
[C---:B------:R-:W-:Y:S02]  /*1aa0*/  IMAD R28, R48.reuse, R29, RZ ;  /* 0x0000001d301c7224 */ /* 0x040fe400078e02ff */
[----:B------:R-:W-:-:S04]  /*1ab0*/  IMAD.HI.U32 R31, P1, R48, R49, R30 ;  /* 0x00000031301f7227 */ /* 0x000fc8000782001e */
[----:B------:R-:W-:Y:S01]  /*1ac0*/  IMAD.HI.U32 R29, R48, R29, RZ ;  /* 0x0000001d301d7227 */ /* 0x000fe200078e00ff */
[----:B------:R-:W-:-:S03]  /*1ad0*/  IADD3 R31, P2, R28, R31, RZ ;  /* 0x0000001f1c1f7210 */ /* 0x000fc60007f5e0ff */
[----:B------:R-:W-:Y:S02]  /*1ae0*/  IMAD.X R48, R29, 0x1, R48, P0 ;  /* 0x000000011d307824 */ /* 0x000fe400000e0630 */
        /* <DEDUP_REMOVED lines=33> */
[----:B------:R-:W-:Y:S06]  /*1d00*/  RET.REL.NODEC R28 `(_ZN2at6native60_GLOBAL__N__fdc43544_27_DistributionRandomKernel_cu_f88cee4443distribution_elementwise_grid_stride_kernelImLi2EZZZNS0_9templates4cuda21random_from_to_kernelIPNS_17CUDAGeneratorImplEEEvRNS_18TensorIteratorBaseEmlT_ENKUlvE_clEvENKUlvE6_clEvEUlP24curandStatePhilox4_32_10E_ZNS1_27distribution_nullary_kernelIbm10ulonglong2S7_SF_ZZZS5_IS7_EvS9_mlSA_ENKSB_clEvENKSC_clEvEUlmE_EEvS9_T2_RKT3_T4_EUlimE_EEvlNS_15PhiloxCudaStateET1_SJ_) ;  /* 0xffffffe01cbc7950 */ /* 0x000fec0003c3ffff */
.L_x_1208:
        /* <DEDUP_REMOVED lines=15> */
.L_x_1992:


//--------------------- .text._ZN2at6native60_GLOBAL__N__fdc43544_27_DistributionRandomKernel_cu_f88cee4443distribution_elementwise_grid_stride_kernelIjLi4EZZZNS0_9templates4cuda21random_from_to_kernelIPNS_17CUDAGeneratorImplEEEvRNS_18TensorIteratorBaseEmlT_ENKUlvE_clEvENKUlvE5_clEvEUlP24curandStatePhilox4_32_10E0_ZNS1_27distribution_nullary_kernelIfj5uint4S7_SF_ZZZS5_IS7_EvS9_mlSA_ENKSB_clEvENKSC_clEvEUljE_EEvS9_T2_RKT3_T4_EUlijE0_EEvlNS_15PhiloxCudaStateET1_SJ_ --------------------------
	.section	.text._ZN2at6native60_GLOBAL__N__fdc43544_27_DistributionRandomKernel_cu_f88cee4443distribution_elementwise_grid_stride_kernelIjLi4EZZZNS0_9templates4cuda21random_from_to_kernelIPNS_17CUDAGeneratorImplEEEvRNS_18TensorIteratorBaseEmlT_ENKUlvE_clEvENKUlvE5_clEvEUlP24curandStatePhilox4_32_10E0_ZNS1_27distribution_nullary_kernelIfj5uint4S7_SF_ZZZS5_IS7_EvS9_mlSA_ENKSB_clEvENKSC_clEvEUljE_EEvS9_T2_RKT3_T4_EUlijE0_EEvlNS_15PhiloxCudaStateET1_SJ_,"ax",@progbits
	.align	128
.text._ZN2at6native60_GLOBAL__N__fdc43544_27_DistributionRandomKernel_cu_f88cee4443distribution_elementwise_grid_stride_kernelIjLi4EZZZNS0_9templates4cuda21random_from_to_kernelIPNS_17CUDAGeneratorImplEEEvRNS_18TensorIteratorBaseEmlT_ENKUlvE_clEvENKUlvE5_clEvEUlP24curandStatePhilox4_32_10E0_ZNS1_27distribution_nullary_kernelIfj5uint4S7_SF_ZZZS5_IS7_EvS9_mlSA_ENKSB_clEvENKSC_clEvEUljE_EEvS9_T2_RKT3_T4_EUlijE0_EEvlNS_15PhiloxCudaStateET1_SJ_:
        .type           _ZN2at6native60_GLOBAL__N__fdc43544_27_DistributionRandomKernel_cu_f88cee4443distribution_elementwise_grid_stride_kernelIjLi4EZZZNS0_9templates4cuda21random_from_to_kernelIPNS_17CUDAGeneratorImplEEEvRNS_18TensorIteratorBaseEmlT_ENKUlvE_clEvENKUlvE5_clEvEUlP24curandStatePhilox4_32_10E0_ZNS1_27distribution_nullary_kernelIfj5uint4S7_SF_ZZZS5_IS7_EvS9_mlSA_ENKSB_clEvENKSC_clEvEUljE_EEvS9_T2_RKT3_T4_EUlijE0_EEvlNS_15PhiloxCudaStateET1_SJ_,@function
        .size           _ZN2at6native60_GLOBAL__N__fdc43544_27_DistributionRandomKernel_cu_f88cee4443distribution_elementwise_grid_stride_kernelIjLi4EZZZNS0_9templates4cuda21random_from_to_kernelIPNS_17CUDAGeneratorImplEEEvRNS_18TensorIteratorBaseEmlT_ENKUlvE_clEvENKUlvE5_clEvEUlP24curandStatePhilox4_32_10E0_ZNS1_27distribution_nullary_kernelIfj5uint4S7_SF_ZZZS5_IS7_EvS9_mlSA_ENKSB_clEvENKSC_clEvEUljE_EEvS9_T2_RKT3_T4_EUlijE0_EEvlNS_15PhiloxCudaStateET1_SJ_,(.L_x_1995 - _ZN2at6native60_GLOBAL__N__fdc43544_27_DistributionRandomKernel_cu_f88cee4443distribution_elementwise_grid_stride_kernelIjLi4EZZZNS0_9templates4cuda21random_from_to_kernelIPNS_17CUDAGeneratorImplEEEvRNS_18TensorIteratorBaseEmlT_ENKUlvE_clEvENKUlvE5_clEvEUlP24curandStatePhilox4_32_10E0_ZNS1_27distribution_nullary_kernelIfj5uint4S7_SF_ZZZS5_IS7_EvS9_mlSA_ENKSB_clEvENKSC_clEvEUljE_EEvS9_T2_RKT3_T4_EUlijE0_EEvlNS_15PhiloxCudaStateET1_SJ_)
        .other          _ZN2at6native60_GLOBAL__N__fdc43544_27_DistributionRandomKernel_cu_f88cee4443distribution_elementwise_grid_stride_kernelIjLi4EZZZNS0_9templates4cuda21random_from_to_kernelIPNS_17CUDAGeneratorImplEEEvRNS_18TensorIteratorBaseEmlT_ENKUlvE_clEvENKUlvE5_clEvEUlP24curandStatePhilox4_32_10E0_ZNS1_27distribution_nullary_kernelIfj5uint4S7_SF_ZZZS5_IS7_EvS9_mlSA_ENKSB_clEvENKSC_clEvEUljE_EEvS9_T2_RKT3_T4_EUlijE0_EEvlNS_15PhiloxCudaStateET1_SJ_,@"STO_CUDA_ENTRY STV_DEFAULT"
_ZN2at6native60_GLOBAL__N__fdc43544_27_DistributionRandomKernel_cu_f88cee4443distribution_elementwise_grid_stride_kernelIjLi4EZZZNS0_9templates4cuda21random_from_to_kernelIPNS_17CUDAGeneratorImplEEEvRNS_18TensorIteratorBaseEmlT_ENKUlvE_clEvENKUlvE5_clEvEUlP24curandStatePhilox4_32_10E0_ZNS1_27distribution_nullary_kernelIfj5uint4S7_SF_ZZZS5_IS7_EvS9_mlSA_ENKSB_clEvENKSC_clEvEUljE_EEvS9_T2_RKT3_T4_EUlijE0_EEvlNS_15PhiloxCudaStateET1_SJ_:
        /* <DEDUP_REMOVED lines=92> */
[----:B------:R-:W-:Y:S05]  /*05c0*/  CALL.REL.NOINC `($__internal_104_$__cuda_sm20_div_s64) ;  /* 0x0000005000c87944 */ /* 0x000fea0003c00000 */
[----:B------:R-:W-:Y:S05]  /*05d0*/  BRA `(.L_x_1210) ;  /* 0x00000000005c7947 */ /* 0x000fea0003800000 */
.L_x_1209:
        /* <DEDUP_REMOVED lines=23> */
.L_x_1210:
        /* <DEDUP_REMOVED lines=68> */
.L_x_1234:
        /* <DEDUP_REMOVED lines=13> */
.L_x_1212:
[----:B------:R-:W-:Y:S05]  /*0c60*/  BSYNC B0 ;  /* 0x0000000000007941 */ /* 0x000fea0003800000 */
.L_x_1211:
        /* <DEDUP_REMOVED lines=69> */
.L_x_1214:
[----:B------:R-:W-:Y:S01]  /*10c0*/  MOV R35, R32 ;  /* 0x0000002000237202 */ /* 0x000fe20000000f00 */
[----:B------:R-:W-:Y:S01]  /*10d0*/  IMAD.MOV.U32 R41, RZ, RZ, R27 ;  /* 0x000000ffff297224 */ /* 0x000fe200078e001b */
[----:B------:R-:W-:Y:S01]  /*10e0*/  MOV R30, R28 ;  /* 0x0000001c001e7202 */ /* 0x000fe20000000f00 */
[----:B------:R-:W-:-:S07]  /*10f0*/  IMAD.MOV.U32 R31, RZ, RZ, R22 ;  /* 0x000000ffff1f7224 */ /* 0x000fce00078e0016 */
.L_x_1213:
        /* <DEDUP_REMOVED lines=258> */
.L_x_1217:
[----:B------:R-:W-:Y:S01]  /*2120*/  ISETP.NE.U32.AND P0, PT, RZ, UR30, PT ;  /* 0x0000001eff007c0c */ /* 0x000fe2000bf05070 */
[----:B------:R-:W-:Y:S02]  /*2130*/  ULDC.64 UR34, c[0x0][0x3d0] ;  /* 0x0000f40000227ab9 */ /* 0x000fe40000000a00 */
[----:B------:R-:W-:-:S05]  /*2140*/  IADD3 R26, P1, R36, UR34, RZ ;  /* 0x00000022241a7c10 */ /* 0x000fca000ff3e0ff */
[----:B------:R-:W-:-:S05]  /*2150*/  IMAD.X R27, RZ, RZ, UR35, P1 ;  /* 0x00000023ff1b7e24 */ /* 0x000fca00088e06ff */
[----:B------:R-:W-:Y:S05]  /*2160*/  @!P0 BRA `(.L_x_1218) ;  /* 0x00000000000c8947 */ /* 0x000fea0003800000 */
[----:B------:R-:W-:-:S07]  /*2170*/  MOV R36, 0x2190 ;  /* 0x0000219000247802 */ /* 0x000fce0000000f00 */
[----:B01----:R-:W-:Y:S05]  /*2180*/  CALL.REL.NOINC `($__internal_105_$__cuda_sm20_rem_u64) ;  /* 0x0000003c00047944 */ /* 0x003fea0003c00000 */
[----:B------:R-:W-:Y:S05]  /*2190*/  BRA `(.L_x_1219) ;  /* 0x00000000004c7947 */ /* 0x000fea0003800000 */
.L_x_1218:
        /* <DEDUP_REMOVED lines=19> */
.L_x_1219:
[----:B------:R-:W-:Y:S02]  /*22d0*/  ULDC.64 UR34, c[0x0][0x3e0] ;  /* 0x0000f80000227ab9 */ /* 0x000fe40000000a00 */
[----:B------:R-:W-:-:S04]  /*22e0*/  IADD3 R36, P0, R42, UR34, RZ ;  /* 0x000000222a247c10 */ /* 0x000fc8000ff1e0ff */
[----:B------:R-:W-:-:S06]  /*22f0*/  IADD3.X R37, R43, UR35, RZ, P0, !PT ;  /* 0x000000232b257c10 */ /* 0x000fcc00087fe4ff */
[----:B------:R-:W2:Y:S02]  /*2300*/  I2F.S64 R37, R36 ;  /* 0x0000002400257312 */ /* 0x000ea40000301400 */
[----:B--2---:R2:W-:Y:S02]  /*2310*/  STG.E desc[UR60][R26.64], R37 ;  /* 0x000000251a007986 */ /* 0x0045e4000c10193c */
.L_x_1216:
[----:B------:R-:W-:Y:S05]  /*2320*/  BSYNC B0 ;  /* 0x0000000000007941 */ /* 0x000fea0003800000 */
.L_x_1215:
        /* <DEDUP_REMOVED lines=248> */
.L_x_1222:
[----:B------:R-:W-:Y:S01]  /*32b0*/  ISETP.NE.U32.AND P1, PT, RZ, UR30, PT ;  /* 0x0000001eff007c0c */ /* 0x000fe2000bf25070 */
[----:B------:R-:W-:Y:S02]  /*32c0*/  ULDC.64 UR34, c[0x0][0x3d0] ;  /* 0x0000f40000227ab9 */ /* 0x000fe40000000a00 */
[----:B------:R-:W-:-:S05]  /*32d0*/  IADD3 R26, P0, R35, UR34, RZ ;  /* 0x00000022231a7c10 */ /* 0x000fca000ff1e0ff */
[----:B------:R-:W-:-:S05]  /*32e0*/  IMAD.X R27, RZ, RZ, UR35, P0 ;  /* 0x00000023ff1b7e24 */ /* 0x000fca00080e06ff */
[----:B------:R-:W-:Y:S05]  /*32f0*/  @!P1 BRA `(.L_x_1223) ;  /* 0x0000000000109947 */ /* 0x000fea0003800000 */
[----:B------:R-:W-:Y:S02]  /*3300*/  MOV R35, R41 ;  /* 0x0000002900237202 */ /* 0x000fe40000000f00 */
[----:B------:R-:W-:-:S07]  /*3310*/  MOV R36, 0x3330 ;  /* 0x0000333000247802 */ /* 0x000fce0000000f00 */
[----:B01----:R-:W-:Y:S05]  /*3320*/  CALL.REL.NOINC `($__internal_105_$__cuda_sm20_rem_u64) ;  /* 0x00000028009c7944 */ /* 0x003fea0003c00000 */
[----:B------:R-:W-:Y:S05]  /*3330*/  BRA `(.L_x_1224) ;  /* 0x00000000004c7947 */ /* 0x000fea0003800000 */
.L_x_1223:
        /* <DEDUP_REMOVED lines=19> */
.L_x_1224:
[----:B------:R-:W-:Y:S02]  /*3470*/  ULDC.64 UR34, c[0x0][0x3e0] ;  /* 0x0000f80000227ab9 */ /* 0x000fe40000000a00 */
[----:B------:R-:W-:-:S04]  /*3480*/  IADD3 R36, P0, R42, UR34, RZ ;  /* 0x000000222a247c10 */ /* 0x000fc8000ff1e0ff */
[----:B------:R-:W-:-:S06]  /*3490*/  IADD3.X R37, R43, UR35, RZ, P0, !PT ;  /* 0x000000232b257c10 */ /* 0x000fcc00087fe4ff */
[----:B------:R-:W2:Y:S02]  /*34a0*/  I2F.S64 R37, R36 ;  /* 0x0000002400257312 */ /* 0x000ea40000301400 */
[----:B--2---:R2:W-:Y:S02]  /*34b0*/  STG.E desc[UR60][R26.64], R37 ;  /* 0x000000251a007986 */ /* 0x0045e4000c10193c */
.L_x_1221:
[----:B------:R-:W-:Y:S05]  /*34c0*/  BSYNC B0 ;  /* 0x0000000000007941 */ /* 0x000fea0003800000 */
.L_x_1220:
        /* <DEDUP_REMOVED lines=244> */
.L_x_1227:
[----:B------:R-:W-:Y:S01]  /*4410*/  ISETP.NE.U32.AND P1, PT, RZ, UR30, PT ;  /* 0x0000001eff007c0c */ /* 0x000fe2000bf25070 */
[----:B------:R-:W-:Y:S02]  /*4420*/  ULDC.64 UR34, c[0x0][0x3d0] ;  /* 0x0000f40000227ab9 */ /* 0x000fe40000000a00 */
[----:B------:R-:W-:-:S04]  /*4430*/  IADD3 R26, P0, R35, UR34, RZ ;  /* 0x00000022231a7c10 */ /* 0x000fc8000ff1e0ff */
[----:B------:R-:W-:-:S06]  /*4440*/  IADD3.X R27, RZ, UR35, RZ, P0, !PT ;  /* 0x00000023ff1b7c10 */ /* 0x000fcc00087fe4ff */
[----:B------:R-:W-:Y:S05]  /*4450*/  @!P1 BRA `(.L_x_1228) ;  /* 0x0000000000109947 */ /* 0x000fea0003800000 */
[----:B------:R-:W-:Y:S02]  /*4460*/  MOV R35, R30 ;  /* 0x0000001e00237202 */ /* 0x000fe40000000f00 */
[----:B------:R-:W-:-:S07]  /*4470*/  MOV R36, 0x4490 ;  /* 0x0000449000247802 */ /* 0x000fce0000000f00 */
[----:B01----:R-:W-:Y:S05]  /*4480*/  CALL.REL.NOINC `($__internal_105_$__cuda_sm20_rem_u64) ;  /* 0x0000001800447944 */ /* 0x003fea0003c00000 */
[----:B------:R-:W-:Y:S05]  /*4490*/  BRA `(.L_x_1229) ;  /* 0x00000000004c7947 */ /* 0x000fea0003800000 */
.L_x_1228:
        /* <DEDUP_REMOVED lines=19> */
.L_x_1229:
[----:B------:R-:W-:Y:S02]  /*45d0*/  ULDC.64 UR34, c[0x0][0x3e0] ;  /* 0x0000f80000227ab9 */ /* 0x000fe40000000a00 */
[----:B------:R-:W-:-:S04]  /*45e0*/  IADD3 R36, P0, R42, UR34, RZ ;  /* 0x000000222a247c10 */ /* 0x000fc8000ff1e0ff */
[----:B------:R-:W-:-:S06]  /*45f0*/  IADD3.X R37, R43, UR35, RZ, P0, !PT ;  /* 0x000000232b257c10 */ /* 0x000fcc00087fe4ff */
[----:B------:R-:W2:Y:S02]  /*4600*/  I2F.S64 R37, R36 ;  /* 0x0000002400257312 */ /* 0x000ea40000301400 */
[----:B--2---:R2:W-:Y:S02]  /*4610*/  STG.E desc[UR60][R26.64], R37 ;  /* 0x000000251a007986 */ /* 0x0045e4000c10193c */
.L_x_1226:
[----:B------:R-:W-:Y:S05]  /*4620*/  BSYNC B0 ;  /* 0x0000000000007941 */ /* 0x000fea0003800000 */
.L_x_1225:
        /* <DEDUP_REMOVED lines=256> */
.L_x_1231:
[----:B------:R-:W-:Y:S01]  /*5630*/  ISETP.NE.U32.AND P1, PT, RZ, UR30, PT ;  /* 0x0000001eff007c0c */ /* 0x000fe2000bf25070 */
[----:B------:R-:W-:Y:S02]  /*5640*/  ULDC.64 UR34, c[0x0][0x3d0] ;  /* 0x0000f40000227ab9 */ /* 0x000fe40000000a00 */
[----:B------:R-:W-:-:S04]  /*5650*/  IADD3 R26, P0, R30, UR34, RZ ;  /* 0x000000221e1a7c10 */ /* 0x000fc8000ff1e0ff */
[----:B------:R-:W-:-:S06]  /*5660*/  IADD3.X R27, RZ, UR35, RZ, P0, !PT ;  /* 0x00000023ff1b7c10 */ /* 0x000fcc00087fe4ff */
[----:B------:R-:W-:Y:S05]  /*5670*/  @!P1 BRA `(.L_x_1232) ;  /* 0x0000000000109947 */ /* 0x000fea0003800000 */
[----:B------:R-:W-:Y:S01]  /*5680*/  IMAD.MOV.U32 R35, RZ, RZ, R31 ;  /* 0x000000ffff237224 */ /* 0x000fe200078e001f */
[----:B------:R-:W-:-:S07]  /*5690*/  MOV R36, 0x56b0 ;  /* 0x000056b000247802 */ /* 0x000fce0000000f00 */
[----:B01----:R-:W-:Y:S05]  /*56a0*/  CALL.REL.NOINC `($__internal_105_$__cuda_sm20_rem_u64) ;  /* 0x0000000400bc7944 */ /* 0x003fea0003c00000 */
[----:B------:R-:W-:Y:S05]  /*56b0*/  BRA `(.L_x_1233) ;  /* 0x00000000004c7947 */ /* 0x000fea0003800000 */
.L_x_1232:
        /* <DEDUP_REMOVED lines=19> */
.L_x_1233:
[----:B------:R-:W-:Y:S02]  /*57f0*/  ULDC.64 UR34, c[0x0][0x3e0] ;  /* 0x0000f80000227ab9 */ /* 0x000fe40000000a00 */
[----:B------:R-:W-:-:S04]  /*5800*/  IADD3 R30, P0, R42, UR34, RZ ;  /* 0x000000222a1e7c10 */ /* 0x000fc8000ff1e0ff */
[----:B------:R-:W-:-:S06]  /*5810*/  IADD3.X R31, R43, UR35, RZ, P0, !PT ;  /* 0x000000232b1f7c10 */ /* 0x000fcc00087fe4ff */
[----:B------:R-:W0:Y:S02]  /*5820*/  I2F.S64 R31, R30 ;  /* 0x0000001e001f7312 */ /* 0x000e240000301400 */
[----:B0-----:R2:W-:Y:S02]  /*5830*/  STG.E desc[UR60][R26.64], R31 ;  /* 0x0000001f1a007986 */ /* 0x0015e4000c10193c */
.L_x_1230:
        /* <DEDUP_REMOVED lines=11> */
        .weak           $__internal_104_$__cuda_sm20_div_s64
        .type           $__internal_104_$__cuda_sm20_div_s64,@function
        .size           $__internal_104_$__cuda_sm20_div_s64,($__internal_105_$__cuda_sm20_rem_u64 - $__internal_104_$__cuda_sm20_div_s64)
$__internal_104_$__cuda_sm20_div_s64:
        /* <DEDUP_REMOVED lines=74> */
[----:B------:R-:W-:Y:S06]  /*5d90*/  RET.REL.NODEC R28 `(_ZN2at6native60_GLOBAL__N__fdc43544_27_DistributionRandomKernel_cu_f88cee4443distribution_elementwise_grid_stride_kernelIjLi4EZZZNS0_9templates4cuda21random_from_to_kernelIPNS_17CUDAGeneratorImplEEEvRNS_18TensorIteratorBaseEmlT_ENKUlvE_clEvENKUlvE5_clEvEUlP24curandStatePhilox4_32_10E0_ZNS1_27distribution_nullary_kernelIfj5uint4S7_SF_ZZZS5_IS7_EvS9_mlSA_ENKSB_clEvENKSC_clEvEUljE_EEvS9_T2_RKT3_T4_EUlijE0_EEvlNS_15PhiloxCudaStateET1_SJ_) ;  /* 0xffffffa01c987950 */ /* 0x000fec0003c3ffff */
        .weak           $__internal_105_$__cuda_sm20_rem_u64
        .type           $__internal_105_$__cuda_sm20_rem_u64,@function
        .size           $__internal_105_$__cuda_sm20_rem_u64,(.L_x_1995 - $__internal_105_$__cuda_sm20_rem_u64)
$__internal_105_$__cuda_sm20_rem_u64:
        /* <DEDUP_REMOVED lines=62> */
[----:B------:R-:W-:Y:S05]  /*6180*/  RET.REL.NODEC R36 `(_ZN2at6native60_GLOBAL__N__fdc43544_27_DistributionRandomKernel_cu_f88cee4443distribution_elementwise_grid_stride_kernelIjLi4EZZZNS0_9templates4cuda21random_from_to_kernelIPNS_17CUDAGeneratorImplEEEvRNS_18TensorIteratorBaseEmlT_ENKUlvE_clEvENKUlvE5_clEvEUlP24curandStatePhilox4_32_10E0_ZNS1_27distribution_nullary_kernelIfj5uint4S7_SF_ZZZS5_IS7_EvS9_mlSA_ENKSB_clEvENKSC_clEvEUljE_EEvS9_T2_RKT3_T4_EUlijE0_EEvlNS_15PhiloxCudaStateET1_SJ_) ;  /* 0xffffff9c249c7950 */ /* 0x000fea0003c3ffff */
.L_x_1235:
        /* <DEDUP_REMOVED lines=15> */
.L_x_1995:


//--------------------- .text._ZN2at6native60_GLOBAL__N__fdc43544_27_DistributionRandomKernel_cu_f88cee4443distribution_elementwise_grid_stride_kernelIjLi4EZZZNS0_9templates4cuda21random_from_to_kernelIPNS_17CUDAGeneratorImplEEEvRNS_18TensorIteratorBaseEmlT_ENKUlvE_clEvENKUlvE5_clEvEUlP24curandStatePhilox4_32_10E0_ZNS1_27distribution_nullary_kernelIfj5uint4S7_SF_ZZZS5_IS7_EvS9_mlSA_ENKSB_clEvENKSC_clEvEUljE_EEvS9_T2_RKT3_T4_EUlijE_EEvlNS_15PhiloxCudaStateET1_SJ_ --------------------------
	.section	.text._ZN2at6native60_GLOBAL__N__fdc43544_27_DistributionRandomKernel_cu_f88cee4443distribution_elementwise_grid_stride_kernelIjLi4EZZZNS0_9templates4cuda21random_from_to_kernelIPNS_17CUDAGeneratorImplEEEvRNS_18TensorIteratorBaseEmlT_ENKUlvE_clEvENKUlvE5_clEvEUlP24curandStatePhilox4_32_10E0_ZNS1_27distribution_nullary_kernelIfj5uint4S7_SF_ZZZS5_IS7_EvS9_mlSA_ENKSB_clEvENKSC_clEvEUljE_EEvS9_T2_RKT3_T4_EUlijE_EEvlNS_15PhiloxCudaStateET1_SJ_,"ax",@progbits
	.align	128
.text._ZN2at6native60_GLOBAL__N__fdc43544_27_DistributionRandomKernel_cu_f88cee4443distribution_elementwise_grid_stride_kernelIjLi4EZZZNS0_9templates4cuda21random_from_to_kernelIPNS_17CUDAGeneratorImplEEEvRNS_18TensorIteratorBaseEmlT_ENKUlvE_clEvENKUlvE5_clEvEUlP24curandStatePhilox4_32_10E0_ZNS1_27distribution_nullary_kernelIfj5uint4S7_SF_ZZZS5_IS7_EvS9_mlSA_ENKSB_clEvENKSC_clEvEUljE_EEvS9_T2_RKT3_T4_EUlijE_EEvlNS_15PhiloxCudaStateET1_SJ_:
        .type           _ZN2at6native60_GLOBAL__N__fdc43544_27_DistributionRandomKernel_cu_f88cee4443distribution_elementwise_grid_stride_kernelIjLi4EZZZNS0_9templates4cuda21random_from_to_kernelIPNS_17CUDAGeneratorImplEEEvRNS_18TensorIteratorBaseEmlT_ENKUlvE_clEvENKUlvE5_clEvEUlP24curandStatePhilox4_32_10E0_ZNS1_27distribution_nullary_kernelIfj5uint4S7_SF_ZZZS5_IS7_EvS9_mlSA_ENKSB_clEvENKSC_clEvEUljE_EEvS9_T2_RKT3_T4_EUlijE_EEvlNS_15PhiloxCudaStateET1_SJ_,@function
        .size           _ZN2at6native60_GLOBAL__N__fdc43544_27_DistributionRandomKernel_cu_f88cee4443distribution_elementwise_grid_stride_kernelIjLi4EZZZNS0_9templates4cuda21random_from_to_kernelIPNS_17CUDAGeneratorImplEEEvRNS_18TensorIteratorBaseEmlT_ENKUlvE_clEvENKUlvE5_clEvEUlP24curandStatePhilox4_32_10E0_ZNS1_27distribution_nullary_kernelIfj5uint4S7_SF_ZZZS5_IS7_EvS9_mlSA_ENKSB_clEvENKSC_clEvEUljE_EEvS9_T2_RKT3_T4_EUlijE_EEvlNS_15PhiloxCudaStateET1_SJ_,(.L_x_1998 - _ZN2at6native60_GLOBAL__N__fdc43544_27_DistributionRandomKernel_cu_f88cee4443distribution_elementwise_grid_stride_kernelIjLi4EZZZNS0_9templates4cuda21random_from_to_kernelIPNS_17CUDAGeneratorImplEEEvRNS_18TensorIteratorBaseEmlT_ENKUlvE_clEvENKUlvE5_clEvEUlP24curandStatePhilox4_32_10E0_ZNS1_27distribution_nullary_kernelIfj5uint4S7_SF_ZZZS5_IS7_EvS9_mlSA_ENKSB_clEvENKSC_clEvEUljE_EEvS9_T2_RKT3_T4_EUlijE_EEvlNS_15PhiloxCudaStateET1_SJ_)
        .other          _ZN2at6native60_GLOBAL__N__fdc43544_27_DistributionRandomKernel_cu_f88cee4443distribution_elementwise_grid_stride_kernelIjLi4EZZZNS0_9templates4cuda21random_from_to_kernelIPNS_17CUDAGeneratorImplEEEvRNS_18TensorIteratorBaseEmlT_ENKUlvE_clEvENKUlvE5_clEvEUlP24curandStatePhilox4_32_10E0_ZNS1_27distribution_nullary_kernelIfj5uint4S7_SF_ZZZS5_IS7_EvS9_mlSA_ENKSB_clEvENKSC_clEvEUljE_EEvS9_T2_RKT3_T4_EUlijE_EEvlNS_15PhiloxCudaStateET1_SJ_,@"STO_CUDA_ENTRY STV_DEFAULT"
_ZN2at6native60_GLOBAL__N__fdc43544_27_DistributionRandomKernel_cu_f88cee4443distribution_elementwise_grid_stride_kernelIjLi4EZZZNS0_9templates4cuda21random_from_to_kernelIPNS_17CUDAGeneratorImplEEEvRNS_18TensorIteratorBaseEmlT_ENKUlvE_clEvENKUlvE5_clEvEUlP24curandStatePhilox4_32_10E0_ZNS1_27distribution_nullary_kernelIfj5uint4S7_SF_ZZZS5_IS7_EvS9_mlSA_ENKSB_clEvENKSC_clEvEUljE_EEvS9_T2_RKT3_T4_EUlijE_EEvlNS_15PhiloxCudaStateET1_SJ_:
        /* <DEDUP_REMOVED lines=86> */
[----:B------:R-:W-:Y:S05]  /*0560*/  CALL.REL.NOINC `($__internal_106_$__cuda_sm20_div_s64) ;  /* 0x0000001000e07944 */ /* 0x000fea0003c00000 */
[----:B------:R-:W-:Y:S01]  /*0570*/  IMAD.MOV.U32 R22, RZ, RZ, R26 ;  /* 0x000000ffff167224 */ /* 0x000fe200078e001a */
[----:B------:R-:W-:Y:S01]  /*0580*/  MOV R23, R27 ;  /* 0x0000001b00177202 */ /* 0x000fe20000000f00 */
[----:B------:R-:W-:Y:S06]  /*0590*/  BRA `(.L_x_1237) ;  /* 0x00000000005c7947 */ /* 0x000fec0003800000 */
.L_x_1236:
        /* <DEDUP_REMOVED lines=23> */
.L_x_1237:
        /* <DEDUP_REMOVED lines=33> */
.L_x_1257:
        /* <DEDUP_REMOVED lines=13> */
.L_x_1239:
[----:B------:R-:W-:Y:S05]  /*09f0*/  BSYNC B0 ;  /* 0x0000000000007941 */ /* 0x000fea0003800000 */
.L_x_1238:
        /* <DEDUP_REMOVED lines=60> */
.L_x_1241:
[----:B------:R-:W-:Y:S01]  /*0dc0*/  IMAD.MOV.U32 R30, RZ, RZ, R44 ;  /* 0x000000ffff1e7224 */ /* 0x000fe200078e002c */
[----:B------:R-:W-:Y:S01]  /*0dd0*/  MOV R40, R37 ;  /* 0x0000002500287202 */ /* 0x000fe20000000f00 */
[----:B------:R-:W-:Y:S02]  /*0de0*/  IMAD.MOV.U32 R39, RZ, RZ, R31 ;  /* 0x000000ffff277224 */ /* 0x000fe400078e001f */
[----:B------:R-:W-:-:S07]  /*0df0*/  IMAD.MOV.U32 R41, RZ, RZ, R26 ;  /* 0x000000ffff297224 */ /* 0x000fce00078e001a */
.L_x_1240:
        /* <DEDUP_REMOVED lines=11> */
[----:B01----:R-:W-:Y:S05]  /*0eb0*/  CALL.REL.NOINC `($__internal_107_$__cuda_sm20_rem_u64) ;  /* 0x0000000c00b87944 */ /* 0x003fea0003c00000 */
[----:B------:R-:W-:Y:S02]  /*0ec0*/  IMAD.MOV.U32 R28, RZ, RZ, R30 ;  /* 0x000000ffff1c7224 */ /* 0x000fe400078e001e */
[----:B------:R-:W-:Y:S01]  /*0ed0*/  IMAD.MOV.U32 R29, RZ, RZ, R31 ;  /* 0x000000ffff1d7224 */ /* 0x000fe200078e001f */
[----:B------:R-:W-:Y:S06]  /*0ee0*/  BRA `(.L_x_1245) ;  /* 0x00000000004c7947 */ /* 0x000fec0003800000 */
.L_x_1244:
        /* <DEDUP_REMOVED lines=19> */
.L_x_1245:
[----:B------:R-:W-:-:S04]  /*1020*/  IADD3 R30, P0, R28, UR12, RZ ;  /* 0x0000000c1c1e7c10 */ /* 0x000fc8000ff1e0ff */
[----:B------:R-:W-:Y:S01]  /*1030*/  IADD3.X R31, R29, UR13, RZ, P0, !PT ;  /* 0x0000000d1d1f7c10 */ /* 0x000fe200087fe4ff */
[----:B------:R-:W-:-:S05]  /*1040*/  IMAD R29, R16, UR7, RZ ;  /* 0x00000007101d7c24 */ /* 0x000fca000f8e02ff */
[----:B------:R-:W2:Y:S01]  /*1050*/  I2F.S64 R31, R30 ;  /* 0x0000001e001f7312 */ /* 0x000ea20000301400 */
[----:B------:R-:W-:-:S04]  /*1060*/  IADD3 R28, P0, R29, UR10, RZ ;  /* 0x0000000a1d1c7c10 */ /* 0x000fc8000ff1e0ff */
[----:B------:R-:W-:-:S05]  /*1070*/  LEA.HI.X.SX32 R29, R29, UR11, 0x1, P0 ;  /* 0x0000000b1d1d7c11 */ /* 0x000fca00080f0eff */
[----:B--2---:R2:W-:Y:S04]  /*1080*/  STG.E desc[UR8][R28.64], R31 ;  /* 0x0000001f1c007986 */ /* 0x0045e8000c101908 */
.L_x_1243:
[----:B------:R-:W-:Y:S05]  /*1090*/  BSYNC B0 ;  /* 0x0000000000007941 */ /* 0x000fea0003800000 */
.L_x_1242:
        /* <DEDUP_REMOVED lines=17> */
.L_x_1248:
        /* <DEDUP_REMOVED lines=18> */
.L_x_1249:
[----:B------:R-:W-:Y:S01]  /*12d0*/  IADD3 R28, P0, R28, UR12, RZ ;  /* 0x0000000c1c1c7c10 */ /* 0x000fe2000ff1e0ff */
[----:B------:R-:W-:-:S03]  /*12e0*/  IMAD R48, R48, UR7, RZ ;  /* 0x0000000730307c24 */ /* 0x000fc6000f8e02ff */
[----:B------:R-:W-:Y:S02]  /*12f0*/  IADD3.X R29, R29, UR13, RZ, P0, !PT ;  /* 0x0000000d1d1d7c10 */ /* 0x000fe400087fe4ff */
[----:B------:R-:W-:-:S04]  /*1300*/  IADD3 R30, P0, R48, UR10, RZ ;  /* 0x0000000a301e7c10 */ /* 0x000fc8000ff1e0ff */
[----:B------:R-:W2:Y:S01]  /*1310*/  I2F.S64 R29, R28 ;  /* 0x0000001c001d7312 */ /* 0x000ea20000301400 */
[----:B------:R-:W-:-:S05]  /*1320*/  LEA.HI.X.SX32 R31, R48, UR11, 0x1, P0 ;  /* 0x0000000b301f7c11 */ /* 0x000fca00080f0eff */
[----:B--2---:R2:W-:Y:S03]  /*1330*/  STG.E desc[UR8][R30.64], R29 ;  /* 0x0000001d1e007986 */ /* 0x0045e6000c101908 */
.L_x_1247:
[----:B------:R-:W-:Y:S05]  /*1340*/  BSYNC B0 ;  /* 0x0000000000007941 */ /* 0x000fea0003800000 */
.L_x_1246:
        /* <DEDUP_REMOVED lines=10> */
[----:B012---:R-:W-:Y:S05]  /*13f0*/  CALL.REL.NOINC `($__internal_107_$__cuda_sm20_rem_u64) ;  /* 0x0000000800687944 */ /* 0x007fea0003c00000 */
[----:B------:R-:W-:Y:S01]  /*1400*/  MOV R28, R30 ;  /* 0x0000001e001c7202 */ /* 0x000fe20000000f00 */
[----:B------:R-:W-:Y:S01]  /*1410*/  IMAD.MOV.U32 R29, RZ, RZ, R31 ;  /* 0x000000ffff1d7224 */ /* 0x000fe200078e001f */
[----:B------:R-:W-:Y:S06]  /*1420*/  BRA `(.L_x_1253) ;  /* 0x0000000000487947 */ /* 0x000fec0003800000 */
.L_x_1252:
        /* <DEDUP_REMOVED lines=18> */
.L_x_1253:
[----:B------:R-:W-:Y:S01]  /*1550*/  IADD3 R28, P0, R28, UR12, RZ ;  /* 0x0000000c1c1c7c10 */ /* 0x000fe2000ff1e0ff */
[----:B------:R-:W-:-:S03]  /*1560*/  IMAD R39, R39, UR7, RZ ;  /* 0x0000000727277c24 */ /* 0x000fc6000f8e02ff */
[----:B------:R-:W-:Y:S02]  /*1570*/  IADD3.X R29, R29, UR13, RZ, P0, !PT ;  /* 0x0000000d1d1d7c10 */ /* 0x000fe400087fe4ff */
[----:B------:R-:W-:-:S04]  /*1580*/  IADD3 R30, P0, R39, UR10, RZ ;  /* 0x0000000a271e7c10 */ /* 0x000fc8000ff1e0ff */
[----:B------:R-:W2:Y:S01]  /*1590*/  I2F.S64 R29, R28 ;  /* 0x0000001c001d7312 */ /* 0x000ea20000301400 */
[----:B------:R-:W-:-:S05]  /*15a0*/  LEA.HI.X.SX32 R31, R39, UR11, 0x1, P0 ;  /* 0x0000000b271f7c11 */ /* 0x000fca00080f0eff */
[----:B--2---:R3:W-:Y:S03]  /*15b0*/  STG.E desc[UR8][R30.64], R29 ;  /* 0x0000001d1e007986 */ /* 0x0047e6000c101908 */
.L_x_1251:
[----:B------:R-:W-:Y:S05]  /*15c0*/  BSYNC B0 ;  /* 0x0000000000007941 */ /* 0x000fea0003800000 */
.L_x_1250:
        /* <DEDUP_REMOVED lines=10> */
[----:B0123--:R-:W-:Y:S05]  /*1670*/  CALL.REL.NOINC `($__internal_107_$__cuda_sm20_rem_u64) ;  /* 0x0000000400c87944 */ /* 0x00ffea0003c00000 */
[----:B------:R-:W-:Y:S01]  /*1680*/  IMAD.MOV.U32 R28, RZ, RZ, R30 ;  /* 0x000000ffff1c7224 */ /* 0x000fe200078e001e */
[----:B------:R-:W-:Y:S01]  /*1690*/  MOV R29, R31 ;  /* 0x0000001f001d7202 */ /* 0x000fe20000000f00 */
[----:B------:R-:W-:Y:S06]  /*16a0*/  BRA `(.L_x_1256) ;  /* 0x0000000000487947 */ /* 0x000fec0003800000 */
.L_x_1255:
        /* <DEDUP_REMOVED lines=18> */
.L_x_1256:
[----:B------:R-:W-:Y:S01]  /*17d0*/  IADD3 R28, P0, R28, UR12, RZ ;  /* 0x0000000c1c1c7c10 */ /* 0x000fe2000ff1e0ff */
[----:B------:R-:W-:-:S03]  /*17e0*/  IMAD R39, R39, UR7, RZ ;  /* 0x0000000727277c24 */ /* 0x000fc6000f8e02ff */
[----:B------:R-:W-:Y:S02]  /*17f0*/  IADD3.X R29, R29, UR13, RZ, P0, !PT ;  /* 0x0000000d1d1d7c10 */ /* 0x000fe400087fe4ff */
[----:B------:R-:W-:-:S04]  /*1800*/  IADD3 R30, P0, R39, UR10, RZ ;  /* 0x0000000a271e7c10 */ /* 0x000fc8000ff1e0ff */
[----:B------:R-:W2:Y:S01]  /*1810*/  I2F.S64 R29, R28 ;  /* 0x0000001c001d7312 */ /* 0x000ea20000301400 */
[----:B------:R-:W-:-:S05]  /*1820*/  LEA.HI.X.SX32 R31, R39, UR11, 0x1, P0 ;  /* 0x0000000b271f7c11 */ /* 0x000fca00080f0eff */
[----:B--2---:R4:W-:Y:S03]  /*1830*/  STG.E desc[UR8][R30.64], R29 ;  /* 0x0000001d1e007986 */ /* 0x0049e6000c101908 */
.L_x_1254:
        /* <DEDUP_REMOVED lines=11> */
        .weak           $__internal_106_$__cuda_sm20_div_s64
        .type           $__internal_106_$__cuda_sm20_div_s64,@function
        .size           $__internal_106_$__cuda_sm20_div_s64,($__internal_107_$__cuda_sm20_rem_u64 - $__internal_106_$__cuda_sm20_div_s64)
$__internal_106_$__cuda_sm20_div_s64:
        /* <DEDUP_REMOVED lines=74> */
[----:B------:R-:W-:Y:S06]  /*1d90*/  RET.REL.NODEC R22 `(_ZN2at6native60_GLOBAL__N__fdc43544_27_DistributionRandomKernel_cu_f88cee4443distribution_elementwise_grid_stride_kernelIjLi4EZZZNS0_9templates4cuda21random_from_to_kernelIPNS_17CUDAGeneratorImplEEEvRNS_18TensorIteratorBaseEmlT_ENKUlvE_clEvENKUlvE5_clEvEUlP24curandStatePhilox4_32_10E0_ZNS1_27distribution_nullary_kernelIfj5uint4S7_SF_ZZZS5_IS7_EvS9_mlSA_ENKSB_clEvENKSC_clEvEUljE_EEvS9_T2_RKT3_T4_EUlijE_EEvlNS_15PhiloxCudaStateET1_SJ_) ;  /* 0xffffffe016987950 */ /* 0x000fec0003c3ffff */
        .weak           $__internal_107_$__cuda_sm20_rem_u64
        .type           $__internal_107_$__cuda_sm20_rem_u64,@function
        .size           $__internal_107_$__cuda_sm20_rem_u64,(.L_x_1998 - $__internal_107_$__cuda_sm20_rem_u64)
$__internal_107_$__cuda_sm20_rem_u64:
        /* <DEDUP_REMOVED lines=65> */
[----:B------:R-:W-:Y:S06]  /*21b0*/  RET.REL.NODEC R28 `(_ZN2at6native60_GLOBAL__N__fdc43544_27_DistributionRandomKernel_cu_f88cee4443distribution_elementwise_grid_stride_kernelIjLi4EZZZNS0_9templates4cuda21random_from_to_kernelIPNS_17CUDAGeneratorImplEEEvRNS_18TensorIteratorBaseEmlT_ENKUlvE_clEvENKUlvE5_clEvEUlP24curandStatePhilox4_32_10E0_ZNS1_27distribution_nullary_kernelIfj5uint4S7_SF_ZZZS5_IS7_EvS9_mlSA_ENKSB_clEvENKSC_clEvEUljE_EEvS9_T2_RKT3_T4_EUlijE_EEvlNS_15PhiloxCudaStateET1_SJ_) ;  /* 0xffffffdc1c907950 */ /* 0x000fec0003c3ffff */
.L_x_1258:
        /* <DEDUP_REMOVED lines=12> */
.L_x_1998:


//--------------------- .text._ZN2at6native60_GLOBAL__N__fdc43544_27_DistributionRandomKernel_cu_f88cee4443distribution_elementwise_grid_stride_kernelImLi2EZZZNS0_9templates4cuda21random_from_to_kernelIPNS_17CUDAGeneratorImplEEEvRNS_18TensorIteratorBaseEmlT_ENKUlvE_clEvENKUlvE5_clEvEUlP24curandStatePhilox4_32_10E_ZNS1_27distribution_nullary_kernelIfm10ulonglong2S7_SF_ZZZS5_IS7_EvS9_mlSA_ENKSB_clEvENKSC_clEvEUlmE_EEvS9_T2_RKT3_T4_EUlimE0_EEvlNS_15PhiloxCudaStateET1_SJ_ --------------------------
	.section	.text._ZN2at6native60_GLOBAL__N__fdc43544_27_DistributionRandomKernel_cu_f88cee4443distribution_elementwise_grid_stride_kernelImLi2EZZZNS0_9templates4cuda21random_from_to_kernelIPNS_17CUDAGeneratorImplEEEvRNS_18TensorIteratorBaseEmlT_ENKUlvE_clEvENKUlvE5_clEvEUlP24curandStatePhilox4_32_10E_ZNS1_27distribution_nullary_kernelIfm10ulonglong2S7_SF_ZZZS5_IS7_EvS9_mlSA_ENKSB_clEvENKSC_clEvEUlmE_EEvS9_T2_RKT3_T4_EUlimE0_EEvlNS_15PhiloxCudaStateET1_SJ_,"ax",@progbits
	.align	128
.text._ZN2at6native60_GLOBAL__N__fdc43544_27_DistributionRandomKernel_cu_f88cee4443distribution_elementwise_grid_stride_kernelImLi2EZZZNS0_9templates4cuda21random_from_to_kernelIPNS_17CUDAGeneratorImplEEEvRNS_18TensorIteratorBaseEmlT_ENKUlvE_clEvENKUlvE5_clEvEUlP24curandStatePhilox4_32_10E_ZNS1_27distribution_nullary_kernelIfm10ulonglong2S7_SF_ZZZS5_IS7_EvS9_mlSA_ENKSB_clEvENKSC_clEvEUlmE_EEvS9_T2_RKT3_T4_EUlimE0_EEvlNS_15PhiloxCudaStateET1_SJ_:
        .type           _ZN2at6native60_GLOBAL__N__fdc43544_27_DistributionRandomKernel_cu_f88cee4443distribution_elementwise_grid_stride_kernelImLi2EZZZNS0_9templates4cuda21random_from_to_kernelIPNS_17CUDAGeneratorImplEEEvRNS_18TensorIteratorBaseEmlT_ENKUlvE_clEvENKUlvE5_clEvEUlP24curandStatePhilox4_32_10E_ZNS1_27distribution_nullary_kernelIfm10ulonglong2S7_SF_ZZZS5_IS7_EvS9_mlSA_ENKSB_clEvENKSC_clEvEUlmE_EEvS9_T2_RKT3_T4_EUlimE0_EEvlNS_15PhiloxCudaStateET1_SJ_,@function
        .size           _ZN2at6native60_GLOBAL__N__fdc43544_27_DistributionRandomKernel_cu_f88cee4443distribution_elementwise_grid_stride_kernelImLi2EZZZNS0_9templates4cuda21random_from_to_kernelIPNS_17CUDAGeneratorImplEEEvRNS_18TensorIteratorBaseEmlT_ENKUlvE_clEvENKUlvE5_clEvEUlP24curandStatePhilox4_32_10E_ZNS1_27distribution_nullary_kernelIfm10ulonglong2S7_SF_ZZZS5_IS7_EvS9_mlSA_ENKSB_clEvENKSC_clEvEUlmE_EEvS9_T2_RKT3_T4_EUlimE0_EEvlNS_15PhiloxCudaStateET1_SJ_,(.L_x_2001 - _ZN2at6native60_GLOBAL__N__fdc43544_27_DistributionRandomKernel_cu_f88cee4443distribution_elementwise_grid_stride_kernelImLi2EZZZNS0_9templates4cuda21random_from_to_kernelIPNS_17CUDAGeneratorImplEEEvRNS_18TensorIteratorBaseEmlT_ENKUlvE_clEvENKUlvE5_clEvEUlP24curandStatePhilox4_32_10E_ZNS1_27distribution_nullary_kernelIfm10ulonglong2S7_SF_ZZZS5_IS7_EvS9_mlSA_ENKSB_clEvENKSC_clEvEUlmE_EEvS9_T2_RKT3_T4_EUlimE0_EEvlNS_15PhiloxCudaStateET1_SJ_)
        .other          _ZN2at6native60_GLOBAL__N__fdc43544_27_DistributionRandomKernel_cu_f88cee4443distribution_elementwise_grid_stride_kernelImLi2EZZZNS0_9templates4cuda21random_from_to_kernelIPNS_17CUDAGeneratorImplEEEvRNS_18TensorIteratorBaseEmlT_ENKUlvE_clEvENKUlvE5_clEvEUlP24curandStatePhilox4_32_10E_ZNS1_27distribution_nullary_kernelIfm10ulonglong2S7_SF_ZZZS5_IS7_EvS9_mlSA_ENKSB_clEvENKSC_clEvEUlmE_EEvS9_T2_RKT3_T4_EUlimE0_EEvlNS_15PhiloxCudaStateET1_SJ_,@"STO_CUDA_ENTRY STV_DEFAULT"
_ZN2at6native60_GLOBAL__N__fdc43544_27_DistributionRandomKernel_cu_f88cee4443distribution_elementwise_grid_stride_kernelImLi2EZZZNS0_9templates4cuda21random_from_to_kernelIPNS_17CUDAGeneratorImplEEEvRNS_18TensorIteratorBaseEmlT_ENKUlvE_clEvENKUlvE5_clEvEUlP24curandStatePhilox4_32_10E_ZNS1_27distribution_nullary_kernelIfm10ulonglong2S7_SF_ZZZS5_IS7_EvS9_mlSA_ENKSB_clEvENKSC_clEvEUlmE_EEvS9_T2_RKT3_T4_EUlimE0_EEvlNS_15PhiloxCudaStateET1_SJ_:
        /* <DEDUP_REMOVED lines=93> */
[----:B------:R-:W-:Y:S05]  /*05d0*/  CALL.REL.NOINC `($__internal_108_$__cuda_sm20_div_s64) ;  /* 0x0000003000387944 */ /* 0x000fea0003c00000 */
[----:B------:R-:W-:Y:S05]  /*05e0*/  BRA `(.L_x_1260) ;  /* 0x0000000000587947 */ /* 0x000fea0003800000 */
.L_x_1259:
        /* <DEDUP_REMOVED lines=22> */
.L_x_1260:
        /* <DEDUP_REMOVED lines=68> */
.L_x_1276:
        /* <DEDUP_REMOVED lines=13> */
.L_x_1262:
[----:B------:R-:W-:Y:S05]  /*0c60*/  BSYNC B0 ;  /* 0x0000000000007941 */ /* 0x000fea0003800000 */
.L_x_1261:
        /* <DEDUP_REMOVED lines=69> */
.L_x_1264:
[----:B------:R-:W-:Y:S01]  /*10c0*/  MOV R0, R22 ;  /* 0x0000001600007202 */ /* 0x000fe20000000f00 */
[----:B------:R-:W-:Y:S01]  /*10d0*/  IMAD.MOV.U32 R2, RZ, RZ, R3 ;  /* 0x000000ffff027224 */ /* 0x000fe200078e0003 */
[----:B------:R-:W-:Y:S01]  /*10e0*/  MOV R6, R8 ;  /* 0x0000000800067202 */ /* 0x000fe20000000f00 */
[----:B------:R-:W-:-:S07]  /*10f0*/  IMAD.MOV.U32 R5, RZ, RZ, R18 ;  /* 0x000000ffff057224 */ /* 0x000fce00078e0012 */
.L_x_1263:
        /* <DEDUP_REMOVED lines=257> */
.L_x_1267:
        /* <DEDUP_REMOVED lines=8> */
[----:B01----:R-:W-:Y:S05]  /*2190*/  CALL.REL.NOINC `($__internal_109_$__cuda_sm20_rem_u64) ;  /* 0x0000001800747944 */ /* 0x003fea0003c00000 */
[----:B------:R-:W-:Y:S01]  /*21a0*/  IMAD.MOV.U32 R22, RZ, RZ, R2 ;  /* 0x000000ffff167224 */ /* 0x000fe200078e0002 */
[----:B------:R-:W-:Y:S01]  /*21b0*/  MOV R23, R25 ;  /* 0x0000001900177202 */ /* 0x000fe20000000f00 */
[----:B------:R-:W-:Y:S06]  /*21c0*/  BRA `(.L_x_1270) ;  /* 0x0000000000507947 */ /* 0x000fec0003800000 */
.L_x_1269:
        /* <DEDUP_REMOVED lines=20> */
.L_x_1270:
[----:B------:R-:W-:Y:S05]  /*2310*/  BSYNC B1 ;  /* 0x0000000000017941 */ /* 0x000fea0003800000 */
.L_x_1268:
[----:B------:R-:W-:Y:S02]  /*2320*/  ULDC.64 UR34, c[0x0][0x3e0] ;  /* 0x0000f80000227ab9 */ /* 0x000fe40000000a00 */
[----:B------:R-:W-:-:S04]  /*2330*/  IADD3 R22, P0, R22, UR34, RZ ;  /* 0x0000002216167c10 */ /* 0x000fc8000ff1e0ff */
[----:B------:R-:W-:-:S06]  /*2340*/  IADD3.X R23, R23, UR35, RZ, P0, !PT ;  /* 0x0000002317177c10 */ /* 0x000fcc00087fe4ff */
[----:B------:R-:W2:Y:S02]  /*2350*/  I2F.S64 R23, R22 ;  /* 0x0000001600177312 */ /* 0x000ea40000301400 */
[----:B--2---:R2:W-:Y:S02]  /*2360*/  STG.E desc[UR60][R26.64], R23 ;  /* 0x000000171a007986 */ /* 0x0045e4000c10193c */
.L_x_1266:
[----:B------:R-:W-:Y:S05]  /*2370*/  BSYNC B0 ;  /* 0x0000000000007941 */ /* 0x000fea0003800000 */
.L_x_1265:
        /* <DEDUP_REMOVED lines=259> */
.L_x_1272:
        /* <DEDUP_REMOVED lines=10> */
[----:B01----:R-:W-:Y:S05]  /*3450*/  CALL.REL.NOINC `($__internal_109_$__cuda_sm20_rem_u64) ;  /* 0x0000000400c47944 */ /* 0x003fea0003c00000 */
[----:B------:R-:W-:Y:S01]  /*3460*/  MOV R3, R25 ;  /* 0x0000001900037202 */ /* 0x000fe20000000f00 */
[----:B------:R-:W-:Y:S06]  /*3470*/  BRA `(.L_x_1275) ;  /* 0x00000000004c7947 */ /* 0x000fec0003800000 */
.L_x_1274:
        /* <DEDUP_REMOVED lines=19> */
.L_x_1275:
[----:B------:R-:W-:Y:S05]  /*35b0*/  BSYNC B0 ;  /* 0x0000000000007941 */ /* 0x000fea0003800000 */
.L_x_1273:
[----:B------:R-:W-:Y:S02]  /*35c0*/  ULDC.64 UR34, c[0x0][0x3e0] ;  /* 0x0000f80000227ab9 */ /* 0x000fe40000000a00 */
[----:B------:R-:W-:-:S04]  /*35d0*/  IADD3 R2, P0, R2, UR34, RZ ;  /* 0x0000002202027c10 */ /* 0x000fc8000ff1e0ff */
[----:B------:R-:W-:-:S06]  /*35e0*/  IADD3.X R3, R3, UR35, RZ, P0, !PT ;  /* 0x0000002303037c10 */ /* 0x000fcc00087fe4ff */
[----:B------:R-:W0:Y:S02]  /*35f0*/  I2F.S64 R3, R2 ;  /* 0x0000000200037312 */ /* 0x000e240000301400 */
[----:B0-----:R3:W-:Y:S02]  /*3600*/  STG.E desc[UR60][R26.64], R3 ;  /* 0x000000031a007986 */ /* 0x0017e4000c10193c */
.L_x_1271:
        /* <DEDUP_REMOVED lines=11> */
        .weak           $__internal_108_$__cuda_sm20_div_s64
        .type           $__internal_108_$__cuda_sm20_div_s64,@function
        .size           $__internal_108_$__cuda_sm20_div_s64,($__internal_109_$__cuda_sm20_rem_u64 - $__internal_108_$__cuda_sm20_div_s64)
$__internal_108_$__cuda_sm20_div_s64:
        /* <DEDUP_REMOVED lines=74> */
[----:B------:R-:W-:Y:S06]  /*3b60*/  RET.REL.NODEC R6 `(_ZN2at6native60_GLOBAL__N__fdc43544_27_DistributionRandomKernel_cu_f88cee4443distribution_elementwise_grid_stride_kernelImLi2EZZZNS0_9templates4cuda21random_from_to_kernelIPNS_17CUDAGeneratorImplEEEvRNS_18TensorIteratorBaseEmlT_ENKUlvE_clEvENKUlvE5_clEvEUlP24curandStatePhilox4_32_10E_ZNS1_27distribution_nullary_kernelIfm10ulonglong2S7_SF_ZZZS5_IS7_EvS9_mlSA_ENKSB_clEvENKSC_clEvEUlmE_EEvS9_T2_RKT3_T4_EUlimE0_EEvlNS_15PhiloxCudaStateET1_SJ_) ;  /* 0xffffffc406247950 */ /* 0x000fec0003c3ffff */
        .weak           $__internal_109_$__cuda_sm20_rem_u64
        .type           $__internal_109_$__cuda_sm20_rem_u64,@function
        .size           $__internal_109_$__cuda_sm20_rem_u64,(.L_x_2001 - $__internal_109_$__cuda_sm20_rem_u64)
$__internal_109_$__cuda_sm20_rem_u64:
        /* <DEDUP_REMOVED lines=64> */
[----:B------:R-:W-:Y:S06]  /*3f70*/  RET.REL.NODEC R40 `(_ZN2at6native60_GLOBAL__N__fdc43544_27_DistributionRandomKernel_cu_f88cee4443distribution_elementwise_grid_stride_kernelImLi2EZZZNS0_9templates4cuda21random_from_to_kernelIPNS_17CUDAGeneratorImplEEEvRNS_18TensorIteratorBaseEmlT_ENKUlvE_clEvENKUlvE5_clEvEUlP24curandStatePhilox4_32_10E_ZNS1_27distribution_nullary_kernelIfm10ulonglong2S7_SF_ZZZS5_IS7_EvS9_mlSA_ENKSB_clEvENKSC_clEvEUlmE_EEvS9_T2_RKT3_T4_EUlimE0_EEvlNS_15PhiloxCudaStateET1_SJ_) ;  /* 0xffffffc028207950 */ /* 0x000fec0003c3ffff */
.L_x_1277:
        /* <DEDUP_REMOVED lines=16> */
.L_x_2001:


//--------------------- .text._ZN2at6native60_GLOBAL__N__fdc43544_27_DistributionRandomKernel_cu_f88cee4443distribution_elementwise_grid_stride_kernelImLi2EZZZNS0_9templates4cuda21random_from_to_kernelIPNS_17CUDAGeneratorImplEEEvRNS_18TensorIteratorBaseEmlT_ENKUlvE_clEvENKUlvE5_clEvEUlP24curandStatePhilox4_32_10E_ZNS1_27distribution_nullary_kernelIfm10ulonglong2S7_SF_ZZZS5_IS7_EvS9_mlSA_ENKSB_clEvENKSC_clEvEUlmE_EEvS9_T2_RKT3_T4_EUlimE_EEvlNS_15PhiloxCudaStateET1_SJ_ --------------------------
	.section	.text._ZN2at6native60_GLOBAL__N__fdc43544_27_DistributionRandomKernel_cu_f88cee4443distribution_elementwise_grid_stride_kernelImLi2EZZZNS0_9templates4cuda21random_from_to_kernelIPNS_17CUDAGeneratorImplEEEvRNS_18TensorIteratorBaseEmlT_ENKUlvE_clEvENKUlvE5_clEvEUlP24curandStatePhilox4_32_10E_ZNS1_27distribution_nullary_kernelIfm10ulonglong2S7_SF_ZZZS5_IS7_EvS9_mlSA_ENKSB_clEvENKSC_clEvEUlmE_EEvS9_T2_RKT3_T4_EUlimE_EEvlNS_15PhiloxCudaStateET1_SJ_,"ax",@progbits
	.align	128
.text._ZN2at6native60_GLOBAL__N__fdc43544_27_DistributionRandomKernel_cu_f88cee4443distribution_elementwise_grid_stride_kernelImLi2EZZZNS0_9templates4cuda21random_from_to_kernelIPNS_17CUDAGeneratorImplEEEvRNS_18TensorIteratorBaseEmlT_ENKUlvE_clEvENKUlvE5_clEvEUlP24curandStatePhilox4_32_10E_ZNS1_27distribution_nullary_kernelIfm10ulonglong2S7_SF_ZZZS5_IS7_EvS9_mlSA_ENKSB_clEvENKSC_clEvEUlmE_EEvS9_T2_RKT3_T4_EUlimE_EEvlNS_15PhiloxCudaStateET1_SJ_:
        .type           _ZN2at6native60_GLOBAL__N__fdc43544_27_DistributionRandomKernel_cu_f88cee4443distribution_elementwise_grid_stride_kernelImLi2EZZZNS0_9templates4cuda21random_from_to_kernelIPNS_17CUDAGeneratorImplEEEvRNS_18TensorIteratorBaseEmlT_ENKUlvE_clEvENKUlvE5_clEvEUlP24curandStatePhilox4_32_10E_ZNS1_27distribution_nullary_kernelIfm10ulonglong2S7_SF_ZZZS5_IS7_EvS9_mlSA_ENKSB_clEvENKSC_clEvEUlmE_EEvS9_T2_RKT3_T4_EUlimE_EEvlNS_15PhiloxCudaStateET1_SJ_,@function
        .size           _ZN2at6native60_GLOBAL__N__fdc43544_27_DistributionRandomKernel_cu_f88cee4443distribution_elementwise_grid_stride_kernelImLi2EZZZNS0_9templates4cuda21random_from_to_kernelIPNS_17CUDAGeneratorImplEEEvRNS_18TensorIteratorBaseEmlT_ENKUlvE_clEvENKUlvE5_clEvEUlP24curandStatePhilox4_32_10E_ZNS1_27distribution_nullary_kernelIfm10ulonglong2S7_SF_ZZZS5_IS7_EvS9_mlSA_ENKSB_clEvENKSC_clEvEUlmE_EEvS9_T2_RKT3_T4_EUlimE_EEvlNS_15PhiloxCudaStateET1_SJ_,(.L_x_2004 - _ZN2at6native60_GLOBAL__N__fdc43544_27_DistributionRandomKernel_cu_f88cee4443distribution_elementwise_grid_stride_kernelImLi2EZZZNS0_9templates4cuda21random_from_to_kernelIPNS_17CUDAGeneratorImplEEEvRNS_18TensorIteratorBaseEmlT_ENKUlvE_clEvENKUlvE5_clEvEUlP24curandStatePhilox4_32_10E_ZNS1_27distribution_nullary_kernelIfm10ulonglong2S7_SF_ZZZS5_IS7_EvS9_mlSA_ENKSB_clEvENKSC_clEvEUlmE_EEvS9_T2_RKT3_T4_EUlimE_EEvlNS_15PhiloxCudaStateET1_SJ_)
        .other          _ZN2at6native60_GLOBAL__N__fdc43544_27_DistributionRandomKernel_cu_f88cee4443distribution_elementwise_grid_stride_kernelImLi2EZZZNS0_9templates4cuda21random_from_to_kernelIPNS_17CUDAGeneratorImplEEEvRNS_18TensorIteratorBaseEmlT_ENKUlvE_clEvENKUlvE5_clEvEUlP24curandStatePhilox4_32_10E_ZNS1_27distribution_nullary_kernelIfm10ulonglong2S7_SF_ZZZS5_IS7_EvS9_mlSA_ENKSB_clEvENKSC_clEvEUlmE_EEvS9_T2_RKT3_T4_EUlimE_EEvlNS_15PhiloxCudaStateET1_SJ_,@"STO_CUDA_ENTRY STV_DEFAULT"
_ZN2at6native60_GLOBAL__N__fdc43544_27_DistributionRandomKernel_cu_f88cee4443distribution_elementwise_grid_stride_kernelImLi2EZZZNS0_9templates4cuda21random_from_to_kernelIPNS_17CUDAGeneratorImplEEEvRNS_18TensorIteratorBaseEmlT_ENKUlvE_clEvENKUlvE5_clEvEUlP24curandStatePhilox4_32_10E_ZNS1_27distribution_nullary_kernelIfm10ulonglong2S7_SF_ZZZS5_IS7_EvS9_mlSA_ENKSB_clEvENKSC_clEvEUlmE_EEvS9_T2_RKT3_T4_EUlimE_EEvlNS_15PhiloxCudaStateET1_SJ_:
        /* <DEDUP_REMOVED lines=86> */
[----:B------:R-:W-:Y:S05]  /*0560*/  CALL.REL.NOINC `($__internal_110_$__cuda_sm20_div_s64) ;  /* 0x0000000c00b47944 */ /* 0x000fea0003c00000 */
[----:B------:R-:W-:Y:S01]  /*0570*/  MOV R22, R26 ;  /* 0x0000001a00167202 */ /* 0x000fe20000000f00 */
[----:B------:R-:W-:Y:S01]  /*0580*/  IMAD.MOV.U32 R23, RZ, RZ, R27 ;  /* 0x000000ffff177224 */ /* 0x000fe200078e001b */
[----:B------:R-:W-:Y:S06]  /*0590*/  BRA `(.L_x_1279) ;  /* 0x00000000005c7947 */ /* 0x000fec0003800000 */
.L_x_1278:
        /* <DEDUP_REMOVED lines=23> */
.L_x_1279:
        /* <DEDUP_REMOVED lines=33> */
.L_x_1293:
        /* <DEDUP_REMOVED lines=13> */
.L_x_1281:
[----:B------:R-:W-:Y:S05]  /*09f0*/  BSYNC B0 ;  /* 0x0000000000007941 */ /* 0x000fea0003800000 */
.L_x_1280:
        /* <DEDUP_REMOVED lines=60> */
.L_x_1283:
[----:B------:R-:W-:Y:S01]  /*0dc0*/  IMAD.MOV.U32 R47, RZ, RZ, R43 ;  /* 0x000000ffff2f7224 */ /* 0x000fe200078e002b */
[----:B------:R-:W-:Y:S01]  /*0dd0*/  MOV R30, R31 ;  /* 0x0000001f001e7202 */ /* 0x000fe20000000f00 */
[----:B------:R-:W-:Y:S02]  /*0de0*/  IMAD.MOV.U32 R39, RZ, RZ, R37 ;  /* 0x000000ffff277224 */ /* 0x000fe400078e0025 */
[----:B------:R-:W-:-:S07]  /*0df0*/  IMAD.MOV.U32 R40, RZ, RZ, R26 ;  /* 0x000000ffff287224 */ /* 0x000fce00078e001a */
.L_x_1282:
        /* <DEDUP_REMOVED lines=12> */
[----:B01----:R-:W-:Y:S05]  /*0ec0*/  CALL.REL.NOINC `($__internal_111_$__cuda_sm20_rem_u64) ;  /* 0x0000000800887944 */ /* 0x003fea0003c00000 */
[----:B------:R-:W-:Y:S02]  /*0ed0*/  IMAD.MOV.U32 R28, RZ, RZ, R30 ;  /* 0x000000ffff1c7224 */ /* 0x000fe400078e001e */
[----:B------:R-:W-:Y:S01]  /*0ee0*/  IMAD.MOV.U32 R29, RZ, RZ, R31 ;  /* 0x000000ffff1d7224 */ /* 0x000fe200078e001f */
[----:B------:R-:W-:Y:S06]  /*0ef0*/  BRA `(.L_x_1288) ;  /* 0x00000000004c7947 */ /* 0x000fec0003800000 */
.L_x_1287:
        /* <DEDUP_REMOVED lines=19> */
.L_x_1288:
[----:B------:R-:W-:Y:S05]  /*1030*/  BSYNC B1 ;  /* 0x0000000000017941 */ /* 0x000fea0003800000 */
.L_x_1286:
[----:B------:R-:W-:-:S04]  /*1040*/  IADD3 R30, P0, R28, UR10, RZ ;  /* 0x0000000a1c1e7c10 */ /* 0x000fc8000ff1e0ff */
[----:B------:R-:W-:Y:S01]  /*1050*/  IADD3.X R31, R29, UR11, RZ, P0, !PT ;  /* 0x0000000b1d1f7c10 */ /* 0x000fe200087fe4ff */
[----:B------:R-:W-:-:S05]  /*1060*/  IMAD R29, R16, UR7, RZ ;  /* 0x00000007101d7c24 */ /* 0x000fca000f8e02ff */
[----:B------:R-:W2:Y:S01]  /*1070*/  I2F.S64 R31, R30 ;  /* 0x0000001e001f7312 */ /* 0x000ea20000301400 */
[----:B------:R-:W-:-:S04]  /*1080*/  IADD3 R28, P0, R29, UR12, RZ ;  /* 0x0000000c1d1c7c10 */ /* 0x000fc8000ff1e0ff */
[----:B------:R-:W-:-:S05]  /*1090*/  LEA.HI.X.SX32 R29, R29, UR13, 0x1, P0 ;  /* 0x0000000d1d1d7c11 */ /* 0x000fca00080f0eff */
[----:B--2---:R2:W-:Y:S04]  /*10a0*/  STG.E desc[UR8][R28.64], R31 ;  /* 0x0000001f1c007986 */ /* 0x0045e8000c101908 */
.L_x_1285:
[----:B------:R-:W-:Y:S05]  /*10b0*/  BSYNC B0 ;  /* 0x0000000000007941 */ /* 0x000fea0003800000 */
.L_x_1284:
        /* <DEDUP_REMOVED lines=15> */
[----:B01----:R-:W-:Y:S05]  /*11b0*/  CALL.REL.NOINC `($__internal_111_$__cuda_sm20_rem_u64) ;  /* 0x0000000400cc7944 */ /* 0x003fea0003c00000 */
[----:B------:R-:W-:Y:S01]  /*11c0*/  IMAD.MOV.U32 R28, RZ, RZ, R30 ;  /* 0x000000ffff1c7224 */ /* 0x000fe200078e001e */
[----:B------:R-:W-:Y:S01]  /*11d0*/  MOV R29, R31 ;  /* 0x0000001f001d7202 */ /* 0x000fe20000000f00 */
[----:B------:R-:W-:Y:S06]  /*11e0*/  BRA `(.L_x_1292) ;  /* 0x0000000000487947 */ /* 0x000fec0003800000 */
.L_x_1291:
        /* <DEDUP_REMOVED lines=18> */
.L_x_1292:
[----:B------:R-:W-:Y:S05]  /*1310*/  BSYNC B0 ;  /* 0x0000000000007941 */ /* 0x000fea0003800000 */
.L_x_1290:
[----:B------:R-:W-:Y:S01]  /*1320*/  IADD3 R28, P0, R28, UR10, RZ ;  /* 0x0000000a1c1c7c10 */ /* 0x000fe2000ff1e0ff */
[----:B------:R-:W-:-:S03]  /*1330*/  IMAD R46, R46, UR7, RZ ;  /* 0x000000072e2e7c24 */ /* 0x000fc6000f8e02ff */
[----:B------:R-:W-:Y:S02]  /*1340*/  IADD3.X R29, R29, UR11, RZ, P0, !PT ;  /* 0x0000000b1d1d7c10 */ /* 0x000fe400087fe4ff */
[----:B------:R-:W-:-:S04]  /*1350*/  IADD3 R30, P0, R46, UR12, RZ ;  /* 0x0000000c2e1e7c10 */ /* 0x000fc8000ff1e0ff */
[----:B------:R-:W2:Y:S01]  /*1360*/  I2F.S64 R29, R28 ;  /* 0x0000001c001d7312 */ /* 0x000ea20000301400 */
[----:B------:R-:W-:-:S05]  /*1370*/  LEA.HI.X.SX32 R31, R46, UR13, 0x1, P0 ;  /* 0x0000000d2e1f7c11 */ /* 0x000fca00080f0eff */
[----:B--2---:R2:W-:Y:S03]  /*1380*/  STG.E desc[UR8][R30.64], R29 ;  /* 0x0000001d1e007986 */ /* 0x0045e6000c101908 */
.L_x_1289:
        /* <DEDUP_REMOVED lines=11> */
        .weak           $__internal_110_$__cuda_sm20_div_s64
        .type           $__internal_110_$__cuda_sm20_div_s64,@function
        .size           $__internal_110_$__cuda_sm20_div_s64,($__internal_111_$__cuda_sm20_rem_u64 - $__internal_110_$__cuda_sm20_div_s64)
$__internal_110_$__cuda_sm20_div_s64:
        /* <DEDUP_REMOVED lines=74> */
[----:B------:R-:W-:Y:S06]  /*18e0*/  RET.REL.NODEC R22 `(_ZN2at6native60_GLOBAL__N__fdc43544_27_DistributionRandomKernel_cu_f88cee4443distribution_elementwise_grid_stride_kernelImLi2EZZZNS0_9templates4cuda21random_from_to_kernelIPNS_17CUDAGeneratorImplEEEvRNS_18TensorIteratorBaseEmlT_ENKUlvE_clEvENKUlvE5_clEvEUlP24curandStatePhilox4_32_10E_ZNS1_27distribution_nullary_kernelIfm10ulonglong2S7_SF_ZZZS5_IS7_EvS9_mlSA_ENKSB_clEvENKSC_clEvEUlmE_EEvS9_T2_RKT3_T4_EUlimE_EEvlNS_15PhiloxCudaStateET1_SJ_) ;  /* 0xffffffe416c47950 */ /* 0x000fec0003c3ffff */
        .weak           $__internal_111_$__cuda_sm20_rem_u64
        .type           $__internal_111_$__cuda_sm20_rem_u64,@function
        .size           $__internal_111_$__cuda_sm20_rem_u64,(.L_x_2004 - $__internal_111_$__cuda_sm20_rem_u64)
$__internal_111_$__cuda_sm20_rem_u64:
        /* <DEDUP_REMOVED lines=65> */
[----:B------:R-:W-:Y:S06]  /*1d00*/  RET.REL.NODEC R28 `(_ZN2at6native60_GLOBAL__N__fdc43544_27_DistributionRandomKernel_cu_f88cee4443distribution_elementwise_grid_stride_kernelImLi2EZZZNS0_9templates4cuda21random_from_to_kernelIPNS_17CUDAGeneratorImplEEEvRNS_18TensorIteratorBaseEmlT_ENKUlvE_clEvENKUlvE5_clEvEUlP24curandStatePhilox4_32_10E_ZNS1_27distribution_nullary_kernelIfm10ulonglong2S7_SF_ZZZS5_IS7_EvS9_mlSA_ENKSB_clEvENKSC_clEvEUlmE_EEvS9_T2_RKT3_T4_EUlimE_EEvlNS_15PhiloxCudaStateET1_SJ_) ;  /* 0xffffffe01cbc7950 */ /* 0x000fec0003c3ffff */
.L_x_1294:
        /* <DEDUP_REMOVED lines=15> */
.L_x_2004:


//--------------------- .text._ZN2at6native60_GLOBAL__N__fdc43544_27_DistributionRandomKernel_cu_f88cee4443distribution_elementwise_grid_stride_kernelIjLi4EZZZNS0_9templates4cuda21random_from_to_kernelIPNS_17CUDAGeneratorImplEEEvRNS_18TensorIteratorBaseEmlT_ENKUlvE_clEvENKUlvE4_clEvEUlP24curandStatePhilox4_32_10E0_ZNS1_27distribution_nullary_kernelIdj5uint4S7_SF_ZZZS5_IS7_EvS9_mlSA_ENKSB_clEvENKSC_clEvEUljE_EEvS9_T2_RKT3_T4_EUlijE0_EEvlNS_15PhiloxCudaStateET1_SJ_ --------------------------
	.section	.text._ZN2at6native60_GLOBAL__N__fdc43544_27_DistributionRandomKernel_cu_f88cee4443distribution_elementwise_grid_stride_kernelIjLi4EZZZNS0_9templates4cuda21random_from_to_kernelIPNS_17CUDAGeneratorImplEEEvRNS_18TensorIteratorBaseEmlT_ENKUlvE_clEvENKUlvE4_clEvEUlP24curandStatePhilox4_32_10E0_ZNS1_27distribution_nullary_kernelIdj5uint4S7_SF_ZZZS5_IS7_EvS9_mlSA_ENKSB_clEvENKSC_clEvEUljE_EEvS9_T2_RKT3_T4_EUlijE0_EEvlNS_15PhiloxCudaStateET1_SJ_,"ax",@progbits
	.align	128
.text._ZN2at6native60_GLOBAL__N__fdc43544_27_DistributionRandomKernel_cu_f88cee4443distribution_elementwise_grid_stride_kernelIjLi4EZZZNS0_9templates4cuda21random_from_to_kernelIPNS_17CUDAGeneratorImplEEEvRNS_18TensorIteratorBaseEmlT_ENKUlvE_clEvENKUlvE4_clEvEUlP24curandStatePhilox4_32_10E0_ZNS1_27distribution_nullary_kernelIdj5uint4S7_SF_ZZZS5_IS7_EvS9_mlSA_ENKSB_clEvENKSC_clEvEUljE_EEvS9_T2_RKT3_T4_EUlijE0_EEvlNS_15PhiloxCudaStateET1_SJ_:
        .type           _ZN2at6native60_GLOBAL__N__fdc43544_27_DistributionRandomKernel_cu_f88cee4443distribution_elementwise_grid_stride_kernelIjLi4EZZZNS0_9templates4cuda21random_from_to_kernelIPNS_17CUDAGeneratorImplEEEvRNS_18TensorIteratorBaseEmlT_ENKUlvE_clEvENKUlvE4_clEvEUlP24curandStatePhilox4_32_10E0_ZNS1_27distribution_nullary_kernelIdj5uint4S7_SF_ZZZS5_IS7_EvS9_mlSA_ENKSB_clEvENKSC_clEvEUljE_EEvS9_T2_RKT3_T4_EUlijE0_EEvlNS_15PhiloxCudaStateET1_SJ_,@function
        .size           _ZN2at6native60_GLOBAL__N__fdc43544_27_DistributionRandomKernel_cu_f88cee4443distribution_elementwise_grid_stride_kernelIjLi4EZZZNS0_9templates4cuda21random_from_to_kernelIPNS_17CUDAGeneratorImplEEEvRNS_18TensorIteratorBaseEmlT_ENKUlvE_clEvENKUlvE4_clEvEUlP24curandStatePhilox4_32_10E0_ZNS1_27distribution_nullary_kernelIdj5uint4S7_SF_ZZZS5_IS7_EvS9_mlSA_ENKSB_clEvENKSC_clEvEUljE_EEvS9_T2_RKT3_T4_EUlijE0_EEvlNS_15PhiloxCudaStateET1_SJ_,(.L_x_2007 - _ZN2at6native60_GLOBAL__N__fdc43544_27_DistributionRandomKernel_cu_f88cee4443distribution_elementwise_grid_stride_kernelIjLi4EZZZNS0_9templates4cuda21random_from_to_kernelIPNS_17CUDAGeneratorImplEEEvRNS_18TensorIteratorBaseEmlT_ENKUlvE_clEvENKUlvE4_clEvEUlP24curandStatePhilox4_32_10E0_ZNS1_27distribution_nullary_kernelIdj5uint4S7_SF_ZZZS5_IS7_EvS9_mlSA_ENKSB_clEvENKSC_clEvEUljE_EEvS9_T2_RKT3_T4_EUlijE0_EEvlNS_15PhiloxCudaStateET1_SJ_)
        .other          _ZN2at6native60_GLOBAL__N__fdc43544_27_DistributionRandomKernel_cu_f88cee4443distribution_elementwise_grid_stride_kernelIjLi4EZZZNS0_9templates4cuda21random_from_to_kernelIPNS_17CUDAGeneratorImplEEEvRNS_18TensorIteratorBaseEmlT_ENKUlvE_clEvENKUlvE4_clEvEUlP24curandStatePhilox4_32_10E0_ZNS1_27distribution_nullary_kernelIdj5uint4S7_SF_ZZZS5_IS7_EvS9_mlSA_ENKSB_clEvENKSC_clEvEUljE_EEvS9_T2_RKT3_T4_EUlijE0_EEvlNS_15PhiloxCudaStateET1_SJ_,@"STO_CUDA_ENTRY STV_DEFAULT"
_ZN2at6native60_GLOBAL__N__fdc43544_27_DistributionRandomKernel_cu_f88cee4443distribution_elementwise_grid_stride_kernelIjLi4EZZZNS0_9templates4cuda21random_from_to_kernelIPNS_17CUDAGeneratorImplEEEvRNS_18TensorIteratorBaseEmlT_ENKUlvE_clEvENKUlvE4_clEvEUlP24curandStatePhilox4_32_10E0_ZNS1_27distribution_nullary_kernelIdj5uint4S7_SF_ZZZS5_IS7_EvS9_mlSA_ENKSB_clEvENKSC_clEvEUljE_EEvS9_T2_RKT3_T4_EUlijE0_EEvlNS_15PhiloxCudaStateET1_SJ_:
        /* <DEDUP_REMOVED lines=92> */
[----:B------:R-:W-:Y:S05]  /*05c0*/  CALL.REL.NOINC `($__internal_112_$__cuda_sm20_div_s64) ;  /* 0x0000005000c87944 */ /* 0x000fea0003c00000 */
[----:B------:R-:W-:Y:S05]  /*05d0*/  BRA `(.L_x_1296) ;  /* 0x00000000005c7947 */ /* 0x000fea0003800000 */
.L_x_1295:
        /* <DEDUP_REMOVED lines=23> */
.L_x_1296:
        /* <DEDUP_REMOVED lines=68> */
.L_x_1320:
        /* <DEDUP_REMOVED lines=13> */
.L_x_1298:
[----:B------:R-:W-:Y:S05]  /*0c60*/  BSYNC B0 ;  /* 0x0000000000007941 */ /* 0x000fea0003800000 */
.L_x_1297:
        /* <DEDUP_REMOVED lines=69> */
.L_x_1300:
[----:B------:R-:W-:Y:S01]  /*10c0*/  MOV R35, R32 ;  /* 0x0000002000237202 */ /* 0x000fe20000000f00 */
[----:B------:R-:W-:Y:S01]  /*10d0*/  IMAD.MOV.U32 R41, RZ, RZ, R27 ;  /* 0x000000ffff297224 */ /* 0x000fe200078e001b */
[----:B------:R-:W-:Y:S01]  /*10e0*/  MOV R30, R28 ;  /* 0x0000001c001e7202 */ /* 0x000fe20000000f00 */
[----:B------:R-:W-:-:S07]  /*10f0*/  IMAD.MOV.U32 R31, RZ, RZ, R22 ;  /* 0x000000ffff1f7224 */ /* 0x000fce00078e0016 */
.L_x_1299:
        /* <DEDUP_REMOVED lines=258> */
.L_x_1303:
[----:B------:R-:W-:Y:S01]  /*2120*/  ISETP.NE.U32.AND P0, PT, RZ, UR30, PT ;  /* 0x0000001eff007c0c */ /* 0x000fe2000bf05070 */
[----:B------:R-:W-:Y:S02]  /*2130*/  ULDC.64 UR34, c[0x0][0x3d0] ;  /* 0x0000f40000227ab9 */ /* 0x000fe40000000a00 */
[----:B------:R-:W-:-:S05]  /*2140*/  IADD3 R26, P1, R36, UR34, RZ ;  /* 0x00000022241a7c10 */ /* 0x000fca000ff3e0ff */
[----:B------:R-:W-:-:S05]  /*2150*/  IMAD.X R27, RZ, RZ, UR35, P1 ;  /* 0x00000023ff1b7e24 */ /* 0x000fca00088e06ff */
[----:B------:R-:W-:Y:S05]  /*2160*/  @!P0 BRA `(.L_x_1304) ;  /* 0x00000000000c8947 */ /* 0x000fea0003800000 */
[----:B------:R-:W-:-:S07]  /*2170*/  MOV R36, 0x2190 ;  /* 0x0000219000247802 */ /* 0x000fce0000000f00 */
[----:B01----:R-:W-:Y:S05]  /*2180*/  CALL.REL.NOINC `($__internal_113_$__cuda_sm20_rem_u64) ;  /* 0x0000003c00047944 */ /* 0x003fea0003c00000 */
[----:B------:R-:W-:Y:S05]  /*2190*/  BRA `(.L_x_1305) ;  /* 0x00000000004c7947 */ /* 0x000fea0003800000 */
.L_x_1304:
        /* <DEDUP_REMOVED lines=19> */
.L_x_1305:
[----:B------:R-:W-:Y:S02]  /*22d0*/  ULDC.64 UR34, c[0x0][0x3e0] ;  /* 0x0000f80000227ab9 */ /* 0x000fe40000000a00 */
[----:B------:R-:W-:-:S04]  /*22e0*/  IADD3 R36, P0, R42, UR34, RZ ;  /* 0x000000222a247c10 */ /* 0x000fc8000ff1e0ff */
[----:B------:R-:W-:-:S06]  /*22f0*/  IADD3.X R37, R43, UR35, RZ, P0, !PT ;  /* 0x000000232b257c10 */ /* 0x000fcc00087fe4ff */
[----:B------:R-:W2:Y:S02]  /*2300*/  I2F.F64.S64 R36, R36 ;  /* 0x0000002400247312 */ /* 0x000ea40000301c00 */
[----:B--2---:R2:W-:Y:S02]  /*2310*/  STG.E.64 desc[UR60][R26.64], R36 ;  /* 0x000000241a007986 */ /* 0x0045e4000c101b3c */
.L_x_1302:
[----:B------:R-:W-:Y:S05]  /*2320*/  BSYNC B0 ;  /* 0x0000000000007941 */ /* 0x000fea0003800000 */
.L_x_1301:
        /* <DEDUP_REMOVED lines=248> */
.L_x_1308:
[----:B------:R-:W-:Y:S01]  /*32b0*/  ISETP.NE.U32.AND P1, PT, RZ, UR30, PT ;  /* 0x0000001eff007c0c */ /* 0x000fe2000bf25070 */
[----:B------:R-:W-:Y:S02]  /*32c0*/  ULDC.64 UR34, c[0x0][0x3d0] ;  /* 0x0000f40000227ab9 */ /* 0x000fe40000000a00 */
[----:B------:R-:W-:-:S05]  /*32d0*/  IADD3 R26, P0, R35, UR34, RZ ;  /* 0x00000022231a7c10 */ /* 0x000fca000ff1e0ff */
[----:B------:R-:W-:-:S05]  /*32e0*/  IMAD.X R27, RZ, RZ, UR35, P0 ;  /* 0x00000023ff1b7e24 */ /* 0x000fca00080e06ff */
[----:B------:R-:W-:Y:S05]  /*32f0*/  @!P1 BRA `(.L_x_1309) ;  /* 0x0000000000109947 */ /* 0x000fea0003800000 */
[----:B------:R-:W-:Y:S02]  /*3300*/  MOV R35, R41 ;  /* 0x0000002900237202 */ /* 0x000fe40000000f00 */
[----:B------:R-:W-:-:S07]  /*3310*/  MOV R36, 0x3330 ;  /* 0x0000333000247802 */ /* 0x000fce0000000f00 */
[----:B01----:R-:W-:Y:S05]  /*3320*/  CALL.REL.NOINC `($__internal_113_$__cuda_sm20_rem_u64) ;  /* 0x00000028009c7944 */ /* 0x003fea0003c00000 */
[----:B------:R-:W-:Y:S05]  /*3330*/  BRA `(.L_x_1310) ;  /* 0x00000000004c7947 */ /* 0x000fea0003800000 */
.L_x_1309:
        /* <DEDUP_REMOVED lines=19> */
.L_x_1310:
[----:B------:R-:W-:Y:S02]  /*3470*/  ULDC.64 UR34, c[0x0][0x3e0] ;  /* 0x0000f80000227ab9 */ /* 0x000fe40000000a00 */
[----:B------:R-:W-:-:S04]  /*3480*/  IADD3 R36, P0, R42, UR34, RZ ;  /* 0x000000222a247c10 */ /* 0x000fc8000ff1e0ff */
[----:B------:R-:W-:-:S06]  /*3490*/  IADD3.X R37, R43, UR35, RZ, P0, !PT ;  /* 0x000000232b257c10 */ /* 0x000fcc00087fe4ff */
[----:B------:R-:W2:Y:S02]  /*34a0*/  I2F.F64.S64 R36, R36 ;  /* 0x0000002400247312 */ /* 0x000ea40000301c00 */
[----:B--2---:R2:W-:Y:S02]  /*34b0*/  STG.E.64 desc[UR60][R26.64], R36 ;  /* 0x000000241a007986 */ /* 0x0045e4000c101b3c */
.L_x_1307:
[----:B------:R-:W-:Y:S05]  /*34c0*/  BSYNC B0 ;  /* 0x0000000000007941 */ /* 0x000fea0003800000 */
.L_x_1306:
        /* <DEDUP_REMOVED lines=244> */
.L_x_1313:
[----:B------:R-:W-:Y:S01]  /*4410*/  ISETP.NE.U32.AND P1, PT, RZ, UR30, PT ;  /* 0x0000001eff007c0c */ /* 0x000fe2000bf25070 */
[----:B------:R-:W-:Y:S02]  /*4420*/  ULDC.64 UR34, c[0x0][0x3d0] ;  /* 0x0000f40000227ab9 */ /* 0x000fe40000000a00 */
[----:B------:R-:W-:-:S04]  /*4430*/  IADD3 R26, P0, R35, UR34, RZ ;  /* 0x00000022231a7c10 */ /* 0x000fc8000ff1e0ff */
[----:B------:R-:W-:-:S06]  /*4440*/  IADD3.X R27, RZ, UR35, RZ, P0, !PT ;  /* 0x00000023ff1b7c10 */ /* 0x000fcc00087fe4ff */
[----:B------:R-:W-:Y:S05]  /*4450*/  @!P1 BRA `(.L_x_1314) ;  /* 0x0000000000109947 */ /* 0x000fea0003800000 */
[----:B------:R-:W-:Y:S02]  /*4460*/  MOV R35, R30 ;  /* 0x0000001e00237202 */ /* 0x000fe40000000f00 */
[----:B------:R-:W-:-:S07]  /*4470*/  MOV R36, 0x4490 ;  /* 0x0000449000247802 */ /* 0x000fce0000000f00 */
[----:B01----:R-:W-:Y:S05]  /*4480*/  CALL.REL.NOINC `($__internal_113_$__cuda_sm20_rem_u64) ;  /* 0x0000001800447944 */ /* 0x003fea0003c00000 */
[----:B------:R-:W-:Y:S05]  /*4490*/  BRA `(.L_x_1315) ;  /* 0x00000000004c7947 */ /* 0x000fea0003800000 */
.L_x_1314:
        /* <DEDUP_REMOVED lines=19> */
.L_x_1315:
[----:B------:R-:W-:Y:S02]  /*45d0*/  ULDC.64 UR34, c[0x0][0x3e0] ;  /* 0x0000f80000227ab9 */ /* 0x000fe40000000a00 */
[----:B------:R-:W-:-:S04]  /*45e0*/  IADD3 R36, P0, R42, UR34, RZ ;  /* 0x000000222a247c10 */ /* 0x000fc8000ff1e0ff */
[----:B------:R-:W-:-:S06]  /*45f0*/  IADD3.X R37, R43, UR35, RZ, P0, !PT ;  /* 0x000000232b257c10 */ /* 0x000fcc00087fe4ff */
[----:B------:R-:W2:Y:S02]  /*4600*/  I2F.F64.S64 R36, R36 ;  /* 0x0000002400247312 */ /* 0x000ea40000301c00 */
[----:B--2---:R2:W-:Y:S02]  /*4610*/  STG.E.64 desc[UR60][R26.64], R36 ;  /* 0x000000241a007986 */ /* 0x0045e4000c101b3c */
.L_x_1312:
[----:B------:R-:W-:Y:S05]  /*4620*/  BSYNC B0 ;  /* 0x0000000000007941 */ /* 0x000fea0003800000 */
.L_x_1311:
        /* <DEDUP_REMOVED lines=256> */
.L_x_1317:
[----:B------:R-:W-:Y:S01]  /*5630*/  ISETP.NE.U32.AND P1, PT, RZ, UR30, PT ;  /* 0x0000001eff007c0c */ /* 0x000fe2000bf25070 */
[----:B------:R-:W-:Y:S02]  /*5640*/  ULDC.64 UR34, c[0x0][0x3d0] ;  /* 0x0000f40000227ab9 */ /* 0x000fe40000000a00 */
[----:B------:R-:W-:-:S04]  /*5650*/  IADD3 R26, P0, R30, UR34, RZ ;  /* 0x000000221e1a7c10 */ /* 0x000fc8000ff1e0ff */
[----:B------:R-:W-:-:S06]  /*5660*/  IADD3.X R27, RZ, UR35, RZ, P0, !PT ;  /* 0x00000023ff1b7c10 */ /* 0x000fcc00087fe4ff */
[----:B------:R-:W-:Y:S05]  /*5670*/  @!P1 BRA `(.L_x_1318) ;  /* 0x0000000000109947 */ /* 0x000fea0003800000 */
[----:B------:R-:W-:Y:S01]  /*5680*/  IMAD.MOV.U32 R35, RZ, RZ, R31 ;  /* 0x000000ffff237224 */ /* 0x000fe200078e001f */
[----:B------:R-:W-:-:S07]  /*5690*/  MOV R36, 0x56b0 ;  /* 0x000056b000247802 */ /* 0x000fce0000000f00 */
[----:B01----:R-:W-:Y:S05]  /*56a0*/  CALL.REL.NOINC `($__internal_113_$__cuda_sm20_rem_u64) ;  /* 0x0000000400bc7944 */ /* 0x003fea0003c00000 */
[----:B------:R-:W-:Y:S05]  /*56b0*/  BRA `(.L_x_1319) ;  /* 0x00000000004c7947 */ /* 0x000fea0003800000 */
.L_x_1318:
        /* <DEDUP_REMOVED lines=19> */
.L_x_1319:
[----:B------:R-:W-:Y:S02]  /*57f0*/  ULDC.64 UR34, c[0x0][0x3e0] ;  /* 0x0000f80000227ab9 */ /* 0x000fe40000000a00 */
[----:B------:R-:W-:-:S04]  /*5800*/  IADD3 R30, P0, R42, UR34, RZ ;  /* 0x000000222a1e7c10 */ /* 0x000fc8000ff1e0ff */
[----:B------:R-:W-:-:S06]  /*5810*/  IADD3.X R31, R43, UR35, RZ, P0, !PT ;  /* 0x000000232b1f7c10 */ /* 0x000fcc00087fe4ff */
[----:B------:R-:W0:Y:S02]  /*5820*/  I2F.F64.S64 R30, R30 ;  /* 0x0000001e001e7312 */ /* 0x000e240000301c00 */
[----:B0-----:R2:W-:Y:S02]  /*5830*/  STG.E.64 desc[UR60][R26.64], R30 ;  /* 0x0000001e1a007986 */ /* 0x0015e4000c101b3c */
.L_x_1316:
        /* <DEDUP_REMOVED lines=11> */
        .weak           $__internal_112_$__cuda_sm20_div_s64
        .type           $__internal_112_$__cuda_sm20_div_s64,@function
        .size           $__internal_112_$__cuda_sm20_div_s64,($__internal_113_$__cuda_sm20_rem_u64 - $__internal_112_$__cuda_sm20_div_s64)
$__internal_112_$__cuda_sm20_div_s64:
        /* <DEDUP_REMOVED lines=74> */
[----:B------:R-:W-:Y:S06]  /*5d90*/  RET.REL.NODEC R28 `(_ZN2at6native60_GLOBAL__N__fdc43544_27_DistributionRandomKernel_cu_f88cee4443distribution_elementwise_grid_stride_kernelIjLi4EZZZNS0_9templates4cuda21random_from_to_kernelIPNS_17CUDAGeneratorImplEEEvRNS_18TensorIteratorBaseEmlT_ENKUlvE_clEvENKUlvE4_clEvEUlP24curandStatePhilox4_32_10E0_ZNS1_27distribution_nullary_kernelIdj5uint4S7_SF_ZZZS5_IS7_EvS9_mlSA_ENKSB_clEvENKSC_clEvEUljE_EEvS9_T2_RKT3_T4_EUlijE0_EEvlNS_15PhiloxCudaStateET1_SJ_) ;  /* 0xffffffa01c987950 */ /* 0x000fec0003c3ffff */
        .weak           $__internal_113_$__cuda_sm20_rem_u64
        .type           $__internal_113_$__cuda_sm20_rem_u64,@function
        .size           $__internal_113_$__cuda_sm20_rem_u64,(.L_x_2007 - $__internal_113_$__cuda_sm20_rem_u64)
$__internal_113_$__cuda_sm20_rem_u64:
        /* <DEDUP_REMOVED lines=62> */
[----:B------:R-:W-:Y:S05]  /*6180*/  RET.REL.NODEC R36 `(_ZN2at6native60_GLOBAL__N__fdc43544_27_DistributionRandomKernel_cu_f88cee4443distribution_elementwise_grid_stride_kernelIjLi4EZZZNS0_9templates4cuda21random_from_to_kernelIPNS_17CUDAGeneratorImplEEEvRNS_18TensorIteratorBaseEmlT_ENKUlvE_clEvENKUlvE4_clEvEUlP24curandStatePhilox4_32_10E0_ZNS1_27distribution_nullary_kernelIdj5uint4S7_SF_ZZZS5_IS7_EvS9_mlSA_ENKSB_clEvENKSC_clEvEUljE_EEvS9_T2_RKT3_T4_EUlijE0_EEvlNS_15PhiloxCudaStateET1_SJ_) ;  /* 0xffffff9c249c7950 */ /* 0x000fea0003c3ffff */
.L_x_1321:
        /* <DEDUP_REMOVED lines=15> */
.L_x_2007:


//--------------------- .text._ZN2at6native60_GLOBAL__N__fdc43544_27_DistributionRandomKernel_cu_f88cee4443distribution_elementwise_grid_stride_kernelIjLi4EZZZNS0_9templates4cuda21random_from_to_kernelIPNS_17CUDAGeneratorImplEEEvRNS_18TensorIteratorBaseEmlT_ENKUlvE_clEvENKUlvE4_clEvEUlP24curandStatePhilox4_32_10E0_ZNS1_27distribution_nullary_kernelIdj5uint4S7_SF_ZZZS5_IS7_EvS9_mlSA_ENKSB_clEvENKSC_clEvEUljE_EEvS9_T2_RKT3_T4_EUlijE_EEvlNS_15PhiloxCudaStateET1_SJ_ --------------------------
	.section	.text._ZN2at6native60_GLOBAL__N__fdc43544_27_DistributionRandomKernel_cu_f88cee4443distribution_elementwise_grid_stride_kernelIjLi4EZZZNS0_9templates4cuda21random_from_to_kernelIPNS_17CUDAGeneratorImplEEEvRNS_18TensorIteratorBaseEmlT_ENKUlvE_clEvENKUlvE4_clEvEUlP24curandStatePhilox4_32_10E0_ZNS1_27distribution_nullary_kernelIdj5uint4S7_SF_ZZZS5_IS7_EvS9_mlSA_ENKSB_clEvENKSC_clEvEUljE_EEvS9_T2_RKT3_T4_EUlijE_EEvlNS_15PhiloxCudaStateET1_SJ_,"ax",@progbits
	.align	128
.text._ZN2at6native60_GLOBAL__N__fdc43544_27_DistributionRandomKernel_cu_f88cee4443distribution_elementwise_grid_stride_kernelIjLi4EZZZNS0_9templates4cuda21random_from_to_kernelIPNS_17CUDAGeneratorImplEEEvRNS_18TensorIteratorBaseEmlT_ENKUlvE_clEvENKUlvE4_clEvEUlP24curandStatePhilox4_32_10E0_ZNS1_27distribution_nullary_kernelIdj5uint4S7_SF_ZZZS5_IS7_EvS9_mlSA_ENKSB_clEvENKSC_clEvEUljE_EEvS9_T2_RKT3_T4_EUlijE_EEvlNS_15PhiloxCudaStateET1_SJ_:
        .type           _ZN2at6native60_GLOBAL__N__fdc43544_27_DistributionRandomKernel_cu_f88cee4443distribution_elementwise_grid_stride_kernelIjLi4EZZZNS0_9templates4cuda21random_from_to_kernelIPNS_17CUDAGeneratorImplEEEvRNS_18TensorIteratorBaseEmlT_ENKUlvE_clEvENKUlvE4_clEvEUlP24curandStatePhilox4_32_10E0_ZNS1_27distribution_nullary_kernelIdj5uint4S7_SF_ZZZS5_IS7_EvS9_mlSA_ENKSB_clEvENKSC_clEvEUljE_EEvS9_T2_RKT3_T4_EUlijE_EEvlNS_15PhiloxCudaStateET1_SJ_,@function
        .size           _ZN2at6native60_GLOBAL__N__fdc43544_27_DistributionRandomKernel_cu_f88cee4443distribution_elementwise_grid_stride_kernelIjLi4EZZZNS0_9templates4cuda21random_from_to_kernelIPNS_17CUDAGeneratorImplEEEvRNS_18TensorIteratorBaseEmlT_ENKUlvE_clEvENKUlvE4_clEvEUlP24curandStatePhilox4_32_10E0_ZNS1_27distribution_nullary_kernelIdj5uint4S7_SF_ZZZS5_IS7_EvS9_mlSA_ENKSB_clEvENKSC_clEvEUljE_EEvS9_T2_RKT3_T4_EUlijE_EEvlNS_15PhiloxCudaStateET1_SJ_,(.L_x_2010 - _ZN2at6native60_GLOBAL__N__fdc43544_27_DistributionRandomKernel_cu_f88cee4443distribution_elementwise_grid_stride_kernelIjLi4EZZZNS0_9templates4cuda21random_from_to_kernelIPNS_17CUDAGeneratorImplEEEvRNS_18TensorIteratorBaseEmlT_ENKUlvE_clEvENKUlvE4_clEvEUlP24curandStatePhilox4_32_10E0_ZNS1_27distribution_nullary_kernelIdj5uint4S7_SF_ZZZS5_IS7_EvS9_mlSA_ENKSB_clEvENKSC_clEvEUljE_EEvS9_T2_RKT3_T4_EUlijE_EEvlNS_15PhiloxCudaStateET1_SJ_)
        .other          _ZN2at6native60_GLOBAL__N__fdc43544_27_DistributionRandomKernel_cu_f88cee4443distribution_elementwise_grid_stride_kernelIjLi4EZZZNS0_9templates4cuda21random_from_to_kernelIPNS_17CUDAGeneratorImplEEEvRNS_18TensorIteratorBaseEmlT_ENKUlvE_clEvENKUlvE4_clEvEUlP24curandStatePhilox4_32_10E0_ZNS1_27distribution_nullary_kernelIdj5uint4S7_SF_ZZZS5_IS7_EvS9_mlSA_ENKSB_clEvENKSC_clEvEUljE_EEvS9_T2_RKT3_T4_EUlijE_EEvlNS_15PhiloxCudaStateET1_SJ_,@"STO_CUDA_ENTRY STV_DEFAULT"
_ZN2at6native60_GLOBAL__N__fdc43544_27_DistributionRandomKernel_cu_f88cee4443distribution_elementwise_grid_stride_kernelIjLi4EZZZNS0_9templates4cuda21random_from_to_kernelIPNS_17CUDAGeneratorImplEEEvRNS_18TensorIteratorBaseEmlT_ENKUlvE_clEvENKUlvE4_clEvEUlP24curandStatePhilox4_32_10E0_ZNS1_27distribution_nullary_kernelIdj5uint4S7_SF_ZZZS5_IS7_EvS9_mlSA_ENKSB_clEvENKSC_clEvEUljE_EEvS9_T2_RKT3_T4_EUlijE_EEvlNS_15PhiloxCudaStateET1_SJ_:
        /* <DEDUP_REMOVED lines=86> */
[----:B------:R-:W-:Y:S05]  /*0560*/  CALL.REL.NOINC `($__internal_114_$__cuda_sm20_div_s64) ;  /* 0x0000001000e07944 */ /* 0x000fea0003c00000 */
[----:B------:R-:W-:Y:S01]  /*0570*/  IMAD.MOV.U32 R22, RZ, RZ, R26 ;  /* 0x000000ffff167224 */ /* 0x000fe200078e001a */
[----:B------:R-:W-:Y:S01]  /*0580*/  MOV R23, R27 ;  /* 0x0000001b00177202 */ /* 0x000fe20000000f00 */
[----:B------:R-:W-:Y:S06]  /*0590*/  BRA `(.L_x_1323) ;  /* 0x00000000005c7947 */ /* 0x000fec0003800000 */
.L_x_1322:
        /* <DEDUP_REMOVED lines=23> */
.L_x_1323:
        /* <DEDUP_REMOVED lines=33> */
.L_x_1343:
        /* <DEDUP_REMOVED lines=13> */
.L_x_1325:
[----:B------:R-:W-:Y:S05]  /*09f0*/  BSYNC B0 ;  /* 0x0000000000007941 */ /* 0x000fea0003800000 */
.L_x_1324:
        /* <DEDUP_REMOVED lines=60> */
.L_x_1327:
[----:B------:R-:W-:Y:S01]  /*0dc0*/  IMAD.MOV.U32 R30, RZ, RZ, R44 ;  /* 0x000000ffff1e7224 */ /* 0x000fe200078e002c */
[----:B------:R-:W-:Y:S01]  /*0dd0*/  MOV R40, R37 ;  /* 0x0000002500287202 */ /* 0x000fe20000000f00 */
[----:B------:R-:W-:Y:S02]  /*0de0*/  IMAD.MOV.U32 R39, RZ, RZ, R31 ;  /* 0x000000ffff277224 */ /* 0x000fe400078e001f */
[----:B------:R-:W-:-:S07]  /*0df0*/  IMAD.MOV.U32 R41, RZ, RZ, R26 ;  /* 0x000000ffff297224 */ /* 0x000fce00078e001a */
.L_x_1326:
        /* <DEDUP_REMOVED lines=11> */
[----:B01----:R-:W-:Y:S05]  /*0eb0*/  CALL.REL.NOINC `($__internal_115_$__cuda_sm20_rem_u64) ;  /* 0x0000000c00b87944 */ /* 0x003fea0003c00000 */
[----:B------:R-:W-:Y:S02]  /*0ec0*/  IMAD.MOV.U32 R28, RZ, RZ, R30 ;  /* 0x000000ffff1c7224 */ /* 0x000fe400078e001e */
[----:B------:R-:W-:Y:S01]  /*0ed0*/  IMAD.MOV.U32 R29, RZ, RZ, R31 ;  /* 0x000000ffff1d7224 */ /* 0x000fe200078e001f */
[----:B------:R-:W-:Y:S06]  /*0ee0*/  BRA `(.L_x_1331) ;  /* 0x00000000004c7947 */ /* 0x000fec0003800000 */
.L_x_1330:
        /* <DEDUP_REMOVED lines=19> */
.L_x_1331:
[----:B------:R-:W-:-:S04]  /*1020*/  IADD3 R30, P0, R28, UR12, RZ ;  /* 0x0000000c1c1e7c10 */ /* 0x000fc8000ff1e0ff */
[----:B------:R-:W-:Y:S01]  /*1030*/  IADD3.X R31, R29, UR13, RZ, P0, !PT ;  /* 0x0000000d1d1f7c10 */ /* 0x000fe200087fe4ff */
[----:B------:R-:W-:-:S05]  /*1040*/  IMAD R29, R16, UR7, RZ ;  /* 0x00000007101d7c24 */ /* 0x000fca000f8e02ff */
[----:B------:R-:W2:Y:S01]  /*1050*/  I2F.F64.S64 R30, R30 ;  /* 0x0000001e001e7312 */ /* 0x000ea20000301c00 */
[----:B------:R-:W-:-:S04]  /*1060*/  IADD3 R28, P0, R29, UR10, RZ ;  /* 0x0000000a1d1c7c10 */ /* 0x000fc8000ff1e0ff */
[----:B------:R-:W-:-:S05]  /*1070*/  LEA.HI.X.SX32 R29, R29, UR11, 0x1, P0 ;  /* 0x0000000b1d1d7c11 */ /* 0x000fca00080f0eff */
[----:B--2---:R2:W-:Y:S04]  /*1080*/  STG.E.64 desc[UR8][R28.64], R30 ;  /* 0x0000001e1c007986 */ /* 0x0045e8000c101b08 */
.L_x_1329:
[----:B------:R-:W-:Y:S05]  /*1090*/  BSYNC B0 ;  /* 0x0000000000007941 */ /* 0x000fea0003800000 */
.L_x_1328:
        /* <DEDUP_REMOVED lines=17> */
.L_x_1334:
        /* <DEDUP_REMOVED lines=18> */
.L_x_1335:
[----:B------:R-:W-:Y:S01]  /*12d0*/  IADD3 R28, P0, R28, UR12, RZ ;  /* 0x0000000c1c1c7c10 */ /* 0x000fe2000ff1e0ff */
[----:B------:R-:W-:-:S03]  /*12e0*/  IMAD R48, R48, UR7, RZ ;  /* 0x0000000730307c24 */ /* 0x000fc6000f8e02ff */
[----:B------:R-:W-:Y:S02]  /*12f0*/  IADD3.X R29, R29, UR13, RZ, P0, !PT ;  /* 0x0000000d1d1d7c10 */ /* 0x000fe400087fe4ff */
[----:B------:R-:W-:-:S04]  /*1300*/  IADD3 R30, P0, R48, UR10, RZ ;  /* 0x0000000a301e7c10 */ /* 0x000fc8000ff1e0ff */
[----:B------:R-:W2:Y:S01]  /*1310*/  I2F.F64.S64 R28, R28 ;  /* 0x0000001c001c7312 */ /* 0x000ea20000301c00 */
[----:B------:R-:W-:-:S05]  /*1320*/  LEA.HI.X.SX32 R31, R48, UR11, 0x1, P0 ;  /* 0x0000000b301f7c11 */ /* 0x000fca00080f0eff */
[----:B--2---:R2:W-:Y:S03]  /*1330*/  STG.E.64 desc[UR8][R30.64], R28 ;  /* 0x0000001c1e007986 */ /* 0x0045e6000c101b08 */
.L_x_1333:
[----:B------:R-:W-:Y:S05]  /*1340*/  BSYNC B0 ;  /* 0x0000000000007941 */ /* 0x000fea0003800000 */
.L_x_1332:
        /* <DEDUP_REMOVED lines=10> */
[----:B01----:R-:W-:Y:S05]  /*13f0*/  CALL.REL.NOINC `($__internal_115_$__cuda_sm20_rem_u64) ;  /* 0x0000000800687944 */ /* 0x003fea0003c00000 */
[----:B------:R-:W-:Y:S01]  /*1400*/  MOV R28, R30 ;  /* 0x0000001e001c7202 */ /* 0x000fe20000000f00 */
[----:B------:R-:W-:Y:S01]  /*1410*/  IMAD.MOV.U32 R29, RZ, RZ, R31 ;  /* 0x000000ffff1d7224 */ /* 0x000fe200078e001f */
[----:B------:R-:W-:Y:S06]  /*1420*/  BRA `(.L_x_1339) ;  /* 0x0000000000487947 */ /* 0x000fec0003800000 */
.L_x_1338:
        /* <DEDUP_REMOVED lines=18> */
.L_x_1339:
[----:B------:R-:W-:Y:S01]  /*1550*/  IADD3 R28, P0, R28, UR12, RZ ;  /* 0x0000000c1c1c7c10 */ /* 0x000fe2000ff1e0ff */
[----:B------:R-:W-:-:S03]  /*1560*/  IMAD R39, R39, UR7, RZ ;  /* 0x0000000727277c24 */ /* 0x000fc6000f8e02ff */
[----:B------:R-:W-:Y:S02]  /*1570*/  IADD3.X R29, R29, UR13, RZ, P0, !PT ;  /* 0x0000000d1d1d7c10 */ /* 0x000fe400087fe4ff */
[----:B------:R-:W-:-:S04]  /*1580*/  IADD3 R30, P0, R39, UR10, RZ ;  /* 0x0000000a271e7c10 */ /* 0x000fc8000ff1e0ff */
[----:B------:R-:W2:Y:S01]  /*1590*/  I2F.F64.S64 R28, R28 ;  /* 0x0000001c001c7312 */ /* 0x000ea20000301c00 */
[----:B------:R-:W-:-:S05]  /*15a0*/  LEA.HI.X.SX32 R31, R39, UR11, 0x1, P0 ;  /* 0x0000000b271f7c11 */ /* 0x000fca00080f0eff */
[----:B--2---:R2:W-:Y:S03]  /*15b0*/  STG.E.64 desc[UR8][R30.64], R28 ;  /* 0x0000001c1e007986 */ /* 0x0045e6000c101b08 */
.L_x_1337:
[----:B------:R-:W-:Y:S05]  /*15c0*/  BSYNC B0 ;  /* 0x0000000000007941 */ /* 0x000fea0003800000 */
.L_x_1336:
        /* <DEDUP_REMOVED lines=10> */
[----:B01----:R-:W-:Y:S05]  /*1670*/  CALL.REL.NOINC `($__internal_115_$__cuda_sm20_rem_u64) ;  /* 0x0000000400c87944 */ /* 0x003fea0003c00000 */
[----:B------:R-:W-:Y:S01]  /*1680*/  IMAD.MOV.U32 R28, RZ, RZ, R30 ;  /* 0x000000ffff1c7224 */ /* 0x000fe200078e001e */
[----:B------:R-:W-:Y:S01]  /*1690*/  MOV R29, R31 ;  /* 0x0000001f001d7202 */ /* 0x000fe20000000f00 */
[----:B------:R-:W-:Y:S06]  /*16a0*/  BRA `(.L_x_1342) ;  /* 0x0000000000487947 */ /* 0x000fec0003800000 */
.L_x_1341:
        /* <DEDUP_REMOVED lines=18> */
.L_x_1342:
[----:B------:R-:W-:Y:S01]  /*17d0*/  IADD3 R28, P0, R28, UR12, RZ ;  /* 0x0000000c1c1c7c10 */ /* 0x000fe2000ff1e0ff */
[----:B------:R-:W-:-:S03]  /*17e0*/  IMAD R39, R39, UR7, RZ ;  /* 0x0000000727277c24 */ /* 0x000fc6000f8e02ff */
[----:B------:R-:W-:Y:S02]  /*17f0*/  IADD3.X R29, R29, UR13, RZ, P0, !PT ;  /* 0x0000000d1d1d7c10 */ /* 0x000fe400087fe4ff */
[----:B------:R-:W-:-:S04]  /*1800*/  IADD3 R30, P0, R39, UR10, RZ ;  /* 0x0000000a271e7c10 */ /* 0x000fc8000ff1e0ff */
[----:B------:R-:W2:Y:S01]  /*1810*/  I2F.F64.S64 R28, R28 ;  /* 0x0000001c001c7312 */ /* 0x000ea20000301c00 */
[----:B------:R-:W-:-:S05]  /*1820*/  LEA.HI.X.SX32 R31, R39, UR11, 0x1, P0 ;  /* 0x0000000b271f7c11 */ /* 0x000fca00080f0eff */
[----:B--2---:R2:W-:Y:S03]  /*1830*/  STG.E.64 desc[UR8][R30.64], R28 ;  /* 0x0000001c1e007986 */ /* 0x0045e6000c101b08 */
.L_x_1340:
        /* <DEDUP_REMOVED lines=11> */
        .weak           $__internal_114_$__cuda_sm20_div_s64
        .type           $__internal_114_$__cuda_sm20_div_s64,@function
        .size           $__internal_114_$__cuda_sm20_div_s64,($__internal_115_$__cuda_sm20_rem_u64 - $__internal_114_$__cuda_sm20_div_s64)
$__internal_114_$__cuda_sm20_div_s64:
        /* <DEDUP_REMOVED lines=74> */
[----:B------:R-:W-:Y:S06]  /*1d90*/  RET.REL.NODEC R22 `(_ZN2at6native60_GLOBAL__N__fdc43544_27_DistributionRandomKernel_cu_f88cee4443distribution_elementwise_grid_stride_kernelIjLi4EZZZNS0_9templates4cuda21random_from_to_kernelIPNS_17CUDAGeneratorImplEEEvRNS_18TensorIteratorBaseEmlT_ENKUlvE_clEvENKUlvE4_clEvEUlP24curandStatePhilox4_32_10E0_ZNS1_27distribution_nullary_kernelIdj5uint4S7_SF_ZZZS5_IS7_EvS9_mlSA_ENKSB_clEvENKSC_clEvEUljE_EEvS9_T2_RKT3_T4_EUlijE_EEvlNS_15PhiloxCudaStateET1_SJ_) ;  /* 0xffffffe016987950 */ /* 0x000fec0003c3ffff */
        .weak           $__internal_115_$__cuda_sm20_rem_u64
        .type           $__internal_115_$__cuda_sm20_rem_u64,@function
        .size           $__internal_115_$__cuda_sm20_rem_u64,(.L_x_2010 - $__internal_115_$__cuda_sm20_rem_u64)
$__internal_115_$__cuda_sm20_rem_u64:
        /* <DEDUP_REMOVED lines=65> */
[----:B------:R-:W-:Y:S06]  /*21b0*/  RET.REL.NODEC R28 `(_ZN2at6native60_GLOBAL__N__fdc43544_27_DistributionRandomKernel_cu_f88cee4443distribution_elementwise_grid_stride_kernelIjLi4EZZZNS0_9templates4cuda21random_from_to_kernelIPNS_17CUDAGeneratorImplEEEvRNS_18TensorIteratorBaseEmlT_ENKUlvE_clEvENKUlvE4_clEvEUlP24curandStatePhilox4_32_10E0_ZNS1_27distribution_nullary_kernelIdj5uint4S7_SF_ZZZS5_IS7_EvS9_mlSA_ENKSB_clEvENKSC_clEvEUljE_EEvS9_T2_RKT3_T4_EUlijE_EEvlNS_15PhiloxCudaStateET1_SJ_) ;  /* 0xffffffdc1c907950 */ /* 0x000fec0003c3ffff */
.L_x_1344:
        /* <DEDUP_REMOVED lines=12> */
.L_x_2010:


//--------------------- .text._ZN2at6native60_GLOBAL__N__fdc43544_27_DistributionRandomKernel_cu_f88cee4443distribution_elementwise_grid_stride_kernelImLi2EZZZNS0_9templates4cuda21random_from_to_kernelIPNS_17CUDAGeneratorImplEEEvRNS_18TensorIteratorBaseEmlT_ENKUlvE_clEvENKUlvE4_clEvEUlP24curandStatePhilox4_32_10E_ZNS1_27distribution_nullary_kernelIdm10ulonglong2S7_SF_ZZZS5_IS7_EvS9_mlSA_ENKSB_clEvENKSC_clEvEUlmE_EEvS9_T2_RKT3_T4_EUlimE0_EEvlNS_15PhiloxCudaStateET1_SJ_ --------------------------
	.section	.text._ZN2at6native60_GLOBAL__N__fdc43544_27_DistributionRandomKernel_cu_f88cee4443distribution_elementwise_grid_stride_kernelImLi2EZZZNS0_9templates4cuda21random_from_to_kernelIPNS_17CUDAGeneratorImplEEEvRNS_18TensorIteratorBaseEmlT_ENKUlvE_clEvENKUlvE4_clEvEUlP24curandStatePhilox4_32_10E_ZNS1_27distribution_nullary_kernelIdm10ulonglong2S7_SF_ZZZS5_IS7_EvS9_mlSA_ENKSB_clEvENKSC_clEvEUlmE_EEvS9_T2_RKT3_T4_EUlimE0_EEvlNS_15PhiloxCudaStateET1_SJ_,"ax",@progbits
	.align	128
.text._ZN2at6native60_GLOBAL__N__fdc43544_27_DistributionRandomKernel_cu_f88cee4443distribution_elementwise_grid_stride_kernelImLi2EZZZNS0_9templates4cuda21random_from_to_kernelIPNS_17CUDAGeneratorImplEEEvRNS_18TensorIteratorBaseEmlT_ENKUlvE_clEvENKUlvE4_clEvEUlP24curandStatePhilox4_32_10E_ZNS1_27distribution_nullary_kernelIdm10ulonglong2S7_SF_ZZZS5_IS7_EvS9_mlSA_ENKSB_clEvENKSC_clEvEUlmE_EEvS9_T2_RKT3_T4_EUlimE0_EEvlNS_15PhiloxCudaStateET1_SJ_:
        .type           _ZN2at6native60_GLOBAL__N__fdc43544_27_DistributionRandomKernel_cu_f88cee4443distribution_elementwise_grid_stride_kernelImLi2EZZZNS0_9templates4cuda21random_from_to_kernelIPNS_17CUDAGeneratorImplEEEvRNS_18TensorIteratorBaseEmlT_ENKUlvE_clEvENKUlvE4_clEvEUlP24curandStatePhilox4_32_10E_ZNS1_27distribution_nullary_kernelIdm10ulonglong2S7_SF_ZZZS5_IS7_EvS9_mlSA_ENKSB_clEvENKSC_clEvEUlmE_EEvS9_T2_RKT3_T4_EUlimE0_EEvlNS_15PhiloxCudaStateET1_SJ_,@function
        .size           _ZN2at6native60_GLOBAL__N__fdc43544_27_DistributionRandomKernel_cu_f88cee4443distribution_elementwise_grid_stride_kernelImLi2EZZZNS0_9templates4cuda21random_from_to_kernelIPNS_17CUDAGeneratorImplEEEvRNS_18TensorIteratorBaseEmlT_ENKUlvE_clEvENKUlvE4_clEvEUlP24curandStatePhilox4_32_10E_ZNS1_27distribution_nullary_kernelIdm10ulonglong2S7_SF_ZZZS5_IS7_EvS9_mlSA_ENKSB_clEvENKSC_clEvEUlmE_EEvS9_T2_RKT3_T4_EUlimE0_EEvlNS_15PhiloxCudaStateET1_SJ_,(.L_x_2013 - _ZN2at6native60_GLOBAL__N__fdc43544_27_DistributionRandomKernel_cu_f88cee4443distribution_elementwise_grid_stride_kernelImLi2EZZZNS0_9templates4cuda21random_from_to_kernelIPNS_17CUDAGeneratorImplEEEvRNS_18TensorIteratorBaseEmlT_ENKUlvE_clEvENKUlvE4_clEvEUlP24curandStatePhilox4_32_10E_ZNS1_27distribution_nullary_kernelIdm10ulonglong2S7_SF_ZZZS5_IS7_EvS9_mlSA_ENKSB_clEvENKSC_clEvEUlmE_EEvS9_T2_RKT3_T4_EUlimE0_EEvlNS_15PhiloxCudaStateET1_SJ_)
        .other          _ZN2at6native60_GLOBAL__N__fdc43544_27_DistributionRandomKernel_cu_f88cee4443distribution_elementwise_grid_stride_kernelImLi2EZZZNS0_9templates4cuda21random_from_to_kernelIPNS_17CUDAGeneratorImplEEEvRNS_18TensorIteratorBaseEmlT_ENKUlvE_clEvENKUlvE4_clEvEUlP24curandStatePhilox4_32_10E_ZNS1_27distribution_nullary_kernelIdm10ulonglong2S7_SF_ZZZS5_IS7_EvS9_mlSA_ENKSB_clEvENKSC_clEvEUlmE_EEvS9_T2_RKT3_T4_EUlimE0_EEvlNS_15PhiloxCudaStateET1_SJ_,@"STO_CUDA_ENTRY STV_DEFAULT"
_ZN2at6native60_GLOBAL__N__fdc43544_27_DistributionRandomKernel_cu_f88cee4443distribution_elementwise_grid_stride_kernelImLi2EZZZNS0_9templates4cuda21random_from_to_kernelIPNS_17CUDAGeneratorImplEEEvRNS_18TensorIteratorBaseEmlT_ENKUlvE_clEvENKUlvE4_clEvEUlP24curandStatePhilox4_32_10E_ZNS1_27distribution_nullary_kernelIdm10ulonglong2S7_SF_ZZZS5_IS7_EvS9_mlSA_ENKSB_clEvENKSC_clEvEUlmE_EEvS9_T2_RKT3_T4_EUlimE0_EEvlNS_15PhiloxCudaStateET1_SJ_:
        /* <DEDUP_REMOVED lines=93> */
[----:B------:R-:W-:Y:S05]  /*05d0*/  CALL.REL.NOINC `($__internal_116_$__cuda_sm20_div_s64) ;  /* 0x0000003000387944 */ /* 0x000fea0003c00000 */
[----:B------:R-:W-:Y:S05]  /*05e0*/  BRA `(.L_x_1346) ;  /* 0x0000000000587947 */ /* 0x000fea0003800000 */
.L_x_1345:
        /* <DEDUP_REMOVED lines=22> */
.L_x_1346:
        /* <DEDUP_REMOVED lines=68> */
.L_x_1362:
        /* <DEDUP_REMOVED lines=13> */
.L_x_1348:
[----:B------:R-:W-:Y:S05]  /*0c60*/  BSYNC B0 ;  /* 0x0000000000007941 */ /* 0x000fea0003800000 */
.L_x_1347:
        /* <DEDUP_REMOVED lines=69> */
.L_x_1350:
[----:B------:R-:W-:Y:S01]  /*10c0*/  MOV R0, R22 ;  /* 0x0000001600007202 */ /* 0x000fe20000000f00 */
[----:B------:R-:W-:Y:S01]  /*10d0*/  IMAD.MOV.U32 R2, RZ, RZ, R3 ;  /* 0x000000ffff027224 */ /* 0x000fe200078e0003 */
[----:B------:R-:W-:Y:S01]  /*10e0*/  MOV R6, R8 ;  /* 0x0000000800067202 */ /* 0x000fe20000000f00 */
[----:B------:R-:W-:-:S07]  /*10f0*/  IMAD.MOV.U32 R5, RZ, RZ, R18 ;  /* 0x000000ffff057224 */ /* 0x000fce00078e0012 */
.L_x_1349:
        /* <DEDUP_REMOVED lines=257> */
.L_x_1353:
        /* <DEDUP_REMOVED lines=8> */
[----:B01----:R-:W-:Y:S05]  /*2190*/  CALL.REL.NOINC `($__internal_117_$__cuda_sm20_rem_u64) ;  /* 0x0000001800747944 */ /* 0x003fea0003c00000 */
[----:B------:R-:W-:Y:S01]  /*21a0*/  IMAD.MOV.U32 R22, RZ, RZ, R2 ;  /* 0x000000ffff167224 */ /* 0x000fe200078e0002 */
[----:B------:R-:W-:Y:S01]  /*21b0*/  MOV R23, R25 ;  /* 0x0000001900177202 */ /* 0x000fe20000000f00 */
[----:B------:R-:W-:Y:S06]  /*21c0*/  BRA `(.L_x_1356) ;  /* 0x0000000000507947 */ /* 0x000fec0003800000 */
.L_x_1355:
        /* <DEDUP_REMOVED lines=20> */
.L_x_1356:
[----:B------:R-:W-:Y:S05]  /*2310*/  BSYNC B1 ;  /* 0x0000000000017941 */ /* 0x000fea0003800000 */
.L_x_1354:
[----:B------:R-:W-:Y:S02]  /*2320*/  ULDC.64 UR34, c[0x0][0x3e0] ;  /* 0x0000f80000227ab9 */ /* 0x000fe40000000a00 */
[----:B------:R-:W-:-:S04]  /*2330*/  IADD3 R22, P0, R22, UR34, RZ ;  /* 0x0000002216167c10 */ /* 0x000fc8000ff1e0ff */
[----:B------:R-:W-:-:S06]  /*2340*/  IADD3.X R23, R23, UR35, RZ, P0, !PT ;  /* 0x0000002317177c10 */ /* 0x000fcc00087fe4ff */
[----:B------:R-:W2:Y:S02]  /*2350*/  I2F.F64.S64 R22, R22 ;  /* 0x0000001600167312 */ /* 0x000ea40000301c00 */
[----:B--2---:R2:W-:Y:S02]  /*2360*/  STG.E.64 desc[UR60][R26.64], R22 ;  /* 0x000000161a007986 */ /* 0x0045e4000c101b3c */
.L_x_1352:
[----:B------:R-:W-:Y:S05]  /*2370*/  BSYNC B0 ;  /* 0x0000000000007941 */ /* 0x000fea0003800000 */
.L_x_1351:
        /* <DEDUP_REMOVED lines=259> */
.L_x_1358:
        /* <DEDUP_REMOVED lines=10> */
[----:B01----:R-:W-:Y:S05]  /*3450*/  CALL.REL.NOINC `($__internal_117_$__cuda_sm20_rem_u64) ;  /* 0x0000000400c47944 */ /* 0x003fea0003c00000 */
[----:B------:R-:W-:Y:S01]  /*3460*/  MOV R3, R25 ;  /* 0x0000001900037202 */ /* 0x000fe20000000f00 */
[----:B------:R-:W-:Y:S06]  /*3470*/  BRA `(.L_x_1361) ;  /* 0x00000000004c7947 */ /* 0x000fec0003800000 */
.L_x_1360:
        /* <DEDUP_REMOVED lines=19> */
.L_x_1361:
[----:B------:R-:W-:Y:S05]  /*35b0*/  BSYNC B0 ;  /* 0x0000000000007941 */ /* 0x000fea0003800000 */
.L_x_1359:
[----:B------:R-:W-:Y:S02]  /*35c0*/  ULDC.64 UR34, c[0x0][0x3e0] ;  /* 0x0000f80000227ab9 */ /* 0x000fe40000000a00 */
[----:B------:R-:W-:-:S04]  /*35d0*/  IADD3 R2, P0, R2, UR34, RZ ;  /* 0x0000002202027c10 */ /* 0x000fc8000ff1e0ff */
[----:B------:R-:W-:-:S06]  /*35e0*/  IADD3.X R3, R3, UR35, RZ, P0, !PT ;  /* 0x0000002303037c10 */ /* 0x000fcc00087fe4ff */
[----:B------:R-:W0:Y:S02]  /*35f0*/  I2F.F64.S64 R2, R2 ;  /* 0x0000000200027312 */ /* 0x000e240000301c00 */
[----:B0-----:R3:W-:Y:S02]  /*3600*/  STG.E.64 desc[UR60][R26.64], R2 ;  /* 0x000000021a007986 */ /* 0x0017e4000c101b3c */
.L_x_1357:
        /* <DEDUP_REMOVED lines=11> */
        .weak           $__internal_116_$__cuda_sm20_div_s64
        .type           $__internal_116_$__cuda_sm20_div_s64,@function
        .size           $__internal_116_$__cuda_sm20_div_s64,($__internal_117_$__cuda_sm20_rem_u64 - $__internal_116_$__cuda_sm20_div_s64)
$__internal_116_$__cuda_sm20_div_s64:
        /* <DEDUP_REMOVED lines=74> */
[----:B------:R-:W-:Y:S06]  /*3b60*/  RET.REL.NODEC R6 `(_ZN2at6native60_GLOBAL__N__fdc43544_27_DistributionRandomKernel_cu_f88cee4443distribution_elementwise_grid_stride_kernelImLi2EZZZNS0_9templates4cuda21random_from_to_kernelIPNS_17CUDAGeneratorImplEEEvRNS_18TensorIteratorBaseEmlT_ENKUlvE_clEvENKUlvE4_clEvEUlP24curandStatePhilox4_32_10E_ZNS1_27distribution_nullary_kernelIdm10ulonglong2S7_SF_ZZZS5_IS7_EvS9_mlSA_ENKSB_clEvENKSC_clEvEUlmE_EEvS9_T2_RKT3_T4_EUlimE0_EEvlNS_15PhiloxCudaStateET1_SJ_) ;  /* 0xffffffc406247950 */ /* 0x000fec0003c3ffff */
        .weak           $__internal_117_$__cuda_sm20_rem_u64
        .type           $__internal_117_$__cuda_sm20_rem_u64,@function
        .size           $__internal_117_$__cuda_sm20_rem_u64,(.L_x_2013 - $__internal_117_$__cuda_sm20_rem_u64)
$__internal_117_$__cuda_sm20_rem_u64:
        /* <DEDUP_REMOVED lines=64> */
[----:B------:R-:W-:Y:S06]  /*3f70*/  RET.REL.NODEC R40 `(_ZN2at6native60_GLOBAL__N__fdc43544_27_DistributionRandomKernel_cu_f88cee4443distribution_elementwise_grid_stride_kernelImLi2EZZZNS0_9templates4cuda21random_from_to_kernelIPNS_17CUDAGeneratorImplEEEvRNS_18TensorIteratorBaseEmlT_ENKUlvE_clEvENKUlvE4_clEvEUlP24curandStatePhilox4_32_10E_ZNS1_27distribution_nullary_kernelIdm10ulonglong2S7_SF_ZZZS5_IS7_EvS9_mlSA_ENKSB_clEvENKSC_clEvEUlmE_EEvS9_T2_RKT3_T4_EUlimE0_EEvlNS_15PhiloxCudaStateET1_SJ_) ;  /* 0xffffffc028207950 */ /* 0x000fec0003c3ffff */
.L_x_1363:
        /* <DEDUP_REMOVED lines=16> */
.L_x_2013:


//--------------------- .text._ZN2at6native60_GLOBAL__N__fdc43544_27_DistributionRandomKernel_cu_f88cee4443distribution_elementwise_grid_stride_kernelImLi2EZZZNS0_9templates4cuda21random_from_to_kernelIPNS_17CUDAGeneratorImplEEEvRNS_18TensorIteratorBaseEmlT_ENKUlvE_clEvENKUlvE4_clEvEUlP24curandStatePhilox4_32_10E_ZNS1_27distribution_nullary_kernelIdm10ulonglong2S7_SF_ZZZS5_IS7_EvS9_mlSA_ENKSB_clEvENKSC_clEvEUlmE_EEvS9_T2_RKT3_T4_EUlimE_EEvlNS_15PhiloxCudaStateET1_SJ_ --------------------------
	.section	.text._ZN2at6native60_GLOBAL__N__fdc43544_27_DistributionRandomKernel_cu_f88cee4443distribution_elementwise_grid_stride_kernelImLi2EZZZNS0_9templates4cuda21random_from_to_kernelIPNS_17CUDAGeneratorImplEEEvRNS_18TensorIteratorBaseEmlT_ENKUlvE_clEvENKUlvE4_clEvEUlP24curandStatePhilox4_32_10E_ZNS1_27distribution_nullary_kernelIdm10ulonglong2S7_SF_ZZZS5_IS7_EvS9_mlSA_ENKSB_clEvENKSC_clEvEUlmE_EEvS9_T2_RKT3_T4_EUlimE_EEvlNS_15PhiloxCudaStateET1_SJ_,"ax",@progbits
	.align	128
.text._ZN2at6native60_GLOBAL__N__fdc43544_27_DistributionRandomKernel_cu_f88cee4443distribution_elementwise_grid_stride_kernelImLi2EZZZNS0_9templates4cuda21random_from_to_kernelIPNS_17CUDAGeneratorImplEEEvRNS_18TensorIteratorBaseEmlT_ENKUlvE_clEvENKUlvE4_clEvEUlP24curandStatePhilox4_32_10E_ZNS1_27distribution_nullary_kernelIdm10ulonglong2S7_SF_ZZZS5_IS7_EvS9_mlSA_ENKSB_clEvENKSC_clEvEUlmE_EEvS9_T2_RKT3_T4_EUlimE_EEvlNS_15PhiloxCudaStateET1_SJ_:
        .type           _ZN2at6native60_GLOBAL__N__fdc43544_27_DistributionRandomKernel_cu_f88cee4443distribution_elementwise_grid_stride_kernelImLi2EZZZNS0_9templates4cuda21random_from_to_kernelIPNS_17CUDAGeneratorImplEEEvRNS_18TensorIteratorBaseEmlT_ENKUlvE_clEvENKUlvE4_clEvEUlP24curandStatePhilox4_32_10E_ZNS1_27distribution_nullary_kernelIdm10ulonglong2S7_SF_ZZZS5_IS7_EvS9_mlSA_ENKSB_clEvENKSC_clEvEUlmE_EEvS9_T2_RKT3_T4_EUlimE_EEvlNS_15PhiloxCudaStateET1_SJ_,@function
        .size           _ZN2at6native60_GLOBAL__N__fdc43544_27_DistributionRandomKernel_cu_f88cee4443distribution_elementwise_grid_stride_kernelImLi2EZZZNS0_9templates4cuda21random_from_to_kernelIPNS_17CUDAGeneratorImplEEEvRNS_18TensorIteratorBaseEmlT_ENKUlvE_clEvENKUlvE4_clEvEUlP24curandStatePhilox4_32_10E_ZNS1_27distribution_nullary_kernelIdm10ulonglong2S7_SF_ZZZS5_IS7_EvS9_mlSA_ENKSB_clEvENKSC_clEvEUlmE_EEvS9_T2_RKT3_T4_EUlimE_EEvlNS_15PhiloxCudaStateET1_SJ_,(.L_x_2016 - _ZN2at6native60_GLOBAL__N__fdc43544_27_DistributionRandomKernel_cu_f88cee4443distribution_elementwise_grid_stride_kernelImLi2EZZZNS0_9templates4cuda21random_from_to_kernelIPNS_17CUDAGeneratorImplEEEvRNS_18TensorIteratorBaseEmlT_ENKUlvE_clEvENKUlvE4_clEvEUlP24curandStatePhilox4_32_10E_ZNS1_27distribution_nullary_kernelIdm10ulonglong2S7_SF_ZZZS5_IS7_EvS9_mlSA_ENKSB_clEvENKSC_clEvEUlmE_EEvS9_T2_RKT3_T4_EUlimE_EEvlNS_15PhiloxCudaStateET1_SJ_)
        .other          _ZN2at6native60_GLOBAL__N__fdc43544_27_DistributionRandomKernel_cu_f88cee4443distribution_elementwise_grid_stride_kernelImLi2EZZZNS0_9templates4cuda21random_from_to_kernelIPNS_17CUDAGeneratorImplEEEvRNS_18TensorIteratorBaseEmlT_ENKUlvE_clEvENKUlvE4_clEvEUlP24curandStatePhilox4_32_10E_ZNS1_27distribution_nullary_kernelIdm10ulonglong2S7_SF_ZZZS5_IS7_EvS9_mlSA_ENKSB_clEvENKSC_clEvEUlmE_EEvS9_T2_RKT3_T4_EUlimE_EEvlNS_15PhiloxCudaStateET1_SJ_,@"STO_CUDA_ENTRY STV_DEFAULT"
_ZN2at6native60_GLOBAL__N__fdc43544_27_DistributionRandomKernel_cu_f88cee4443distribution_elementwise_grid_stride_kernelImLi2EZZZNS0_9templates4cuda21random_from_to_kernelIPNS_17CUDAGeneratorImplEEEvRNS_18TensorIteratorBaseEmlT_ENKUlvE_clEvENKUlvE4_clEvEUlP24curandStatePhilox4_32_10E_ZNS1_27distribution_nullary_kernelIdm10ulonglong2S7_SF_ZZZS5_IS7_EvS9_mlSA_ENKSB_clEvENKSC_clEvEUlmE_EEvS9_T2_RKT3_T4_EUlimE_EEvlNS_15PhiloxCudaStateET1_SJ_:
        /* <DEDUP_REMOVED lines=86> */
[----:B------:R-:W-:Y:S05]  /*0560*/  CALL.REL.NOINC `($__internal_118_$__cuda_sm20_div_s64) ;  /* 0x0000000c00b47944 */ /* 0x000fea0003c00000 */
[----:B------:R-:W-:Y:S01]  /*0570*/  MOV R22, R26 ;  /* 0x0000001a00167202 */ /* 0x000fe20000000f00 */
[----:B------:R-:W-:Y:S01]  /*0580*/  IMAD.MOV.U32 R23, RZ, RZ, R27 ;  /* 0x000000ffff177224 */ /* 0x000fe200078e001b */
[----:B------:R-:W-:Y:S06]  /*0590*/  BRA `(.L_x_1365) ;  /* 0x00000000005c7947 */ /* 0x000fec0003800000 */
.L_x_1364:
        /* <DEDUP_REMOVED lines=23> */
.L_x_1365:
        /* <DEDUP_REMOVED lines=33> */
.L_x_1379:
        /* <DEDUP_REMOVED lines=13> */
.L_x_1367:
[----:B------:R-:W-:Y:S05]  /*09f0*/  BSYNC B0 ;  /* 0x0000000000007941 */ /* 0x000fea0003800000 */
.L_x_1366:
        /* <DEDUP_REMOVED lines=60> */
.L_x_1369:
[----:B------:R-:W-:Y:S01]  /*0dc0*/  IMAD.MOV.U32 R47, RZ, RZ, R43 ;  /* 0x000000ffff2f7224 */ /* 0x000fe200078e002b */
[----:B------:R-:W-:Y:S01]  /*0dd0*/  MOV R30, R31 ;  /* 0x0000001f001e7202 */ /* 0x000fe20000000f00 */
[----:B------:R-:W-:Y:S02]  /*0de0*/  IMAD.MOV.U32 R39, RZ, RZ, R37 ;  /* 0x000000ffff277224 */ /* 0x000fe400078e0025 */
[----:B------:R-:W-:-:S07]  /*0df0*/  IMAD.MOV.U32 R40, RZ, RZ, R26 ;  /* 0x000000ffff287224 */ /* 0x000fce00078e001a */
.L_x_1368:
        /* <DEDUP_REMOVED lines=12> */
[----:B01----:R-:W-:Y:S05]  /*0ec0*/  CALL.REL.NOINC `($__internal_119_$__cuda_sm20_rem_u64) ;  /* 0x0000000800887944 */ /* 0x003fea0003c00000 */
[----:B------:R-:W-:Y:S02]  /*0ed0*/  IMAD.MOV.U32 R28, RZ, RZ, R30 ;  /* 0x000000ffff1c7224 */ /* 0x000fe400078e001e */
[----:B------:R-:W-:Y:S01]  /*0ee0*/  IMAD.MOV.U32 R29, RZ, RZ, R31 ;  /* 0x000000ffff1d7224 */ /* 0x000fe200078e001f */
[----:B------:R-:W-:Y:S06]  /*0ef0*/  BRA `(.L_x_1374) ;  /* 0x00000000004c7947 */ /* 0x000fec0003800000 */
.L_x_1373:
        /* <DEDUP_REMOVED lines=19> */
.L_x_1374:
[----:B------:R-:W-:Y:S05]  /*1030*/  BSYNC B1 ;  /* 0x0000000000017941 */ /* 0x000fea0003800000 */
.L_x_1372:
[----:B------:R-:W-:-:S04]  /*1040*/  IADD3 R30, P0, R28, UR10, RZ ;  /* 0x0000000a1c1e7c10 */ /* 0x000fc8000ff1e0ff */
[----:B------:R-:W-:Y:S01]  /*1050*/  IADD3.X R31, R29, UR11, RZ, P0, !PT ;  /* 0x0000000b1d1f7c10 */ /* 0x000fe200087fe4ff */
[----:B------:R-:W-:-:S05]  /*1060*/  IMAD R29, R16, UR7, RZ ;  /* 0x00000007101d7c24 */ /* 0x000fca000f8e02ff */
[----:B------:R-:W2:Y:S01]  /*1070*/  I2F.F64.S64 R30, R30 ;  /* 0x0000001e001e7312 */ /* 0x000ea20000301c00 */
[----:B------:R-:W-:-:S04]  /*1080*/  IADD3 R28, P0, R29, UR12, RZ ;  /* 0x0000000c1d1c7c10 */ /* 0x000fc8000ff1e0ff */
[----:B------:R-:W-:-:S05]  /*1090*/  LEA.HI.X.SX32 R29, R29, UR13, 0x1, P0 ;  /* 0x0000000d1d1d7c11 */ /* 0x000fca00080f0eff */
[----:B--2---:R2:W-:Y:S04]  /*10a0*/  STG.E.64 desc[UR8][R28.64], R30 ;  /* 0x0000001e1c007986 */ /* 0x0045e8000c101b08 */
.L_x_1371:
[----:B------:R-:W-:Y:S05]  /*10b0*/  BSYNC B0 ;  /* 0x0000000000007941 */ /* 0x000fea0003800000 */
.L_x_1370:
        /* <DEDUP_REMOVED lines=15> */
[----:B01----:R-:W-:Y:S05]  /*11b0*/  CALL.REL.NOINC `($__internal_119_$__cuda_sm20_rem_u64) ;  /* 0x0000000400cc7944 */ /* 0x003fea0003c00000 */
[----:B------:R-:W-:Y:S01]  /*11c0*/  IMAD.MOV.U32 R28, RZ, RZ, R30 ;  /* 0x000000ffff1c7224 */ /* 0x000fe200078e001e */
[----:B------:R-:W-:Y:S01]  /*11d0*/  MOV R29, R31 ;  /* 0x0000001f001d7202 */ /* 0x000fe20000000f00 */
[----:B------:R-:W-:Y:S06]  /*11e0*/  BRA `(.L_x_1378) ;  /* 0x0000000000487947 */ /* 0x000fec0003800000 */
.L_x_1377:
        /* <DEDUP_REMOVED lines=18> */
.L_x_1378:
[----:B------:R-:W-:Y:S05]  /*1310*/  BSYNC B0 ;  /* 0x0000000000007941 */ /* 0x000fea0003800000 */
.L_x_1376:
[----:B------:R-:W-:Y:S01]  /*1320*/  IADD3 R28, P0, R28, UR10, RZ ;  /* 0x0000000a1c1c7c10 */ /* 0x000fe2000ff1e0ff */
[----:B------:R-:W-:-:S03]  /*1330*/  IMAD R46, R46, UR7, RZ ;  /* 0x000000072e2e7c24 */ /* 0x000fc6000f8e02ff */
[----:B------:R-:W-:Y:S02]  /*1340*/  IADD3.X R29, R29, UR11, RZ, P0, !PT ;  /* 0x0000000b1d1d7c10 */ /* 0x000fe400087fe4ff */
[----:B------:R-:W-:-:S04]  /*1350*/  IADD3 R30, P0, R46, UR12, RZ ;  /* 0x0000000c2e1e7c10 */ /* 0x000fc8000ff1e0ff */
[----:B------:R-:W2:Y:S01]  /*1360*/  I2F.F64.S64 R28, R28 ;  /* 0x0000001c001c7312 */ /* 0x000ea20000301c00 */
[----:B------:R-:W-:-:S05]  /*1370*/  LEA.HI.X.SX32 R31, R46, UR13, 0x1, P0 ;  /* 0x0000000d2e1f7c11 */ /* 0x000fca00080f0eff */
[----:B--2---:R2:W-:Y:S03]  /*1380*/  STG.E.64 desc[UR8][R30.64], R28 ;  /* 0x0000001c1e007986 */ /* 0x0045e6000c101b08 */
.L_x_1375:
        /* <DEDUP_REMOVED lines=11> */
        .weak           $__internal_118_$__cuda_sm20_div_s64
        .type           $__internal_118_$__cuda_sm20_div_s64,@function
        .size           $__internal_118_$__cuda_sm20_div_s64,($__internal_119_$__cuda_sm20_rem_u64 - $__internal_118_$__cuda_sm20_div_s64)
$__internal_118_$__cuda_sm20_div_s64:
        /* <DEDUP_REMOVED lines=74> */
[----:B------:R-:W-:Y:S06]  /*18e0*/  RET.REL.NODEC R22 `(_ZN2at6native60_GLOBAL__N__fdc43544_27_DistributionRandomKernel_cu_f88cee4443distribution_elementwise_grid_stride_kernelImLi2EZZZNS0_9templates4cuda21random_from_to_kernelIPNS_17CUDAGeneratorImplEEEvRNS_18TensorIteratorBaseEmlT_ENKUlvE_clEvENKUlvE4_clEvEUlP24curandStatePhilox4_32_10E_ZNS1_27distribution_nullary_kernelIdm10ulonglong2S7_SF_ZZZS5_IS7_EvS9_mlSA_ENKSB_clEvENKSC_clEvEUlmE_EEvS9_T2_RKT3_T4_EUlimE_EEvlNS_15PhiloxCudaStateET1_SJ_) ;  /* 0xffffffe416c47950 */ /* 0x000fec0003c3ffff */
        .weak           $__internal_119_$__cuda_sm20_rem_u64
        .type           $__internal_119_$__cuda_sm20_rem_u64,@function
        .size           $__internal_119_$__cuda_sm20_rem_u64,(.L_x_2016 - $__internal_119_$__cuda_sm20_rem_u64)
$__internal_119_$__cuda_sm20_rem_u64:
        /* <DEDUP_REMOVED lines=65> */
[----:B------:R-:W-:Y:S06]  /*1d00*/  RET.REL.NODEC R28 `(_ZN2at6native60_GLOBAL__N__fdc43544_27_DistributionRandomKernel_cu_f88cee4443distribution_elementwise_grid_stride_kernelImLi2EZZZNS0_9templates4cuda21random_from_to_kernelIPNS_17CUDAGeneratorImplEEEvRNS_18TensorIteratorBaseEmlT_ENKUlvE_clEvENKUlvE4_clEvEUlP24curandStatePhilox4_32_10E_ZNS1_27distribution_nullary_kernelIdm10ulonglong2S7_SF_ZZZS5_IS7_EvS9_mlSA_ENKSB_clEvENKSC_clEvEUlmE_EEvS9_T2_RKT3_T4_EUlimE_EEvlNS_15PhiloxCudaStateET1_SJ_) ;  /* 0xffffffe01cbc7950 */ /* 0x000fec0003c3ffff */
.L_x_1380:
        /* <DEDUP_REMOVED lines=15> */
.L_x_2016:


//--------------------- .text._ZN2at6native60_GLOBAL__N__fdc43544_27_DistributionRandomKernel_cu_f88cee4443distribution_elementwise_grid_stride_kernelIjLi4EZZZNS0_9templates4cuda21random_from_to_kernelIPNS_17CUDAGeneratorImplEEEvRNS_18TensorIteratorBaseEmlT_ENKUlvE_clEvENKUlvE3_clEvEUlP24curandStatePhilox4_32_10E0_ZNS1_27distribution_nullary_kernelIsj5uint4S7_SF_ZZZS5_IS7_EvS9_mlSA_ENKSB_clEvENKSC_clEvEUljE_EEvS9_T2_RKT3_T4_EUlijE0_EEvlNS_15PhiloxCudaStateET1_SJ_ --------------------------
	.section	.text._ZN2at6native60_GLOBAL__N__fdc43544_27_DistributionRandomKernel_cu_f88cee4443distribution_elementwise_grid_stride_kernelIjLi4EZZZNS0_9templates4cuda21random_from_to_kernelIPNS_17CUDAGeneratorImplEEEvRNS_18TensorIteratorBaseEmlT_ENKUlvE_clEvENKUlvE3_clEvEUlP24curandStatePhilox4_32_10E0_ZNS1_27distribution_nullary_kernelIsj5uint4S7_SF_ZZZS5_IS7_EvS9_mlSA_ENKSB_clEvENKSC_clEvEUljE_EEvS9_T2_RKT3_T4_EUlijE0_EEvlNS_15PhiloxCudaStateET1_SJ_,"ax",@progbits
	.align	128
.text._ZN2at6native60_GLOBAL__N__fdc43544_27_DistributionRandomKernel_cu_f88cee4443distribution_elementwise_grid_stride_kernelIjLi4EZZZNS0_9templates4cuda21random_from_to_kernelIPNS_17CUDAGeneratorImplEEEvRNS_18TensorIteratorBaseEmlT_ENKUlvE_clEvENKUlvE3_clEvEUlP24curandStatePhilox4_32_10E0_ZNS1_27distribution_nullary_kernelIsj5uint4S7_SF_ZZZS5_IS7_EvS9_mlSA_ENKSB_clEvENKSC_clEvEUljE_EEvS9_T2_RKT3_T4_EUlijE0_EEvlNS_15PhiloxCudaStateET1_SJ_:
        .type           _ZN2at6native60_GLOBAL__N__fdc43544_27_DistributionRandomKernel_cu_f88cee4443distribution_elementwise_grid_stride_kernelIjLi4EZZZNS0_9templates4cuda21random_from_to_kernelIPNS_17CUDAGeneratorImplEEEvRNS_18TensorIteratorBaseEmlT_ENKUlvE_clEvENKUlvE3_clEvEUlP24curandStatePhilox4_32_10E0_ZNS1_27distribution_nullary_kernelIsj5uint4S7_SF_ZZZS5_IS7_EvS9_mlSA_ENKSB_clEvENKSC_clEvEUljE_EEvS9_T2_RKT3_T4_EUlijE0_EEvlNS_15PhiloxCudaStateET1_SJ_,@function
        .size           _ZN2at6native60_GLOBAL__N__fdc43544_27_DistributionRandomKernel_cu_f88cee4443distribution_elementwise_grid_stride_kernelIjLi4EZZZNS0_9templates4cuda21random_from_to_kernelIPNS_17CUDAGeneratorImplEEEvRNS_18TensorIteratorBaseEmlT_ENKUlvE_clEvENKUlvE3_clEvEUlP24curandStatePhilox4_32_10E0_ZNS1_27distribution_nullary_kernelIsj5uint4S7_SF_ZZZS5_IS7_EvS9_mlSA_ENKSB_clEvENKSC_clEvEUljE_EEvS9_T2_RKT3_T4_EUlijE0_EEvlNS_15PhiloxCudaStateET1_SJ_,(.L_x_2019 - _ZN2at6native60_GLOBAL__N__fdc43544_27_DistributionRandomKernel_cu_f88cee4443distribution_elementwise_grid_stride_kernelIjLi4EZZZNS0_9templates4cuda21random_from_to_kernelIPNS_17CUDAGeneratorImplEEEvRNS_18TensorIteratorBaseEmlT_ENKUlvE_clEvENKUlvE3_clEvEUlP24curandStatePhilox4_32_10E0_ZNS1_27distribution_nullary_kernelIsj5uint4S7_SF_ZZZS5_IS7_EvS9_mlSA_ENKSB_clEvENKSC_clEvEUljE_EEvS9_T2_RKT3_T4_EUlijE0_EEvlNS_15PhiloxCudaStateET1_SJ_)
        .other          _ZN2at6native60_GLOBAL__N__fdc43544_27_DistributionRandomKernel_cu_f88cee4443distribution_elementwise_grid_stride_kernelIjLi4EZZZNS0_9templates4cuda21random_from_to_kernelIPNS_17CUDAGeneratorImplEEEvRNS_18TensorIteratorBaseEmlT_ENKUlvE_clEvENKUlvE3_clEvEUlP24curandStatePhilox4_32_10E0_ZNS1_27distribution_nullary_kernelIsj5uint4S7_SF_ZZZS5_IS7_EvS9_mlSA_ENKSB_clEvENKSC_clEvEUljE_EEvS9_T2_RKT3_T4_EUlijE0_EEvlNS_15PhiloxCudaStateET1_SJ_,@"STO_CUDA_ENTRY STV_DEFAULT"
_ZN2at6native60_GLOBAL__N__fdc43544_27_DistributionRandomKernel_cu_f88cee4443distribution_elementwise_grid_stride_kernelIjLi4EZZZNS0_9templates4cuda21random_from_to_kernelIPNS_17CUDAGeneratorImplEEEvRNS_18TensorIteratorBaseEmlT_ENKUlvE_clEvENKUlvE3_clEvEUlP24curandStatePhilox4_32_10E0_ZNS1_27distribution_nullary_kernelIsj5uint4S7_SF_ZZZS5_IS7_EvS9_mlSA_ENKSB_clEvENKSC_clEvEUljE_EEvS9_T2_RKT3_T4_EUlijE0_EEvlNS_15PhiloxCudaStateET1_SJ_:
        /* <DEDUP_REMOVED lines=92> */
[----:B------:R-:W-:Y:S05]  /*05c0*/  CALL.REL.NOINC `($__internal_120_$__cuda_sm20_div_s64) ;  /* 0x0000005000987944 */ /* 0x000fea0003c00000 */
[----:B------:R-:W-:Y:S05]  /*05d0*/  BRA `(.L_x_1382) ;  /* 0x00000000005c7947 */ /* 0x000fea0003800000 */
.L_x_1381:
        /* <DEDUP_REMOVED lines=23> */
.L_x_1382:
        /* <DEDUP_REMOVED lines=68> */
.L_x_1406:
        /* <DEDUP_REMOVED lines=13> */
.L_x_1384:
[----:B------:R-:W-:Y:S05]  /*0c60*/  BSYNC B0 ;  /* 0x0000000000007941 */ /* 0x000fea0003800000 */
.L_x_1383:
        /* <DEDUP_REMOVED lines=69> */
.L_x_1386:
[----:B------:R-:W-:Y:S01]  /*10c0*/  MOV R35, R32 ;  /* 0x0000002000237202 */ /* 0x000fe20000000f00 */
[----:B------:R-:W-:Y:S01]  /*10d0*/  IMAD.MOV.U32 R41, RZ, RZ, R27 ;  /* 0x000000ffff297224 */ /* 0x000fe200078e001b */
[----:B------:R-:W-:Y:S01]  /*10e0*/  MOV R30, R28 ;  /* 0x0000001c001e7202 */ /* 0x000fe20000000f00 */
[----:B------:R-:W-:-:S07]  /*10f0*/  IMAD.MOV.U32 R31, RZ, RZ, R22 ;  /* 0x000000ffff1f7224 */ /* 0x000fce00078e0016 */
.L_x_1385:
        /* <DEDUP_REMOVED lines=258> */
.L_x_1389:
[----:B------:R-:W-:Y:S01]  /*2120*/  ISETP.NE.U32.AND P0, PT, RZ, UR30, PT ;  /* 0x0000001eff007c0c */ /* 0x000fe2000bf05070 */
[----:B------:R-:W-:Y:S02]  /*2130*/  ULDC.64 UR34, c[0x0][0x3d0] ;  /* 0x0000f40000227ab9 */ /* 0x000fe40000000a00 */
[----:B------:R-:W-:-:S05]  /*2140*/  IADD3 R26, P1, R36, UR34, RZ ;  /* 0x00000022241a7c10 */ /* 0x000fca000ff3e0ff */
[----:B------:R-:W-:-:S05]  /*2150*/  IMAD.X R27, RZ, RZ, UR35, P1 ;  /* 0x00000023ff1b7e24 */ /* 0x000fca00088e06ff */
[----:B------:R-:W-:Y:S05]  /*2160*/  @!P0 BRA `(.L_x_1390) ;  /* 0x00000000000c8947 */ /* 0x000fea0003800000 */
[----:B------:R-:W-:-:S07]  /*2170*/  MOV R36, 0x2190 ;  /* 0x0000219000247802 */ /* 0x000fce0000000f00 */
[----:B01----:R-:W-:Y:S05]  /*2180*/  CALL.REL.NOINC `($__internal_121_$__cuda_sm20_rem_u64) ;  /* 0x0000003800d47944 */ /* 0x003fea0003c00000 */
[----:B------:R-:W-:Y:S05]  /*2190*/  BRA `(.L_x_1391) ;  /* 0x0000000000487947 */ /* 0x000fea0003800000 */
.L_x_1390:
        /* <DEDUP_REMOVED lines=18> */
.L_x_1391:
[----:B------:R-:W-:Y:S02]  /*22c0*/  ULDC UR34, c[0x0][0x3e0] ;  /* 0x0000f80000227ab9 */ /* 0x000fe40000000800 */
[----:B------:R-:W-:-:S05]  /*22d0*/  IADD3 R35, R35, UR34, RZ ;  /* 0x0000002223237c10 */ /* 0x000fca000fffe0ff */
[----:B------:R2:W-:Y:S02]  /*22e0*/  STG.E.U16 desc[UR60][R26.64], R35 ;  /* 0x000000231a007986 */ /* 0x0005e4000c10153c */
.L_x_1388:
[----:B------:R-:W-:Y:S05]  /*22f0*/  BSYNC B0 ;  /* 0x0000000000007941 */ /* 0x000fea0003800000 */
.L_x_1387:
        /* <DEDUP_REMOVED lines=248> */
.L_x_1394:
[----:B------:R-:W-:Y:S01]  /*3280*/  ISETP.NE.U32.AND P1, PT, RZ, UR30, PT ;  /* 0x0000001eff007c0c */ /* 0x000fe2000bf25070 */
[----:B------:R-:W-:Y:S02]  /*3290*/  ULDC.64 UR34, c[0x0][0x3d0] ;  /* 0x0000f40000227ab9 */ /* 0x000fe40000000a00 */
[----:B------:R-:W-:-:S05]  /*32a0*/  IADD3 R26, P0, R35, UR34, RZ ;  /* 0x00000022231a7c10 */ /* 0x000fca000ff1e0ff */
[----:B------:R-:W-:-:S05]  /*32b0*/  IMAD.X R27, RZ, RZ, UR35, P0 ;  /* 0x00000023ff1b7e24 */ /* 0x000fca00080e06ff */
[----:B------:R-:W-:Y:S05]  /*32c0*/  @!P1 BRA `(.L_x_1395) ;  /* 0x0000000000109947 */ /* 0x000fea0003800000 */
[----:B------:R-:W-:Y:S02]  /*32d0*/  MOV R35, R41 ;  /* 0x0000002900237202 */ /* 0x000fe40000000f00 */
[----:B------:R-:W-:-:S07]  /*32e0*/  MOV R36, 0x3300 ;  /* 0x0000330000247802 */ /* 0x000fce0000000f00 */
[----:B01----:R-:W-:Y:S05]  /*32f0*/  CALL.REL.NOINC `($__internal_121_$__cuda_sm20_rem_u64) ;  /* 0x0000002800787944 */ /* 0x003fea0003c00000 */
[----:B------:R-:W-:Y:S05]  /*3300*/  BRA `(.L_x_1396) ;  /* 0x0000000000487947 */ /* 0x000fea0003800000 */
.L_x_1395:
        /* <DEDUP_REMOVED lines=18> */
.L_x_1396:
[----:B------:R-:W-:Y:S02]  /*3430*/  ULDC UR34, c[0x0][0x3e0] ;  /* 0x0000f80000227ab9 */ /* 0x000fe40000000800 */
[----:B------:R-:W-:-:S05]  /*3440*/  VIADD R35, R35, UR34 ;  /* 0x0000002223237c36 */ /* 0x000fca0008000000 */
[----:B------:R2:W-:Y:S02]  /*3450*/  STG.E.U16 desc[UR60][R26.64], R35 ;  /* 0x000000231a007986 */ /* 0x0005e4000c10153c */
.L_x_1393:
[----:B------:R-:W-:Y:S05]  /*3460*/  BSYNC B0 ;  /* 0x0000000000007941 */ /* 0x000fea0003800000 */
.L_x_1392:
        /* <DEDUP_REMOVED lines=244> */
.L_x_1399:
[----:B------:R-:W-:Y:S01]  /*43b0*/  ISETP.NE.U32.AND P1, PT, RZ, UR30, PT ;  /* 0x0000001eff007c0c */ /* 0x000fe2000bf25070 */
[----:B------:R-:W-:Y:S02]  /*43c0*/  ULDC.64 UR34, c[0x0][0x3d0] ;  /* 0x0000f40000227ab9 */ /* 0x000fe40000000a00 */
[----:B------:R-:W-:-:S04]  /*43d0*/  IADD3 R26, P0, R35, UR34, RZ ;  /* 0x00000022231a7c10 */ /* 0x000fc8000ff1e0ff */
[----:B------:R-:W-:-:S06]  /*43e0*/  IADD3.X R27, RZ, UR35, RZ, P0, !PT ;  /* 0x00000023ff1b7c10 */ /* 0x000fcc00087fe4ff */
[----:B------:R-:W-:Y:S05]  /*43f0*/  @!P1 BRA `(.L_x_1400) ;  /* 0x0000000000109947 */ /* 0x000fea0003800000 */
[----:B------:R-:W-:Y:S02]  /*4400*/  MOV R35, R30 ;  /* 0x0000001e00237202 */ /* 0x000fe40000000f00 */
[----:B------:R-:W-:-:S07]  /*4410*/  MOV R36, 0x4430 ;  /* 0x0000443000247802 */ /* 0x000fce0000000f00 */
[----:B01----:R-:W-:Y:S05]  /*4420*/  CALL.REL.NOINC `($__internal_121_$__cuda_sm20_rem_u64) ;  /* 0x00000018002c7944 */ /* 0x003fea0003c00000 */
[----:B------:R-:W-:Y:S05]  /*4430*/  BRA `(.L_x_1401) ;  /* 0x0000000000487947 */ /* 0x000fea0003800000 */
.L_x_1400:
        /* <DEDUP_REMOVED lines=18> */
.L_x_1401:
[----:B------:R-:W-:Y:S02]  /*4560*/  ULDC UR34, c[0x0][0x3e0] ;  /* 0x0000f80000227ab9 */ /* 0x000fe40000000800 */
[----:B------:R-:W-:-:S05]  /*4570*/  VIADD R35, R35, UR34 ;  /* 0x0000002223237c36 */ /* 0x000fca0008000000 */
[----:B------:R2:W-:Y:S02]  /*4580*/  STG.E.U16 desc[UR60][R26.64], R35 ;  /* 0x000000231a007986 */ /* 0x0005e4000c10153c */
.L_x_1398:
[----:B------:R-:W-:Y:S05]  /*4590*/  BSYNC B0 ;  /* 0x0000000000007941 */ /* 0x000fea0003800000 */
.L_x_1397:
        /* <DEDUP_REMOVED lines=256> */
.L_x_1403:
[----:B------:R-:W-:Y:S01]  /*55a0*/  ISETP.NE.U32.AND P1, PT, RZ, UR30, PT ;  /* 0x0000001eff007c0c */ /* 0x000fe2000bf25070 */
[----:B------:R-:W-:Y:S02]  /*55b0*/  ULDC.64 UR34, c[0x0][0x3d0] ;  /* 0x0000f40000227ab9 */ /* 0x000fe40000000a00 */
[----:B------:R-:W-:-:S04]  /*55c0*/  IADD3 R26, P0, R30, UR34, RZ ;  /* 0x000000221e1a7c10 */ /* 0x000fc8000ff1e0ff */
[----:B------:R-:W-:-:S06]  /*55d0*/  IADD3.X R27, RZ, UR35, RZ, P0, !PT ;  /* 0x00000023ff1b7c10 */ /* 0x000fcc00087fe4ff */
[----:B------:R-:W-:Y:S05]  /*55e0*/  @!P1 BRA `(.L_x_1404) ;  /* 0x0000000000109947 */ /* 0x000fea0003800000 */
[----:B------:R-:W-:Y:S01]  /*55f0*/  IMAD.MOV.U32 R35, RZ, RZ, R31 ;  /* 0x000000ffff237224 */ /* 0x000fe200078e001f */
[----:B------:R-:W-:-:S07]  /*5600*/  MOV R36, 0x5620 ;  /* 0x0000562000247802 */ /* 0x000fce0000000f00 */
[----:B01----:R-:W-:Y:S05]  /*5610*/  CALL.REL.NOINC `($__internal_121_$__cuda_sm20_rem_u64) ;  /* 0x0000000400b07944 */ /* 0x003fea0003c00000 */
[----:B------:R-:W-:Y:S05]  /*5620*/  BRA `(.L_x_1405) ;  /* 0x0000000000487947 */ /* 0x000fea0003800000 */
.L_x_1404:
        /* <DEDUP_REMOVED lines=18> */
.L_x_1405:
[----:B------:R-:W-:Y:S02]  /*5750*/  ULDC UR34, c[0x0][0x3e0] ;  /* 0x0000f80000227ab9 */ /* 0x000fe40000000800 */
[----:B------:R-:W-:-:S05]  /*5760*/  IADD3 R35, R35, UR34, RZ ;  /* 0x0000002223237c10 */ /* 0x000fca000fffe0ff */
[----:B------:R2:W-:Y:S02]  /*5770*/  STG.E.U16 desc[UR60][R26.64], R35 ;  /* 0x000000231a007986 */ /* 0x0005e4000c10153c */
.L_x_1402:
        /* <DEDUP_REMOVED lines=11> */
        .weak           $__internal_120_$__cuda_sm20_div_s64
        .type           $__internal_120_$__cuda_sm20_div_s64,@function
        .size           $__internal_120_$__cuda_sm20_div_s64,($__internal_121_$__cuda_sm20_rem_u64 - $__internal_120_$__cuda_sm20_div_s64)
$__internal_120_$__cuda_sm20_div_s64:
        /* <DEDUP_REMOVED lines=74> */
[----:B------:R-:W-:Y:S06]  /*5cd0*/  RET.REL.NODEC R28 `(_ZN2at6native60_GLOBAL__N__fdc43544_27_DistributionRandomKernel_cu_f88cee4443distribution_elementwise_grid_stride_kernelIjLi4EZZZNS0_9templates4cuda21random_from_to_kernelIPNS_17CUDAGeneratorImplEEEvRNS_18TensorIteratorBaseEmlT_ENKUlvE_clEvENKUlvE3_clEvEUlP24curandStatePhilox4_32_10E0_ZNS1_27distribution_nullary_kernelIsj5uint4S7_SF_ZZZS5_IS7_EvS9_mlSA_ENKSB_clEvENKSC_clEvEUljE_EEvS9_T2_RKT3_T4_EUlijE0_EEvlNS_15PhiloxCudaStateET1_SJ_) ;  /* 0xffffffa01cc87950 */ /* 0x000fec0003c3ffff */
        .weak           $__internal_121_$__cuda_sm20_rem_u64
        .type           $__internal_121_$__cuda_sm20_rem_u64,@function
        .size           $__internal_121_$__cuda_sm20_rem_u64,(.L_x_2019 - $__internal_121_$__cuda_sm20_rem_u64)
$__internal_121_$__cuda_sm20_rem_u64:
        /* <DEDUP_REMOVED lines=59> */
[----:B------:R-:W-:Y:S06]  /*6090*/  RET.REL.NODEC R36 `(_ZN2at6native60_GLOBAL__N__fdc43544_27_DistributionRandomKernel_cu_f88cee4443distribution_elementwise_grid_stride_kernelIjLi4EZZZNS0_9templates4cuda21random_from_to_kernelIPNS_17CUDAGeneratorImplEEEvRNS_18TensorIteratorBaseEmlT_ENKUlvE_clEvENKUlvE3_clEvEUlP24curandStatePhilox4_32_10E0_ZNS1_27distribution_nullary_kernelIsj5uint4S7_SF_ZZZS5_IS7_EvS9_mlSA_ENKSB_clEvENKSC_clEvEUljE_EEvS9_T2_RKT3_T4_EUlijE0_EEvlNS_15PhiloxCudaStateET1_SJ_) ;  /* 0xffffff9c24d87950 */ /* 0x000fec0003c3ffff */
.L_x_1407:
        /* <DEDUP_REMOVED lines=14> */
.L_x_2019:


//--------------------- .text._ZN2at6native60_GLOBAL__N__fdc43544_27_DistributionRandomKernel_cu_f88cee4443distribution_elementwise_grid_stride_kernelIjLi4EZZZNS0_9templates4cuda21random_from_to_kernelIPNS_17CUDAGeneratorImplEEEvRNS_18TensorIteratorBaseEmlT_ENKUlvE_clEvENKUlvE3_clEvEUlP24curandStatePhilox4_32_10E0_ZNS1_27distribution_nullary_kernelIsj5uint4S7_SF_ZZZS5_IS7_EvS9_mlSA_ENKSB_clEvENKSC_clEvEUljE_EEvS9_T2_RKT3_T4_EUlijE_EEvlNS_15PhiloxCudaStateET1_SJ_ --------------------------
	.section	.text._ZN2at6native60_GLOBAL__N__fdc43544_27_DistributionRandomKernel_cu_f88cee4443distribution_elementwise_grid_stride_kernelIjLi4EZZZNS0_9templates4cuda21random_from_to_kernelIPNS_17CUDAGeneratorImplEEEvRNS_18TensorIteratorBaseEmlT_ENKUlvE_clEvENKUlvE3_clEvEUlP24curandStatePhilox4_32_10E0_ZNS1_27distribution_nullary_kernelIsj5uint4S7_SF_ZZZS5_IS7_EvS9_mlSA_ENKSB_clEvENKSC_clEvEUljE_EEvS9_T2_RKT3_T4_EUlijE_EEvlNS_15PhiloxCudaStateET1_SJ_,"ax",@progbits
	.align	128
.text._ZN2at6native60_GLOBAL__N__fdc43544_27_DistributionRandomKernel_cu_f88cee4443distribution_elementwise_grid_stride_kernelIjLi4EZZZNS0_9templates4cuda21random_from_to_kernelIPNS_17CUDAGeneratorImplEEEvRNS_18TensorIteratorBaseEmlT_ENKUlvE_clEvENKUlvE3_clEvEUlP24curandStatePhilox4_32_10E0_ZNS1_27distribution_nullary_kernelIsj5uint4S7_SF_ZZZS5_IS7_EvS9_mlSA_ENKSB_clEvENKSC_clEvEUljE_EEvS9_T2_RKT3_T4_EUlijE_EEvlNS_15PhiloxCudaStateET1_SJ_:
        .type           _ZN2at6native60_GLOBAL__N__fdc43544_27_DistributionRandomKernel_cu_f88cee4443distribution_elementwise_grid_stride_kernelIjLi4EZZZNS0_9templates4cuda21random_from_to_kernelIPNS_17CUDAGeneratorImplEEEvRNS_18TensorIteratorBaseEmlT_ENKUlvE_clEvENKUlvE3_clEvEUlP24curandStatePhilox4_32_10E0_ZNS1_27distribution_nullary_kernelIsj5uint4S7_SF_ZZZS5_IS7_EvS9_mlSA_ENKSB_clEvENKSC_clEvEUljE_EEvS9_T2_RKT3_T4_EUlijE_EEvlNS_15PhiloxCudaStateET1_SJ_,@function
        .size           _ZN2at6native60_GLOBAL__N__fdc43544_27_DistributionRandomKernel_cu_f88cee4443distribution_elementwise_grid_stride_kernelIjLi4EZZZNS0_9templates4cuda21random_from_to_kernelIPNS_17CUDAGeneratorImplEEEvRNS_18TensorIteratorBaseEmlT_ENKUlvE_clEvENKUlvE3_clEvEUlP24curandStatePhilox4_32_10E0_ZNS1_27distribution_nullary_kernelIsj5uint4S7_SF_ZZZS5_IS7_EvS9_mlSA_ENKSB_clEvENKSC_clEvEUljE_EEvS9_T2_RKT3_T4_EUlijE_EEvlNS_15PhiloxCudaStateET1_SJ_,(.L_x_2022 - _ZN2at6native60_GLOBAL__N__fdc43544_27_DistributionRandomKernel_cu_f88cee4443distribution_elementwise_grid_stride_kernelIjLi4EZZZNS0_9templates4cuda21random_from_to_kernelIPNS_17CUDAGeneratorImplEEEvRNS_18TensorIteratorBaseEmlT_ENKUlvE_clEvENKUlvE3_clEvEUlP24curandStatePhilox4_32_10E0_ZNS1_27distribution_nullary_kernelIsj5uint4S7_SF_ZZZS5_IS7_EvS9_mlSA_ENKSB_clEvENKSC_clEvEUljE_EEvS9_T2_RKT3_T4_EUlijE_EEvlNS_15PhiloxCudaStateET1_SJ_)
        .other          _ZN2at6native60_GLOBAL__N__fdc43544_27_DistributionRandomKernel_cu_f88cee4443distribution_elementwise_grid_stride_kernelIjLi4EZZZNS0_9templates4cuda21random_from_to_kernelIPNS_17CUDAGeneratorImplEEEvRNS_18TensorIteratorBaseEmlT_ENKUlvE_clEvENKUlvE3_clEvEUlP24curandStatePhilox4_32_10E0_ZNS1_27distribution_nullary_kernelIsj5uint4S7_SF_ZZZS5_IS7_EvS9_mlSA_ENKSB_clEvENKSC_clEvEUljE_EEvS9_T2_RKT3_T4_EUlijE_EEvlNS_15PhiloxCudaStateET1_SJ_,@"STO_CUDA_ENTRY STV_DEFAULT"
_ZN2at6native60_GLOBAL__N__fdc43544_27_DistributionRandomKernel_cu_f88cee4443distribution_elementwise_grid_stride_kernelIjLi4EZZZNS0_9templates4cuda21random_from_to_kernelIPNS_17CUDAGeneratorImplEEEvRNS_18TensorIteratorBaseEmlT_ENKUlvE_clEvENKUlvE3_clEvEUlP24curandStatePhilox4_32_10E0_ZNS1_27distribution_nullary_kernelIsj5uint4S7_SF_ZZZS5_IS7_EvS9_mlSA_ENKSB_clEvENKSC_clEvEUljE_EEvS9_T2_RKT3_T4_EUlijE_EEvlNS_15PhiloxCudaStateET1_SJ_:
        /* <DEDUP_REMOVED lines=86> */
[----:B------:R-:W-:Y:S05]  /*0560*/  CALL.REL.NOINC `($__internal_122_$__cuda_sm20_div_s64) ;  /* 0x0000001000887944 */ /* 0x000fea0003c00000 */
[----:B------:R-:W-:Y:S01]  /*0570*/  MOV R22, R26 ;  /* 0x0000001a00167202 */ /* 0x000fe20000000f00 */
[----:B------:R-:W-:Y:S01]  /*0580*/  IMAD.MOV.U32 R23, RZ, RZ, R27 ;  /* 0x000000ffff177224 */ /* 0x000fe200078e001b */
[----:B------:R-:W-:Y:S06]  /*0590*/  BRA `(.L_x_1409) ;  /* 0x00000000005c7947 */ /* 0x000fec0003800000 */
.L_x_1408:
        /* <DEDUP_REMOVED lines=23> */
.L_x_1409:
        /* <DEDUP_REMOVED lines=33> */
.L_x_1429:
        /* <DEDUP_REMOVED lines=13> */
.L_x_1411:
[----:B------:R-:W-:Y:S05]  /*09f0*/  BSYNC B0 ;  /* 0x0000000000007941 */ /* 0x000fea0003800000 */
.L_x_1410:
        /* <DEDUP_REMOVED lines=60> */
.L_x_1413:
[----:B------:R-:W-:Y:S01]  /*0dc0*/  IMAD.MOV.U32 R48, RZ, RZ, R44 ;  /* 0x000000ffff307224 */ /* 0x000fe200078e002c */
[----:B------:R-:W-:Y:S01]  /*0dd0*/  MOV R39, R31 ;  /* 0x0000001f00277202 */ /* 0x000fe20000000f00 */
[----:B------:R-:W-:Y:S02]  /*0de0*/  IMAD.MOV.U32 R40, RZ, RZ, R37 ;  /* 0x000000ffff287224 */ /* 0x000fe400078e0025 */
[----:B------:R-:W-:-:S07]  /*0df0*/  IMAD.MOV.U32 R41, RZ, RZ, R26 ;  /* 0x000000ffff297224 */ /* 0x000fce00078e001a */
.L_x_1412:
        /* <DEDUP_REMOVED lines=10> */
[----:B01----:R-:W-:Y:S05]  /*0ea0*/  CALL.REL.NOINC `($__internal_123_$__cuda_sm20_rem_u64) ;  /* 0x0000000c00647944 */ /* 0x003fea0003c00000 */
[----:B------:R-:W-:Y:S05]  /*0eb0*/  BRA `(.L_x_1417) ;  /* 0x0000000000447947 */ /* 0x000fea0003800000 */
.L_x_1416:
        /* <DEDUP_REMOVED lines=17> */
.L_x_1417:
[----:B------:R-:W-:Y:S02]  /*0fd0*/  IMAD R29, R16, UR7, RZ ;  /* 0x00000007101d7c24 */ /* 0x000fe4000f8e02ff */
[----:B------:R-:W-:-:S03]  /*0fe0*/  VIADD R31, R30, UR12 ;  /* 0x0000000c1e1f7c36 */ /* 0x000fc60008000000 */
[----:B------:R-:W-:-:S04]  /*0ff0*/  IADD3 R28, P0, R29, UR10, RZ ;  /* 0x0000000a1d1c7c10 */ /* 0x000fc8000ff1e0ff */
[----:B------:R-:W-:-:S05]  /*1000*/  LEA.HI.X.SX32 R29, R29, UR11, 0x1, P0 ;  /* 0x0000000b1d1d7c11 */ /* 0x000fca00080f0eff */
[----:B------:R2:W-:Y:S04]  /*1010*/  STG.E.U16 desc[UR8][R28.64], R31 ;  /* 0x0000001f1c007986 */ /* 0x0005e8000c101508 */
.L_x_1415:
[----:B------:R-:W-:Y:S05]  /*1020*/  BSYNC B0 ;  /* 0x0000000000007941 */ /* 0x000fea0003800000 */
.L_x_1414:
        /* <DEDUP_REMOVED lines=13> */
[----:B01----:R-:W-:Y:S05]  /*1100*/  CALL.REL.NOINC `($__internal_123_$__cuda_sm20_rem_u64) ;  /* 0x0000000800cc7944 */ /* 0x003fea0003c00000 */
[----:B------:R-:W-:Y:S05]  /*1110*/  BRA `(.L_x_1421) ;  /* 0x0000000000447947 */ /* 0x000fea0003800000 */
.L_x_1420:
        /* <DEDUP_REMOVED lines=17> */
.L_x_1421:
[----:B------:R-:W-:Y:S02]  /*1230*/  IMAD R46, R46, UR7, RZ ;  /* 0x000000072e2e7c24 */ /* 0x000fe4000f8e02ff */
[----:B------:R-:W-:-:S03]  /*1240*/  VIADD R31, R30, UR12 ;  /* 0x0000000c1e1f7c36 */ /* 0x000fc60008000000 */
[----:B------:R-:W-:-:S04]  /*1250*/  IADD3 R28, P0, R46, UR10, RZ ;  /* 0x0000000a2e1c7c10 */ /* 0x000fc8000ff1e0ff */
[----:B------:R-:W-:-:S05]  /*1260*/  LEA.HI.X.SX32 R29, R46, UR11, 0x1, P0 ;  /* 0x0000000b2e1d7c11 */ /* 0x000fca00080f0eff */
[----:B------:R2:W-:Y:S04]  /*1270*/  STG.E.U16 desc[UR8][R28.64], R31 ;  /* 0x0000001f1c007986 */ /* 0x0005e8000c101508 */
.L_x_1419:
[----:B------:R-:W-:Y:S05]  /*1280*/  BSYNC B0 ;  /* 0x0000000000007941 */ /* 0x000fea0003800000 */
.L_x_1418:
        /* <DEDUP_REMOVED lines=12> */
.L_x_1424:
        /* <DEDUP_REMOVED lines=17> */
.L_x_1425:
[----:B------:R-:W-:Y:S02]  /*1460*/  IMAD R39, R39, UR7, RZ ;  /* 0x0000000727277c24 */ /* 0x000fe4000f8e02ff */
[----:B------:R-:W-:-:S03]  /*1470*/  VIADD R31, R30, UR12 ;  /* 0x0000000c1e1f7c36 */ /* 0x000fc60008000000 */
[----:B------:R-:W-:-:S04]  /*1480*/  IADD3 R28, P0, R39, UR10, RZ ;  /* 0x0000000a271c7c10 */ /* 0x000fc8000ff1e0ff */
[----:B------:R-:W-:-:S05]  /*1490*/  LEA.HI.X.SX32 R29, R39, UR11, 0x1, P0 ;  /* 0x0000000b271d7c11 */ /* 0x000fca00080f0eff */
[----:B------:R2:W-:Y:S04]  /*14a0*/  STG.E.U16 desc[UR8][R28.64], R31 ;  /* 0x0000001f1c007986 */ /* 0x0005e8000c101508 */
.L_x_1423:
[----:B------:R-:W-:Y:S05]  /*14b0*/  BSYNC B0 ;  /* 0x0000000000007941 */ /* 0x000fea0003800000 */
.L_x_1422:
        /* <DEDUP_REMOVED lines=12> */
.L_x_1427:
        /* <DEDUP_REMOVED lines=17> */
.L_x_1428:
[----:B------:R-:W-:Y:S02]  /*1690*/  IMAD R39, R39, UR7, RZ ;  /* 0x0000000727277c24 */ /* 0x000fe4000f8e02ff */
[----:B------:R-:W-:-:S03]  /*16a0*/  VIADD R31, R30, UR12 ;  /* 0x0000000c1e1f7c36 */ /* 0x000fc60008000000 */
[----:B------:R-:W-:-:S04]  /*16b0*/  IADD3 R28, P0, R39, UR10, RZ ;  /* 0x0000000a271c7c10 */ /* 0x000fc8000ff1e0ff */
[----:B------:R-:W-:-:S05]  /*16c0*/  LEA.HI.X.SX32 R29, R39, UR11, 0x1, P0 ;  /* 0x0000000b271d7c11 */ /* 0x000fca00080f0eff */
[----:B------:R2:W-:Y:S04]  /*16d0*/  STG.E.U16 desc[UR8][R28.64], R31 ;  /* 0x0000001f1c007986 */ /* 0x0005e8000c101508 */
.L_x_1426:
        /* <DEDUP_REMOVED lines=11> */
        .weak           $__internal_122_$__cuda_sm20_div_s64
        .type           $__internal_122_$__cuda_sm20_div_s64,@function
        .size           $__internal_122_$__cuda_sm20_div_s64,($__internal_123_$__cuda_sm20_rem_u64 - $__internal_122_$__cuda_sm20_div_s64)
$__internal_122_$__cuda_sm20_div_s64:
        /* <DEDUP_REMOVED lines=74> */
[----:B------:R-:W-:Y:S06]  /*1c30*/  RET.REL.NODEC R22 `(_ZN2at6native60_GLOBAL__N__fdc43544_27_DistributionRandomKernel_cu_f88cee4443distribution_elementwise_grid_stride_kernelIjLi4EZZZNS0_9templates4cuda21random_from_to_kernelIPNS_17CUDAGeneratorImplEEEvRNS_18TensorIteratorBaseEmlT_ENKUlvE_clEvENKUlvE3_clEvEUlP24curandStatePhilox4_32_10E0_ZNS1_27distribution_nullary_kernelIsj5uint4S7_SF_ZZZS5_IS7_EvS9_mlSA_ENKSB_clEvENKSC_clEvEUljE_EEvS9_T2_RKT3_T4_EUlijE_EEvlNS_15PhiloxCudaStateET1_SJ_) ;  /* 0xffffffe016f07950 */ /* 0x000fec0003c3ffff */
        .weak           $__internal_123_$__cuda_sm20_rem_u64
        .type           $__internal_123_$__cuda_sm20_rem_u64,@function
        .size           $__internal_123_$__cuda_sm20_rem_u64,(.L_x_2022 - $__internal_123_$__cuda_sm20_rem_u64)
$__internal_123_$__cuda_sm20_rem_u64:
        /* <DEDUP_REMOVED lines=62> */
[----:B------:R-:W-:Y:S06]  /*2020*/  RET.REL.NODEC R28 `(_ZN2at6native60_GLOBAL__N__fdc43544_27_DistributionRandomKernel_cu_f88cee4443distribution_elementwise_grid_stride_kernelIjLi4EZZZNS0_9templates4cuda21random_from_to_kernelIPNS_17CUDAGeneratorImplEEEvRNS_18TensorIteratorBaseEmlT_ENKUlvE_clEvENKUlvE3_clEvEUlP24curandStatePhilox4_32_10E0_ZNS1_27distribution_nullary_kernelIsj5uint4S7_SF_ZZZS5_IS7_EvS9_mlSA_ENKSB_clEvENKSC_clEvEUljE_EEvS9_T2_RKT3_T4_EUlijE_EEvlNS_15PhiloxCudaStateET1_SJ_) ;  /* 0xffffffdc1cf47950 */ /* 0x000fec0003c3ffff */
.L_x_1430:
        /* <DEDUP_REMOVED lines=13> */
.L_x_2022:


//--------------------- .text._ZN2at6native60_GLOBAL__N__fdc43544_27_DistributionRandomKernel_cu_f88cee4443distribution_elementwise_grid_stride_kernelImLi2EZZZNS0_9templates4cuda21random_from_to_kernelIPNS_17CUDAGeneratorImplEEEvRNS_18TensorIteratorBaseEmlT_ENKUlvE_clEvENKUlvE3_clEvEUlP24curandStatePhilox4_32_10E_ZNS1_27distribution_nullary_kernelIsm10ulonglong2S7_SF_ZZZS5_IS7_EvS9_mlSA_ENKSB_clEvENKSC_clEvEUlmE_EEvS9_T2_RKT3_T4_EUlimE0_EEvlNS_15PhiloxCudaStateET1_SJ_ --------------------------
	.section	.text._ZN2at6native60_GLOBAL__N__fdc43544_27_DistributionRandomKernel_cu_f88cee4443distribution_elementwise_grid_stride_kernelImLi2EZZZNS0_9templates4cuda21random_from_to_kernelIPNS_17CUDAGeneratorImplEEEvRNS_18TensorIteratorBaseEmlT_ENKUlvE_clEvENKUlvE3_clEvEUlP24curandStatePhilox4_32_10E_ZNS1_27distribution_nullary_kernelIsm10ulonglong2S7_SF_ZZZS5_IS7_EvS9_mlSA_ENKSB_clEvENKSC_clEvEUlmE_EEvS9_T2_RKT3_T4_EUlimE0_EEvlNS_15PhiloxCudaStateET1_SJ_,"ax",@progbits
	.align	128
.text._ZN2at6native60_GLOBAL__N__fdc43544_27_DistributionRandomKernel_cu_f88cee4443distribution_elementwise_grid_stride_kernelImLi2EZZZNS0_9templates4cuda21random_from_to_kernelIPNS_17CUDAGeneratorImplEEEvRNS_18TensorIteratorBaseEmlT_ENKUlvE_clEvENKUlvE3_clEvEUlP24curandStatePhilox4_32_10E_ZNS1_27distribution_nullary_kernelIsm10ulonglong2S7_SF_ZZZS5_IS7_EvS9_mlSA_ENKSB_clEvENKSC_clEvEUlmE_EEvS9_T2_RKT3_T4_EUlimE0_EEvlNS_15PhiloxCudaStateET1_SJ_:
        .type           _ZN2at6native60_GLOBAL__N__fdc43544_27_DistributionRandomKernel_cu_f88cee4443distribution_elementwise_grid_stride_kernelImLi2EZZZNS0_9templates4cuda21random_from_to_kernelIPNS_17CUDAGeneratorImplEEEvRNS_18TensorIteratorBaseEmlT_ENKUlvE_clEvENKUlvE3_clEvEUlP24curandStatePhilox4_32_10E_ZNS1_27distribution_nullary_kernelIsm10ulonglong2S7_SF_ZZZS5_IS7_EvS9_mlSA_ENKSB_clEvENKSC_clEvEUlmE_EEvS9_T2_RKT3_T4_EUlimE0_EEvlNS_15PhiloxCudaStateET1_SJ_,@function
        .size           _ZN2at6native60_GLOBAL__N__fdc43544_27_DistributionRandomKernel_cu_f88cee4443distribution_elementwise_grid_stride_kernelImLi2EZZZNS0_9templates4cuda21random_from_to_kernelIPNS_17CUDAGeneratorImplEEEvRNS_18TensorIteratorBaseEmlT_ENKUlvE_clEvENKUlvE3_clEvEUlP24curandStatePhilox4_32_10E_ZNS1_27distribution_nullary_kernelIsm10ulonglong2S7_SF_ZZZS5_IS7_EvS9_mlSA_ENKSB_clEvENKSC_clEvEUlmE_EEvS9_T2_RKT3_T4_EUlimE0_EEvlNS_15PhiloxCudaStateET1_SJ_,(.L_x_2025 - _ZN2at6native60_GLOBAL__N__fdc43544_27_DistributionRandomKernel_cu_f88cee4443distribution_elementwise_grid_stride_kernelImLi2EZZZNS0_9templates4cuda21random_from_to_kernelIPNS_17CUDAGeneratorImplEEEvRNS_18TensorIteratorBaseEmlT_ENKUlvE_clEvENKUlvE3_clEvEUlP24curandStatePhilox4_32_10E_ZNS1_27distribution_nullary_kernelIsm10ulonglong2S7_SF_ZZZS5_IS7_EvS9_mlSA_ENKSB_clEvENKSC_clEvEUlmE_EEvS9_T2_RKT3_T4_EUlimE0_EEvlNS_15PhiloxCudaStateET1_SJ_)
        .other          _ZN2at6native60_GLOBAL__N__fdc43544_27_DistributionRandomKernel_cu_f88cee4443distribution_elementwise_grid_stride_kernelImLi2EZZZNS0_9templates4cuda21random_from_to_kernelIPNS_17CUDAGeneratorImplEEEvRNS_18TensorIteratorBaseEmlT_ENKUlvE_clEvENKUlvE3_clEvEUlP24curandStatePhilox4_32_10E_ZNS1_27distribution_nullary_kernelIsm10ulonglong2S7_SF_ZZZS5_IS7_EvS9_mlSA_ENKSB_clEvENKSC_clEvEUlmE_EEvS9_T2_RKT3_T4_EUlimE0_EEvlNS_15PhiloxCudaStateET1_SJ_,@"STO_CUDA_ENTRY STV_DEFAULT"
_ZN2at6native60_GLOBAL__N__fdc43544_27_DistributionRandomKernel_cu_f88cee4443distribution_elementwise_grid_stride_kernelImLi2EZZZNS0_9templates4cuda21random_from_to_kernelIPNS_17CUDAGeneratorImplEEEvRNS_18TensorIteratorBaseEmlT_ENKUlvE_clEvENKUlvE3_clEvEUlP24curandStatePhilox4_32_10E_ZNS1_27distribution_nullary_kernelIsm10ulonglong2S7_SF_ZZZS5_IS7_EvS9_mlSA_ENKSB_clEvENKSC_clEvEUlmE_EEvS9_T2_RKT3_T4_EUlimE0_EEvlNS_15PhiloxCudaStateET1_SJ_:
        /* <DEDUP_REMOVED lines=93> */
[----:B------:R-:W-:Y:S05]  /*05d0*/  CALL.REL.NOINC `($__internal_124_$__cuda_sm20_div_s64) ;  /* 0x0000003000107944 */ /* 0x000fea0003c00000 */
[----:B------:R-:W-:Y:S05]  /*05e0*/  BRA `(.L_x_1432) ;  /* 0x0000000000587947 */ /* 0x000fea0003800000 */
.L_x_1431:
        /* <DEDUP_REMOVED lines=22> */
.L_x_1432:
        /* <DEDUP_REMOVED lines=68> */
.L_x_1448:
        /* <DEDUP_REMOVED lines=13> */
.L_x_1434:
[----:B------:R-:W-:Y:S05]  /*0c60*/  BSYNC B0 ;  /* 0x0000000000007941 */ /* 0x000fea0003800000 */
.L_x_1433:
        /* <DEDUP_REMOVED lines=69> */
.L_x_1436:
[----:B------:R-:W-:Y:S01]  /*10c0*/  MOV R0, R22 ;  /* 0x0000001600007202 */ /* 0x000fe20000000f00 */
[----:B------:R-:W-:Y:S01]  /*10d0*/  IMAD.MOV.U32 R2, RZ, RZ, R3 ;  /* 0x000000ffff027224 */ /* 0x000fe200078e0003 */
[----:B------:R-:W-:Y:S01]  /*10e0*/  MOV R6, R8 ;  /* 0x0000000800067202 */ /* 0x000fe20000000f00 */
[----:B------:R-:W-:-:S07]  /*10f0*/  IMAD.MOV.U32 R5, RZ, RZ, R18 ;  /* 0x000000ffff057224 */ /* 0x000fce00078e0012 */
.L_x_1435:
        /* <DEDUP_REMOVED lines=257> */
.L_x_1439:
        /* <DEDUP_REMOVED lines=8> */
[----:B01----:R-:W-:Y:S05]  /*2190*/  CALL.REL.NOINC `($__internal_125_$__cuda_sm20_rem_u64) ;  /* 0x00000018004c7944 */ /* 0x003fea0003c00000 */
[----:B------:R-:W-:Y:S05]  /*21a0*/  BRA `(.L_x_1442) ;  /* 0x0000000000487947 */ /* 0x000fea0003800000 */
.L_x_1441:
        /* <DEDUP_REMOVED lines=18> */
.L_x_1442:
[----:B------:R-:W-:Y:S05]  /*22d0*/  BSYNC B1 ;  /* 0x0000000000017941 */ /* 0x000fea0003800000 */
.L_x_1440:
[----:B------:R-:W-:Y:S02]  /*22e0*/  ULDC UR34, c[0x0][0x3e0] ;  /* 0x0000f80000227ab9 */ /* 0x000fe40000000800 */
[----:B------:R-:W-:-:S05]  /*22f0*/  VIADD R23, R0, UR34 ;  /* 0x0000002200177c36 */ /* 0x000fca0008000000 */
[----:B------:R2:W-:Y:S02]  /*2300*/  STG.E.U16 desc[UR60][R26.64], R23 ;  /* 0x000000171a007986 */ /* 0x0005e4000c10153c */
.L_x_1438:
[----:B------:R-:W-:Y:S05]  /*2310*/  BSYNC B0 ;  /* 0x0000000000007941 */ /* 0x000fea0003800000 */
.L_x_1437:
        /* <DEDUP_REMOVED lines=259> */
.L_x_1444:
        /* <DEDUP_REMOVED lines=10> */
[----:B01----:R-:W-:Y:S05]  /*33f0*/  CALL.REL.NOINC `($__internal_125_$__cuda_sm20_rem_u64) ;  /* 0x0000000400b47944 */ /* 0x003fea0003c00000 */
[----:B------:R-:W-:Y:S05]  /*3400*/  BRA `(.L_x_1447) ;  /* 0x0000000000487947 */ /* 0x000fea0003800000 */
.L_x_1446:
        /* <DEDUP_REMOVED lines=18> */
.L_x_1447:
[----:B------:R-:W-:Y:S05]  /*3530*/  BSYNC B0 ;  /* 0x0000000000007941 */ /* 0x000fea0003800000 */
.L_x_1445:
[----:B------:R-:W-:Y:S02]  /*3540*/  ULDC UR34, c[0x0][0x3e0] ;  /* 0x0000f80000227ab9 */ /* 0x000fe40000000800 */
[----:B------:R-:W-:-:S05]  /*3550*/  IADD3 R3, R0, UR34, RZ ;  /* 0x0000002200037c10 */ /* 0x000fca000fffe0ff */
[----:B------:R3:W-:Y:S02]  /*3560*/  STG.E.U16 desc[UR60][R26.64], R3 ;  /* 0x000000031a007986 */ /* 0x0007e4000c10153c */
.L_x_1443:
        /* <DEDUP_REMOVED lines=11> */
        .weak           $__internal_124_$__cuda_sm20_div_s64
        .type           $__internal_124_$__cuda_sm20_div_s64,@function
        .size           $__internal_124_$__cuda_sm20_div_s64,($__internal_125_$__cuda_sm20_rem_u64 - $__internal_124_$__cuda_sm20_div_s64)
$__internal_124_$__cuda_sm20_div_s64:
        /* <DEDUP_REMOVED lines=74> */
[----:B------:R-:W-:Y:S06]  /*3ac0*/  RET.REL.NODEC R6 `(_ZN2at6native60_GLOBAL__N__fdc43544_27_DistributionRandomKernel_cu_f88cee4443distribution_elementwise_grid_stride_kernelImLi2EZZZNS0_9templates4cuda21random_from_to_kernelIPNS_17CUDAGeneratorImplEEEvRNS_18TensorIteratorBaseEmlT_ENKUlvE_clEvENKUlvE3_clEvEUlP24curandStatePhilox4_32_10E_ZNS1_27distribution_nullary_kernelIsm10ulonglong2S7_SF_ZZZS5_IS7_EvS9_mlSA_ENKSB_clEvENKSC_clEvEUlmE_EEvS9_T2_RKT3_T4_EUlimE0_EEvlNS_15PhiloxCudaStateET1_SJ_) ;  /* 0xffffffc4064c7950 */ /* 0x000fec0003c3ffff */
        .weak           $__internal_125_$__cuda_sm20_rem_u64
        .type           $__internal_125_$__cuda_sm20_rem_u64,@function
        .size           $__internal_125_$__cuda_sm20_rem_u64,(.L_x_2025 - $__internal_125_$__cuda_sm20_rem_u64)
$__internal_125_$__cuda_sm20_rem_u64:
        /* <DEDUP_REMOVED lines=61> */
[----:B------:R-:W-:Y:S06]  /*3ea0*/  RET.REL.NODEC R40 `(_ZN2at6native60_GLOBAL__N__fdc43544_27_DistributionRandomKernel_cu_f88cee4443distribution_elementwise_grid_stride_kernelImLi2EZZZNS0_9templates4cuda21random_from_to_kernelIPNS_17CUDAGeneratorImplEEEvRNS_18TensorIteratorBaseEmlT_ENKUlvE_clEvENKUlvE3_clEvEUlP24curandStatePhilox4_32_10E_ZNS1_27distribution_nullary_kernelIsm10ulonglong2S7_SF_ZZZS5_IS7_EvS9_mlSA_ENKSB_clEvENKSC_clEvEUlmE_EEvS9_T2_RKT3_T4_EUlimE0_EEvlNS_15PhiloxCudaStateET1_SJ_) ;  /* 0xffffffc028547950 */ /* 0x000fec0003c3ffff */
.L_x_1449:
        /* <DEDUP_REMOVED lines=13> */
.L_x_2025:


//--------------------- .text._ZN2at6native60_GLOBAL__N__fdc43544_27_DistributionRandomKernel_cu_f88cee4443distribution_elementwise_grid_stride_kernelImLi2EZZZNS0_9templates4cuda21random_from_to_kernelIPNS_17CUDAGeneratorImplEEEvRNS_18TensorIteratorBaseEmlT_ENKUlvE_clEvENKUlvE3_clEvEUlP24curandStatePhilox4_32_10E_ZNS1_27distribution_nullary_kernelIsm10ulonglong2S7_SF_ZZZS5_IS7_EvS9_mlSA_ENKSB_clEvENKSC_clEvEUlmE_EEvS9_T2_RKT3_T4_EUlimE_EEvlNS_15PhiloxCudaStateET1_SJ_ --------------------------
	.section	.text._ZN2at6native60_GLOBAL__N__fdc43544_27_DistributionRandomKernel_cu_f88cee4443distribution_elementwise_grid_stride_kernelImLi2EZZZNS0_9templates4cuda21random_from_to_kernelIPNS_17CUDAGeneratorImplEEEvRNS_18TensorIteratorBaseEmlT_ENKUlvE_clEvENKUlvE3_clEvEUlP24curandStatePhilox4_32_10E_ZNS1_27distribution_nullary_kernelIsm10ulonglong2S7_SF_ZZZS5_IS7_EvS9_mlSA_ENKSB_clEvENKSC_clEvEUlmE_EEvS9_T2_RKT3_T4_EUlimE_EEvlNS_15PhiloxCudaStateET1_SJ_,"ax",@progbits
	.align	128
.text._ZN2at6native60_GLOBAL__N__fdc43544_27_DistributionRandomKernel_cu_f88cee4443distribution_elementwise_grid_stride_kernelImLi2EZZZNS0_9templates4cuda21random_from_to_kernelIPNS_17CUDAGeneratorImplEEEvRNS_18TensorIteratorBaseEmlT_ENKUlvE_clEvENKUlvE3_clEvEUlP24curandStatePhilox4_32_10E_ZNS1_27distribution_nullary_kernelIsm10ulonglong2S7_SF_ZZZS5_IS7_EvS9_mlSA_ENKSB_clEvENKSC_clEvEUlmE_EEvS9_T2_RKT3_T4_EUlimE_EEvlNS_15PhiloxCudaStateET1_SJ_:
        .type           _ZN2at6native60_GLOBAL__N__fdc43544_27_DistributionRandomKernel_cu_f88cee4443distribution_elementwise_grid_stride_kernelImLi2EZZZNS0_9templates4cuda21random_from_to_kernelIPNS_17CUDAGeneratorImplEEEvRNS_18TensorIteratorBaseEmlT_ENKUlvE_clEvENKUlvE3_clEvEUlP24curandStatePhilox4_32_10E_ZNS1_27distribution_nullary_kernelIsm10ulonglong2S7_SF_ZZZS5_IS7_EvS9_mlSA_ENKSB_clEvENKSC_clEvEUlmE_EEvS9_T2_RKT3_T4_EUlimE_EEvlNS_15PhiloxCudaStateET1_SJ_,@function
        .size           _ZN2at6native60_GLOBAL__N__fdc43544_27_DistributionRandomKernel_cu_f88cee4443distribution_elementwise_grid_stride_kernelImLi2EZZZNS0_9templates4cuda21random_from_to_kernelIPNS_17CUDAGeneratorImplEEEvRNS_18TensorIteratorBaseEmlT_ENKUlvE_clEvENKUlvE3_clEvEUlP24curandStatePhilox4_32_10E_ZNS1_27distribution_nullary_kernelIsm10ulonglong2S7_SF_ZZZS5_IS7_EvS9_mlSA_ENKSB_clEvENKSC_clEvEUlmE_EEvS9_T2_RKT3_T4_EUlimE_EEvlNS_15PhiloxCudaStateET1_SJ_,(.L_x_2028 - _ZN2at6native60_GLOBAL__N__fdc43544_27_DistributionRandomKernel_cu_f88cee4443distribution_elementwise_grid_stride_kernelImLi2EZZZNS0_9templates4cuda21random_from_to_kernelIPNS_17CUDAGeneratorImplEEEvRNS_18TensorIteratorBaseEmlT_ENKUlvE_clEvENKUlvE3_clEvEUlP24curandStatePhilox4_32_10E_ZNS1_27distribution_nullary_kernelIsm10ulonglong2S7_SF_ZZZS5_IS7_EvS9_mlSA_ENKSB_clEvENKSC_clEvEUlmE_EEvS9_T2_RKT3_T4_EUlimE_EEvlNS_15PhiloxCudaStateET1_SJ_)
        .other          _ZN2at6native60_GLOBAL__N__fdc43544_27_DistributionRandomKernel_cu_f88cee4443distribution_elementwise_grid_stride_kernelImLi2EZZZNS0_9templates4cuda21random_from_to_kernelIPNS_17CUDAGeneratorImplEEEvRNS_18TensorIteratorBaseEmlT_ENKUlvE_clEvENKUlvE3_clEvEUlP24curandStatePhilox4_32_10E_ZNS1_27distribution_nullary_kernelIsm10ulonglong2S7_SF_ZZZS5_IS7_EvS9_mlSA_ENKSB_clEvENKSC_clEvEUlmE_EEvS9_T2_RKT3_T4_EUlimE_EEvlNS_15PhiloxCudaStateET1_SJ_,@"STO_CUDA_ENTRY STV_DEFAULT"
_ZN2at6native60_GLOBAL__N__fdc43544_27_DistributionRandomKernel_cu_f88cee4443distribution_elementwise_grid_stride_kernelImLi2EZZZNS0_9templates4cuda21random_from_to_kernelIPNS_17CUDAGeneratorImplEEEvRNS_18TensorIteratorBaseEmlT_ENKUlvE_clEvENKUlvE3_clEvEUlP24curandStatePhilox4_32_10E_ZNS1_27distribution_nullary_kernelIsm10ulonglong2S7_SF_ZZZS5_IS7_EvS9_mlSA_ENKSB_clEvENKSC_clEvEUlmE_EEvS9_T2_RKT3_T4_EUlimE_EEvlNS_15PhiloxCudaStateET1_SJ_:
        /* <DEDUP_REMOVED lines=86> */
[----:B------:R-:W-:Y:S05]  /*0560*/  CALL.REL.NOINC `($__internal_126_$__cuda_sm20_div_s64) ;  /* 0x0000000c00847944 */ /* 0x000fea0003c00000 */
[----:B------:R-:W-:Y:S01]  /*0570*/  MOV R22, R26 ;  /* 0x0000001a00167202 */ /* 0x000fe20000000f00 */
[----:B------:R-:W-:Y:S01]  /*0580*/  IMAD.MOV.U32 R23, RZ, RZ, R27 ;  /* 0x000000ffff177224 */ /* 0x000fe200078e001b */
[----:B------:R-:W-:Y:S06]  /*0590*/  BRA `(.L_x_1451) ;  /* 0x00000000005c7947 */ /* 0x000fec0003800000 */
.L_x_1450:
        /* <DEDUP_REMOVED lines=23> */
.L_x_1451:
        /* <DEDUP_REMOVED lines=33> */
.L_x_1465:
        /* <DEDUP_REMOVED lines=13> */
.L_x_1453:
[----:B------:R-:W-:Y:S05]  /*09f0*/  BSYNC B0 ;  /* 0x0000000000007941 */ /* 0x000fea0003800000 */
.L_x_1452:
        /* <DEDUP_REMOVED lines=60> */
.L_x_1455:
[----:B------:R-:W-:Y:S01]  /*0dc0*/  IMAD.MOV.U32 R47, RZ, RZ, R43 ;  /* 0x000000ffff2f7224 */ /* 0x000fe200078e002b */
[----:B------:R-:W-:Y:S01]  /*0dd0*/  MOV R46, R31 ;  /* 0x0000001f002e7202 */ /* 0x000fe20000000f00 */
[----:B------:R-:W-:Y:S02]  /*0de0*/  IMAD.MOV.U32 R39, RZ, RZ, R37 ;  /* 0x000000ffff277224 */ /* 0x000fe400078e0025 */
[----:B------:R-:W-:-:S07]  /*0df0*/  IMAD.MOV.U32 R40, RZ, RZ, R26 ;  /* 0x000000ffff287224 */ /* 0x000fce00078e001a */
.L_x_1454:
        /* <DEDUP_REMOVED lines=11> */
[----:B01----:R-:W-:Y:S05]  /*0eb0*/  CALL.REL.NOINC `($__internal_127_$__cuda_sm20_rem_u64) ;  /* 0x00000008005c7944 */ /* 0x003fea0003c00000 */
[----:B------:R-:W-:Y:S05]  /*0ec0*/  BRA `(.L_x_1460) ;  /* 0x0000000000447947 */ /* 0x000fea0003800000 */
.L_x_1459:
        /* <DEDUP_REMOVED lines=17> */
.L_x_1460:
[----:B------:R-:W-:Y:S05]  /*0fe0*/  BSYNC B1 ;  /* 0x0000000000017941 */ /* 0x000fea0003800000 */
.L_x_1458:
[----:B------:R-:W-:Y:S01]  /*0ff0*/  IMAD R29, R16, UR10, RZ ;  /* 0x0000000a101d7c24 */ /* 0x000fe2000f8e02ff */
[----:B------:R-:W-:-:S04]  /*1000*/  IADD3 R31, R30, UR7, RZ ;  /* 0x000000071e1f7c10 */ /* 0x000fc8000fffe0ff */
[----:B------:R-:W-:-:S04]  /*1010*/  IADD3 R28, P0, R29, UR12, RZ ;  /* 0x0000000c1d1c7c10 */ /* 0x000fc8000ff1e0ff */
[----:B------:R-:W-:-:S05]  /*1020*/  LEA.HI.X.SX32 R29, R29, UR13, 0x1, P0 ;  /* 0x0000000d1d1d7c11 */ /* 0x000fca00080f0eff */
[----:B------:R2:W-:Y:S04]  /*1030*/  STG.E.U16 desc[UR8][R28.64], R31 ;  /* 0x0000001f1c007986 */ /* 0x0005e8000c101508 */
.L_x_1457:
[----:B------:R-:W-:Y:S05]  /*1040*/  BSYNC B0 ;  /* 0x0000000000007941 */ /* 0x000fea0003800000 */
.L_x_1456:
        /* <DEDUP_REMOVED lines=15> */
[----:B01----:R-:W-:Y:S05]  /*1140*/  CALL.REL.NOINC `($__internal_127_$__cuda_sm20_rem_u64) ;  /* 0x0000000400b87944 */ /* 0x003fea0003c00000 */
[----:B------:R-:W-:Y:S05]  /*1150*/  BRA `(.L_x_1464) ;  /* 0x0000000000447947 */ /* 0x000fea0003800000 */
.L_x_1463:
        /* <DEDUP_REMOVED lines=17> */
.L_x_1464:
[----:B------:R-:W-:Y:S05]  /*1270*/  BSYNC B0 ;  /* 0x0000000000007941 */ /* 0x000fea0003800000 */
.L_x_1462:
[----:B------:R-:W-:Y:S02]  /*1280*/  IMAD R44, R44, UR10, RZ ;  /* 0x0000000a2c2c7c24 */ /* 0x000fe4000f8e02ff */
[----:B------:R-:W-:-:S03]  /*1290*/  VIADD R31, R30, UR7 ;  /* 0x000000071e1f7c36 */ /* 0x000fc60008000000 */
[----:B------:R-:W-:-:S04]  /*12a0*/  IADD3 R28, P0, R44, UR12, RZ ;  /* 0x0000000c2c1c7c10 */ /* 0x000fc8000ff1e0ff */
[----:B------:R-:W-:-:S05]  /*12b0*/  LEA.HI.X.SX32 R29, R44, UR13, 0x1, P0 ;  /* 0x0000000d2c1d7c11 */ /* 0x000fca00080f0eff */
[----:B------:R2:W-:Y:S04]  /*12c0*/  STG.E.U16 desc[UR8][R28.64], R31 ;  /* 0x0000001f1c007986 */ /* 0x0005e8000c101508 */
.L_x_1461:
        /* <DEDUP_REMOVED lines=11> */
        .weak           $__internal_126_$__cuda_sm20_div_s64
        .type           $__internal_126_$__cuda_sm20_div_s64,@function
        .size           $__internal_126_$__cuda_sm20_div_s64,($__internal_127_$__cuda_sm20_rem_u64 - $__internal_126_$__cuda_sm20_div_s64)
$__internal_126_$__cuda_sm20_div_s64:
        /* <DEDUP_REMOVED lines=74> */
[----:B------:R-:W-:Y:S06]  /*1820*/  RET.REL.NODEC R22 `(_ZN2at6native60_GLOBAL__N__fdc43544_27_DistributionRandomKernel_cu_f88cee4443distribution_elementwise_grid_stride_kernelImLi2EZZZNS0_9templates4cuda21random_from_to_kernelIPNS_17CUDAGeneratorImplEEEvRNS_18TensorIteratorBaseEmlT_ENKUlvE_clEvENKUlvE3_clEvEUlP24curandStatePhilox4_32_10E_ZNS1_27distribution_nullary_kernelIsm10ulonglong2S7_SF_ZZZS5_IS7_EvS9_mlSA_ENKSB_clEvENKSC_clEvEUlmE_EEvS9_T2_RKT3_T4_EUlimE_EEvlNS_15PhiloxCudaStateET1_SJ_) ;  /* 0xffffffe416f47950 */ /* 0x000fec0003c3ffff */
        .weak           $__internal_127_$__cuda_sm20_rem_u64
        .type           $__internal_127_$__cuda_sm20_rem_u64,@function
        .size           $__internal_127_$__cuda_sm20_rem_u64,(.L_x_2028 - $__internal_127_$__cuda_sm20_rem_u64)
$__internal_127_$__cuda_sm20_rem_u64:
        /* <DEDUP_REMOVED lines=62> */
[----:B------:R-:W-:Y:S06]  /*1c10*/  RET.REL.NODEC R28 `(_ZN2at6native60_GLOBAL__N__fdc43544_27_DistributionRandomKernel_cu_f88cee4443distribution_elementwise_grid_stride_kernelImLi2EZZZNS0_9templates4cuda21random_from_to_kernelIPNS_17CUDAGeneratorImplEEEvRNS_18TensorIteratorBaseEmlT_ENKUlvE_clEvENKUlvE3_clEvEUlP24curandStatePhilox4_32_10E_ZNS1_27distribution_nullary_kernelIsm10ulonglong2S7_SF_ZZZS5_IS7_EvS9_mlSA_ENKSB_clEvENKSC_clEvEUlmE_EEvS9_T2_RKT3_T4_EUlimE_EEvlNS_15PhiloxCudaStateET1_SJ_) ;  /* 0xffffffe01cf87950 */ /* 0x000fec0003c3ffff */
.L_x_1466:
        /* <DEDUP_REMOVED lines=14> */
.L_x_2028:


//--------------------- .text._ZN2at6native60_GLOBAL__N__fdc43544_27_DistributionRandomKernel_cu_f88cee4443distribution_elementwise_grid_stride_kernelIjLi4EZZZNS0_9templates4cuda21random_from_to_kernelIPNS_17CUDAGeneratorImplEEEvRNS_18TensorIteratorBaseEmlT_ENKUlvE_clEvENKUlvE2_clEvEUlP24curandStatePhilox4_32_10E0_ZNS1_27distribution_nullary_kernelIlj5uint4S7_SF_ZZZS5_IS7_EvS9_mlSA_ENKSB_clEvENKSC_clEvEUljE_EEvS9_T2_RKT3_T4_EUlijE0_EEvlNS_15PhiloxCudaStateET1_SJ_ --------------------------
	.section	.text._ZN2at6native60_GLOBAL__N__fdc43544_27_DistributionRandomKernel_cu_f88cee4443distribution_elementwise_grid_stride_kernelIjLi4EZZZNS0_9templates4cuda21random_from_to_kernelIPNS_17CUDAGeneratorImplEEEvRNS_18TensorIteratorBaseEmlT_ENKUlvE_clEvENKUlvE2_clEvEUlP24curandStatePhilox4_32_10E0_ZNS1_27distribution_nullary_kernelIlj5uint4S7_SF_ZZZS5_IS7_EvS9_mlSA_ENKSB_clEvENKSC_clEvEUljE_EEvS9_T2_RKT3_T4_EUlijE0_EEvlNS_15PhiloxCudaStateET1_SJ_,"ax",@progbits
	.align	128
.text._ZN2at6native60_GLOBAL__N__fdc43544_27_DistributionRandomKernel_cu_f88cee4443distribution_elementwise_grid_stride_kernelIjLi4EZZZNS0_9templates4cuda21random_from_to_kernelIPNS_17CUDAGeneratorImplEEEvRNS_18TensorIteratorBaseEmlT_ENKUlvE_clEvENKUlvE2_clEvEUlP24curandStatePhilox4_32_10E0_ZNS1_27distribution_nullary_kernelIlj5uint4S7_SF_ZZZS5_IS7_EvS9_mlSA_ENKSB_clEvENKSC_clEvEUljE_EEvS9_T2_RKT3_T4_EUlijE0_EEvlNS_15PhiloxCudaStateET1_SJ_:
        .type           _ZN2at6native60_GLOBAL__N__fdc43544_27_DistributionRandomKernel_cu_f88cee4443distribution_elementwise_grid_stride_kernelIjLi4EZZZNS0_9templates4cuda21random_from_to_kernelIPNS_17CUDAGeneratorImplEEEvRNS_18TensorIteratorBaseEmlT_ENKUlvE_clEvENKUlvE2_clEvEUlP24curandStatePhilox4_32_10E0_ZNS1_27distribution_nullary_kernelIlj5uint4S7_SF_ZZZS5_IS7_EvS9_mlSA_ENKSB_clEvENKSC_clEvEUljE_EEvS9_T2_RKT3_T4_EUlijE0_EEvlNS_15PhiloxCudaStateET1_SJ_,@function
        .size           _ZN2at6native60_GLOBAL__N__fdc43544_27_DistributionRandomKernel_cu_f88cee4443distribution_elementwise_grid_stride_kernelIjLi4EZZZNS0_9templates4cuda21random_from_to_kernelIPNS_17CUDAGeneratorImplEEEvRNS_18TensorIteratorBaseEmlT_ENKUlvE_clEvENKUlvE2_clEvEUlP24curandStatePhilox4_32_10E0_ZNS1_27distribution_nullary_kernelIlj5uint4S7_SF_ZZZS5_IS7_EvS9_mlSA_ENKSB_clEvENKSC_clEvEUljE_EEvS9_T2_RKT3_T4_EUlijE0_EEvlNS_15PhiloxCudaStateET1_SJ_,(.L_x_2031 - _ZN2at6native60_GLOBAL__N__fdc43544_27_DistributionRandomKernel_cu_f88cee4443distribution_elementwise_grid_stride_kernelIjLi4EZZZNS0_9templates4cuda21random_from_to_kernelIPNS_17CUDAGeneratorImplEEEvRNS_18TensorIteratorBaseEmlT_ENKUlvE_clEvENKUlvE2_clEvEUlP24curandStatePhilox4_32_10E0_ZNS1_27distribution_nullary_kernelIlj5uint4S7_SF_ZZZS5_IS7_EvS9_mlSA_ENKSB_clEvENKSC_clEvEUljE_EEvS9_T2_RKT3_T4_EUlijE0_EEvlNS_15PhiloxCudaStateET1_SJ_)
        .other          _ZN2at6native60_GLOBAL__N__fdc43544_27_DistributionRandomKernel_cu_f88cee4443distribution_elementwise_grid_stride_kernelIjLi4EZZZNS0_9templates4cuda21random_from_to_kernelIPNS_17CUDAGeneratorImplEEEvRNS_18TensorIteratorBaseEmlT_ENKUlvE_clEvENKUlvE2_clEvEUlP24curandStatePhilox4_32_10E0_ZNS1_27distribution_nullary_kernelIlj5uint4S7_SF_ZZZS5_IS7_EvS9_mlSA_ENKSB_clEvENKSC_clEvEUljE_EEvS9_T2_RKT3_T4_EUlijE0_EEvlNS_15PhiloxCudaStateET1_SJ_,@"STO_CUDA_ENTRY STV_DEFAULT"
_ZN2at6native60_GLOBAL__N__fdc43544_27_DistributionRandomKernel_cu_f88cee4443distribution_elementwise_grid_stride_kernelIjLi4EZZZNS0_9templates4cuda21random_from_to_kernelIPNS_17CUDAGeneratorImplEEEvRNS_18TensorIteratorBaseEmlT_ENKUlvE_clEvENKUlvE2_clEvEUlP24curandStatePhilox4_32_10E0_ZNS1_27distribution_nullary_kernelIlj5uint4S7_SF_ZZZS5_IS7_EvS9_mlSA_ENKSB_clEvENKSC_clEvEUljE_EEvS9_T2_RKT3_T4_EUlijE0_EEvlNS_15PhiloxCudaStateET1_SJ_:
        /* <DEDUP_REMOVED lines=92> */
[----:B------:R-:W-:Y:S05]  /*05c0*/  CALL.REL.NOINC `($__internal_128_$__cuda_sm20_div_s64) ;  /* 0x0000005000b87944 */ /* 0x000fea0003c00000 */
[----:B------:R-:W-:Y:S05]  /*05d0*/  BRA `(.L_x_1468) ;  /* 0x00000000005c7947 */ /* 0x000fea0003800000 */
.L_x_1467:
        /* <DEDUP_REMOVED lines=23> */
.L_x_1468:
        /* <DEDUP_REMOVED lines=68> */
.L_x_1492:
        /* <DEDUP_REMOVED lines=13> */
.L_x_1470:
[----:B------:R-:W-:Y:S05]  /*0c60*/  BSYNC B0 ;  /* 0x0000000000007941 */ /* 0x000fea0003800000 */
.L_x_1469:
        /* <DEDUP_REMOVED lines=69> */
.L_x_1472:
[----:B------:R-:W-:Y:S01]  /*10c0*/  MOV R35, R32 ;  /* 0x0000002000237202 */ /* 0x000fe20000000f00 */
[----:B------:R-:W-:Y:S01]  /*10d0*/  IMAD.MOV.U32 R41, RZ, RZ, R27 ;  /* 0x000000ffff297224 */ /* 0x000fe200078e001b */
[----:B------:R-:W-:Y:S01]  /*10e0*/  MOV R30, R28 ;  /* 0x0000001c001e7202 */ /* 0x000fe20000000f00 */
[----:B------:R-:W-:-:S07]  /*10f0*/  IMAD.MOV.U32 R31, RZ, RZ, R22 ;  /* 0x000000ffff1f7224 */ /* 0x000fce00078e0016 */
.L_x_1471:
        /* <DEDUP_REMOVED lines=258> */
.L_x_1475:
[----:B------:R-:W-:Y:S01]  /*2120*/  ISETP.NE.U32.AND P0, PT, RZ, UR30, PT ;  /* 0x0000001eff007c0c */ /* 0x000fe2000bf05070 */
[----:B------:R-:W-:Y:S02]  /*2130*/  ULDC.64 UR34, c[0x0][0x3d0] ;  /* 0x0000f40000227ab9 */ /* 0x000fe40000000a00 */
[----:B------:R-:W-:-:S05]  /*2140*/  IADD3 R26, P1, R36, UR34, RZ ;  /* 0x00000022241a7c10 */ /* 0x000fca000ff3e0ff */
[----:B------:R-:W-:-:S05]  /*2150*/  IMAD.X R27, RZ, RZ, UR35, P1 ;  /* 0x00000023ff1b7e24 */ /* 0x000fca00088e06ff */
[----:B------:R-:W-:Y:S05]  /*2160*/  @!P0 BRA `(.L_x_1476) ;  /* 0x00000000000c8947 */ /* 0x000fea0003800000 */
[----:B------:R-:W-:-:S07]  /*2170*/  MOV R36, 0x2190 ;  /* 0x0000219000247802 */ /* 0x000fce0000000f00 */
[----:B01----:R-:W-:Y:S05]  /*2180*/  CALL.REL.NOINC `($__internal_129_$__cuda_sm20_rem_u64) ;  /* 0x0000003800f47944 */ /* 0x003fea0003c00000 */
[----:B------:R-:W-:Y:S05]  /*2190*/  BRA `(.L_x_1477) ;  /* 0x00000000004c7947 */ /* 0x000fea0003800000 */
.L_x_1476:
        /* <DEDUP_REMOVED lines=19> */
.L_x_1477:
[----:B------:R-:W-:Y:S02]  /*22d0*/  ULDC.64 UR34, c[0x0][0x3e0] ;  /* 0x0000f80000227ab9 */ /* 0x000fe40000000a00 */
[----:B------:R-:W-:-:S04]  /*22e0*/  IADD3 R36, P0, R42, UR34, RZ ;  /* 0x000000222a247c10 */ /* 0x000fc8000ff1e0ff */
[----:B------:R-:W-:-:S05]  /*22f0*/  IADD3.X R37, R43, UR35, RZ, P0, !PT ;  /* 0x000000232b257c10 */ /* 0x000fca00087fe4ff */
[----:B------:R2:W-:Y:S04]  /*2300*/  STG.E.64 desc[UR60][R26.64], R36 ;  /* 0x000000241a007986 */ /* 0x0005e8000c101b3c */
.L_x_1474:
[----:B------:R-:W-:Y:S05]  /*2310*/  BSYNC B0 ;  /* 0x0000000000007941 */ /* 0x000fea0003800000 */
.L_x_1473:
        /* <DEDUP_REMOVED lines=248> */
.L_x_1480:
[----:B------:R-:W-:Y:S01]  /*32a0*/  ISETP.NE.U32.AND P1, PT, RZ, UR30, PT ;  /* 0x0000001eff007c0c */ /* 0x000fe2000bf25070 */
[----:B------:R-:W-:Y:S02]  /*32b0*/  ULDC.64 UR34, c[0x0][0x3d0] ;  /* 0x0000f40000227ab9 */ /* 0x000fe40000000a00 */
[----:B------:R-:W-:-:S05]  /*32c0*/  IADD3 R26, P0, R35, UR34, RZ ;  /* 0x00000022231a7c10 */ /* 0x000fca000ff1e0ff */
[----:B------:R-:W-:-:S05]  /*32d0*/  IMAD.X R27, RZ, RZ, UR35, P0 ;  /* 0x00000023ff1b7e24 */ /* 0x000fca00080e06ff */
[----:B------:R-:W-:Y:S05]  /*32e0*/  @!P1 BRA `(.L_x_1481) ;  /* 0x0000000000109947 */ /* 0x000fea0003800000 */
[----:B------:R-:W-:Y:S02]  /*32f0*/  MOV R35, R41 ;  /* 0x0000002900237202 */ /* 0x000fe40000000f00 */
[----:B------:R-:W-:-:S07]  /*3300*/  MOV R36, 0x3320 ;  /* 0x0000332000247802 */ /* 0x000fce0000000f00 */
[----:B01----:R-:W-:Y:S05]  /*3310*/  CALL.REL.NOINC `($__internal_129_$__cuda_sm20_rem_u64) ;  /* 0x0000002800907944 */ /* 0x003fea0003c00000 */
[----:B------:R-:W-:Y:S05]  /*3320*/  BRA `(.L_x_1482) ;  /* 0x00000000004c7947 */ /* 0x000fea0003800000 */
.L_x_1481:
        /* <DEDUP_REMOVED lines=19> */
.L_x_1482:
[----:B------:R-:W-:Y:S02]  /*3460*/  ULDC.64 UR34, c[0x0][0x3e0] ;  /* 0x0000f80000227ab9 */ /* 0x000fe40000000a00 */
[----:B------:R-:W-:-:S04]  /*3470*/  IADD3 R36, P0, R42, UR34, RZ ;  /* 0x000000222a247c10 */ /* 0x000fc8000ff1e0ff */
[----:B------:R-:W-:-:S05]  /*3480*/  IADD3.X R37, R43, UR35, RZ, P0, !PT ;  /* 0x000000232b257c10 */ /* 0x000fca00087fe4ff */
[----:B------:R2:W-:Y:S04]  /*3490*/  STG.E.64 desc[UR60][R26.64], R36 ;  /* 0x000000241a007986 */ /* 0x0005e8000c101b3c */
.L_x_1479:
[----:B------:R-:W-:Y:S05]  /*34a0*/  BSYNC B0 ;  /* 0x0000000000007941 */ /* 0x000fea0003800000 */
.L_x_1478:
        /* <DEDUP_REMOVED lines=244> */
.L_x_1485:
[----:B------:R-:W-:Y:S01]  /*43f0*/  ISETP.NE.U32.AND P1, PT, RZ, UR30, PT ;  /* 0x0000001eff007c0c */ /* 0x000fe2000bf25070 */
[----:B------:R-:W-:Y:S02]  /*4400*/  ULDC.64 UR34, c[0x0][0x3d0] ;  /* 0x0000f40000227ab9 */ /* 0x000fe40000000a00 */
[----:B------:R-:W-:-:S04]  /*4410*/  IADD3 R26, P0, R35, UR34, RZ ;  /* 0x00000022231a7c10 */ /* 0x000fc8000ff1e0ff */
[----:B------:R-:W-:-:S06]  /*4420*/  IADD3.X R27, RZ, UR35, RZ, P0, !PT ;  /* 0x00000023ff1b7c10 */ /* 0x000fcc00087fe4ff */
[----:B------:R-:W-:Y:S05]  /*4430*/  @!P1 BRA `(.L_x_1486) ;  /* 0x0000000000109947 */ /* 0x000fea0003800000 */
[----:B------:R-:W-:Y:S02]  /*4440*/  MOV R35, R30 ;  /* 0x0000001e00237202 */ /* 0x000fe40000000f00 */
[----:B------:R-:W-:-:S07]  /*4450*/  MOV R36, 0x4470 ;  /* 0x0000447000247802 */ /* 0x000fce0000000f00 */
[----:B01----:R-:W-:Y:S05]  /*4460*/  CALL.REL.NOINC `($__internal_129_$__cuda_sm20_rem_u64) ;  /* 0x00000018003c7944 */ /* 0x003fea0003c00000 */
[----:B------:R-:W-:Y:S05]  /*4470*/  BRA `(.L_x_1487) ;  /* 0x00000000004c7947 */ /* 0x000fea0003800000 */
.L_x_1486:
        /* <DEDUP_REMOVED lines=19> */
.L_x_1487:
[----:B------:R-:W-:Y:S02]  /*45b0*/  ULDC.64 UR34, c[0x0][0x3e0] ;  /* 0x0000f80000227ab9 */ /* 0x000fe40000000a00 */
[----:B------:R-:W-:-:S04]  /*45c0*/  IADD3 R36, P0, R42, UR34, RZ ;  /* 0x000000222a247c10 */ /* 0x000fc8000ff1e0ff */
[----:B------:R-:W-:-:S05]  /*45d0*/  IADD3.X R37, R43, UR35, RZ, P0, !PT ;  /* 0x000000232b257c10 */ /* 0x000fca00087fe4ff */
[----:B------:R2:W-:Y:S04]  /*45e0*/  STG.E.64 desc[UR60][R26.64], R36 ;  /* 0x000000241a007986 */ /* 0x0005e8000c101b3c */
.L_x_1484:
[----:B------:R-:W-:Y:S05]  /*45f0*/  BSYNC B0 ;  /* 0x0000000000007941 */ /* 0x000fea0003800000 */
.L_x_1483:
        /* <DEDUP_REMOVED lines=256> */
.L_x_1489:
[----:B------:R-:W-:Y:S01]  /*5600*/  ISETP.NE.U32.AND P1, PT, RZ, UR30, PT ;  /* 0x0000001eff007c0c */ /* 0x000fe2000bf25070 */
[----:B------:R-:W-:Y:S02]  /*5610*/  ULDC.64 UR34, c[0x0][0x3d0] ;  /* 0x0000f40000227ab9 */ /* 0x000fe40000000a00 */
[----:B------:R-:W-:-:S04]  /*5620*/  IADD3 R26, P0, R30, UR34, RZ ;  /* 0x000000221e1a7c10 */ /* 0x000fc8000ff1e0ff */
[----:B------:R-:W-:-:S06]  /*5630*/  IADD3.X R27, RZ, UR35, RZ, P0, !PT ;  /* 0x00000023ff1b7c10 */ /* 0x000fcc00087fe4ff */
[----:B------:R-:W-:Y:S05]  /*5640*/  @!P1 BRA `(.L_x_1490) ;  /* 0x0000000000109947 */ /* 0x000fea0003800000 */
[----:B------:R-:W-:Y:S01]  /*5650*/  IMAD.MOV.U32 R35, RZ, RZ, R31 ;  /* 0x000000ffff237224 */ /* 0x000fe200078e001f */
[----:B------:R-:W-:-:S07]  /*5660*/  MOV R36, 0x5680 ;  /* 0x0000568000247802 */ /* 0x000fce0000000f00 */
[----:B01----:R-:W-:Y:S05]  /*5670*/  CALL.REL.NOINC `($__internal_129_$__cuda_sm20_rem_u64) ;  /* 0x0000000400b87944 */ /* 0x003fea0003c00000 */
[----:B------:R-:W-:Y:S05]  /*5680*/  BRA `(.L_x_1491) ;  /* 0x00000000004c7947 */ /* 0x000fea0003800000 */
.L_x_1490:
        /* <DEDUP_REMOVED lines=19> */
.L_x_1491:
[----:B------:R-:W-:Y:S02]  /*57c0*/  ULDC.64 UR34, c[0x0][0x3e0] ;  /* 0x0000f80000227ab9 */ /* 0x000fe40000000a00 */
[----:B------:R-:W-:-:S04]  /*57d0*/  IADD3 R30, P0, R42, UR34, RZ ;  /* 0x000000222a1e7c10 */ /* 0x000fc8000ff1e0ff */
[----:B------:R-:W-:-:S05]  /*57e0*/  IADD3.X R31, R43, UR35, RZ, P0, !PT ;  /* 0x000000232b1f7c10 */ /* 0x000fca00087fe4ff */
[----:B------:R2:W-:Y:S04]  /*57f0*/  STG.E.64 desc[UR60][R26.64], R30 ;  /* 0x0000001e1a007986 */ /* 0x0005e8000c101b3c */
.L_x_1488:
        /* <DEDUP_REMOVED lines=11> */
        .weak           $__internal_128_$__cuda_sm20_div_s64
        .type           $__internal_128_$__cuda_sm20_div_s64,@function
        .size           $__internal_128_$__cuda_sm20_div_s64,($__internal_129_$__cuda_sm20_rem_u64 - $__internal_128_$__cuda_sm20_div_s64)
$__internal_128_$__cuda_sm20_div_s64:
        /* <DEDUP_REMOVED lines=74> */
[----:B------:R-:W-:Y:S06]  /*5d50*/  RET.REL.NODEC R28 `(_ZN2at6native60_GLOBAL__N__fdc43544_27_DistributionRandomKernel_cu_f88cee4443distribution_elementwise_grid_stride_kernelIjLi4EZZZNS0_9templates4cuda21random_from_to_kernelIPNS_17CUDAGeneratorImplEEEvRNS_18TensorIteratorBaseEmlT_ENKUlvE_clEvENKUlvE2_clEvEUlP24curandStatePhilox4_32_10E0_ZNS1_27distribution_nullary_kernelIlj5uint4S7_SF_ZZZS5_IS7_EvS9_mlSA_ENKSB_clEvENKSC_clEvEUljE_EEvS9_T2_RKT3_T4_EUlijE0_EEvlNS_15PhiloxCudaStateET1_SJ_) ;  /* 0xffffffa01ca87950 */ /* 0x000fec0003c3ffff */
        .weak           $__internal_129_$__cuda_sm20_rem_u64
        .type           $__internal_129_$__cuda_sm20_rem_u64,@function
        .size           $__internal_129_$__cuda_sm20_rem_u64,(.L_x_2031 - $__internal_129_$__cuda_sm20_rem_u64)
$__internal_129_$__cuda_sm20_rem_u64:
        /* <DEDUP_REMOVED lines=62> */
[----:B------:R-:W-:Y:S05]  /*6140*/  RET.REL.NODEC R36 `(_ZN2at6native60_GLOBAL__N__fdc43544_27_DistributionRandomKernel_cu_f88cee4443distribution_elementwise_grid_stride_kernelIjLi4EZZZNS0_9templates4cuda21random_from_to_kernelIPNS_17CUDAGeneratorImplEEEvRNS_18TensorIteratorBaseEmlT_ENKUlvE_clEvENKUlvE2_clEvEUlP24curandStatePhilox4_32_10E0_ZNS1_27distribution_nullary_kernelIlj5uint4S7_SF_ZZZS5_IS7_EvS9_mlSA_ENKSB_clEvENKSC_clEvEUljE_EEvS9_T2_RKT3_T4_EUlijE0_EEvlNS_15PhiloxCudaStateET1_SJ_) ;  /* 0xffffff9c24ac7950 */ /* 0x000fea0003c3ffff */
.L_x_1493:
        /* <DEDUP_REMOVED lines=11> */
.L_x_2031:


//--------------------- .text._ZN2at6native60_GLOBAL__N__fdc43544_27_DistributionRandomKernel_cu_f88cee4443distribution_elementwise_grid_stride_kernelIjLi4EZZZNS0_9templates4cuda21random_from_to_kernelIPNS_17CUDAGeneratorImplEEEvRNS_18TensorIteratorBaseEmlT_ENKUlvE_clEvENKUlvE2_clEvEUlP24curandStatePhilox4_32_10E0_ZNS1_27distribution_nullary_kernelIlj5uint4S7_SF_ZZZS5_IS7_EvS9_mlSA_ENKSB_clEvENKSC_clEvEUljE_EEvS9_T2_RKT3_T4_EUlijE_EEvlNS_15PhiloxCudaStateET1_SJ_ --------------------------
	.section	.text._ZN2at6native60_GLOBAL__N__fdc43544_27_DistributionRandomKernel_cu_f88cee4443distribution_elementwise_grid_stride_kernelIjLi4EZZZNS0_9templates4cuda21random_from_to_kernelIPNS_17CUDAGeneratorImplEEEvRNS_18TensorIteratorBaseEmlT_ENKUlvE_clEvENKUlvE2_clEvEUlP24curandStatePhilox4_32_10E0_ZNS1_27distribution_nullary_kernelIlj5uint4S7_SF_ZZZS5_IS7_EvS9_mlSA_ENKSB_clEvENKSC_clEvEUljE_EEvS9_T2_RKT3_T4_EUlijE_EEvlNS_15PhiloxCudaStateET1_SJ_,"ax",@progbits
	.align	128
.text._ZN2at6native60_GLOBAL__N__fdc43544_27_DistributionRandomKernel_cu_f88cee4443distribution_elementwise_grid_stride_kernelIjLi4EZZZNS0_9templates4cuda21random_from_to_kernelIPNS_17CUDAGeneratorImplEEEvRNS_18TensorIteratorBaseEmlT_ENKUlvE_clEvENKUlvE2_clEvEUlP24curandStatePhilox4_32_10E0_ZNS1_27distribution_nullary_kernelIlj5uint4S7_SF_ZZZS5_IS7_EvS9_mlSA_ENKSB_clEvENKSC_clEvEUljE_EEvS9_T2_RKT3_T4_EUlijE_EEvlNS_15PhiloxCudaStateET1_SJ_:
        .type           _ZN2at6native60_GLOBAL__N__fdc43544_27_DistributionRandomKernel_cu_f88cee4443distribution_elementwise_grid_stride_kernelIjLi4EZZZNS0_9templates4cuda21random_from_to_kernelIPNS_17CUDAGeneratorImplEEEvRNS_18TensorIteratorBaseEmlT_ENKUlvE_clEvENKUlvE2_clEvEUlP24curandStatePhilox4_32_10E0_ZNS1_27distribution_nullary_kernelIlj5uint4S7_SF_ZZZS5_IS7_EvS9_mlSA_ENKSB_clEvENKSC_clEvEUljE_EEvS9_T2_RKT3_T4_EUlijE_EEvlNS_15PhiloxCudaStateET1_SJ_,@function
        .size           _ZN2at6native60_GLOBAL__N__fdc43544_27_DistributionRandomKernel_cu_f88cee4443distribution_elementwise_grid_stride_kernelIjLi4EZZZNS0_9templates4cuda21random_from_to_kernelIPNS_17CUDAGeneratorImplEEEvRNS_18TensorIteratorBaseEmlT_ENKUlvE_clEvENKUlvE2_clEvEUlP24curandStatePhilox4_32_10E0_ZNS1_27distribution_nullary_kernelIlj5uint4S7_SF_ZZZS5_IS7_EvS9_mlSA_ENKSB_clEvENKSC_clEvEUljE_EEvS9_T2_RKT3_T4_EUlijE_EEvlNS_15PhiloxCudaStateET1_SJ_,(.L_x_2034 - _ZN2at6native60_GLOBAL__N__fdc43544_27_DistributionRandomKernel_cu_f88cee4443distribution_elementwise_grid_stride_kernelIjLi4EZZZNS0_9templates4cuda21random_from_to_kernelIPNS_17CUDAGeneratorImplEEEvRNS_18TensorIteratorBaseEmlT_ENKUlvE_clEvENKUlvE2_clEvEUlP24curandStatePhilox4_32_10E0_ZNS1_27distribution_nullary_kernelIlj5uint4S7_SF_ZZZS5_IS7_EvS9_mlSA_ENKSB_clEvENKSC_clEvEUljE_EEvS9_T2_RKT3_T4_EUlijE_EEvlNS_15PhiloxCudaStateET1_SJ_)
        .other          _ZN2at6native60_GLOBAL__N__fdc43544_27_DistributionRandomKernel_cu_f88cee4443distribution_elementwise_grid_stride_kernelIjLi4EZZZNS0_9templates4cuda21random_from_to_kernelIPNS_17CUDAGeneratorImplEEEvRNS_18TensorIteratorBaseEmlT_ENKUlvE_clEvENKUlvE2_clEvEUlP24curandStatePhilox4_32_10E0_ZNS1_27distribution_nullary_kernelIlj5uint4S7_SF_ZZZS5_IS7_EvS9_mlSA_ENKSB_clEvENKSC_clEvEUljE_EEvS9_T2_RKT3_T4_EUlijE_EEvlNS_15PhiloxCudaStateET1_SJ_,@"STO_CUDA_ENTRY STV_DEFAULT"
_ZN2at6native60_GLOBAL__N__fdc43544_27_DistributionRandomKernel_cu_f88cee4443distribution_elementwise_grid_stride_kernelIjLi4EZZZNS0_9templates4cuda21random_from_to_kernelIPNS_17CUDAGeneratorImplEEEvRNS_18TensorIteratorBaseEmlT_ENKUlvE_clEvENKUlvE2_clEvEUlP24curandStatePhilox4_32_10E0_ZNS1_27distribution_nullary_kernelIlj5uint4S7_SF_ZZZS5_IS7_EvS9_mlSA_ENKSB_clEvENKSC_clEvEUljE_EEvS9_T2_RKT3_T4_EUlijE_EEvlNS_15PhiloxCudaStateET1_SJ_:
        /* <DEDUP_REMOVED lines=86> */
[----:B------:R-:W-:Y:S05]  /*0560*/  CALL.REL.NOINC `($__internal_130_$__cuda_sm20_div_s64) ;  /* 0x0000001000d07944 */ /* 0x000fea0003c00000 */
[----:B------:R-:W-:Y:S01]  /*0570*/  IMAD.MOV.U32 R22, RZ, RZ, R26 ;  /* 0x000000ffff167224 */ /* 0x000fe200078e001a */
[----:B------:R-:W-:Y:S01]  /*0580*/  MOV R23, R27 ;  /* 0x0000001b00177202 */ /* 0x000fe20000000f00 */
[----:B------:R-:W-:Y:S06]  /*0590*/  BRA `(.L_x_1495) ;  /* 0x00000000005c7947 */ /* 0x000fec0003800000 */
.L_x_1494:
        /* <DEDUP_REMOVED lines=23> */
.L_x_1495:
        /* <DEDUP_REMOVED lines=33> */
.L_x_1515:
        /* <DEDUP_REMOVED lines=13> */
.L_x_1497:
[----:B------:R-:W-:Y:S05]  /*09f0*/  BSYNC B0 ;  /* 0x0000000000007941 */ /* 0x000fea0003800000 */
.L_x_1496:
        /* <DEDUP_REMOVED lines=60> */
.L_x_1499:
[----:B------:R-:W-:Y:S01]  /*0dc0*/  IMAD.MOV.U32 R30, RZ, RZ, R44 ;  /* 0x000000ffff1e7224 */ /* 0x000fe200078e002c */
[----:B------:R-:W-:Y:S01]  /*0dd0*/  MOV R40, R37 ;  /* 0x0000002500287202 */ /* 0x000fe20000000f00 */
[----:B------:R-:W-:Y:S02]  /*0de0*/  IMAD.MOV.U32 R39, RZ, RZ, R31 ;  /* 0x000000ffff277224 */ /* 0x000fe400078e001f */
[----:B------:R-:W-:-:S07]  /*0df0*/  IMAD.MOV.U32 R41, RZ, RZ, R26 ;  /* 0x000000ffff297224 */ /* 0x000fce00078e001a */
.L_x_1498:
        /* <DEDUP_REMOVED lines=11> */
[----:B01----:R-:W-:Y:S05]  /*0eb0*/  CALL.REL.NOINC `($__internal_131_$__cuda_sm20_rem_u64) ;  /* 0x0000000c00a87944 */ /* 0x003fea0003c00000 */
[----:B------:R-:W-:Y:S02]  /*0ec0*/  IMAD.MOV.U32 R28, RZ, RZ, R30 ;  /* 0x000000ffff1c7224 */ /* 0x000fe400078e001e */
[----:B------:R-:W-:Y:S01]  /*0ed0*/  IMAD.MOV.U32 R29, RZ, RZ, R31 ;  /* 0x000000ffff1d7224 */ /* 0x000fe200078e001f */
[----:B------:R-:W-:Y:S06]  /*0ee0*/  BRA `(.L_x_1503) ;  /* 0x00000000004c7947 */ /* 0x000fec0003800000 */
.L_x_1502:
        /* <DEDUP_REMOVED lines=19> */
.L_x_1503:
[----:B------:R-:W-:Y:S01]  /*1020*/  IMAD R44, R16, UR7, RZ ;  /* 0x00000007102c7c24 */ /* 0x000fe2000f8e02ff */
[----:B------:R-:W-:-:S04]  /*1030*/  IADD3 R30, P1, R28, UR12, RZ ;  /* 0x0000000c1c1e7c10 */ /* 0x000fc8000ff3e0ff */
[C---:B------:R-:W-:Y:S02]  /*1040*/  IADD3 R28, P0, R44.reuse, UR10, RZ ;  /* 0x0000000a2c1c7c10 */ /* 0x040fe4000ff1e0ff */
[----:B------:R-:W-:Y:S02]  /*1050*/  IADD3.X R31, R29, UR13, RZ, P1, !PT ;  /* 0x0000000d1d1f7c10 */ /* 0x000fe40008ffe4ff */
[----:B------:R-:W-:-:S05]  /*1060*/  LEA.HI.X.SX32 R29, R44, UR11, 0x1, P0 ;  /* 0x0000000b2c1d7c11 */ /* 0x000fca00080f0eff */
[----:B------:R2:W-:Y:S04]  /*1070*/  STG.E.64 desc[UR8][R28.64], R30 ;  /* 0x0000001e1c007986 */ /* 0x0005e8000c101b08 */
.L_x_1501:
[----:B------:R-:W-:Y:S05]  /*1080*/  BSYNC B0 ;  /* 0x0000000000007941 */ /* 0x000fea0003800000 */
.L_x_1500:
        /* <DEDUP_REMOVED lines=17> */
.L_x_1506:
        /* <DEDUP_REMOVED lines=18> */
.L_x_1507:
[----:B------:R-:W-:Y:S01]  /*12c0*/  IMAD R48, R48, UR7, RZ ;  /* 0x0000000730307c24 */ /* 0x000fe2000f8e02ff */
[----:B------:R-:W-:-:S04]  /*12d0*/  IADD3 R30, P0, R28, UR12, RZ ;  /* 0x0000000c1c1e7c10 */ /* 0x000fc8000ff1e0ff */
[C---:B------:R-:W-:Y:S02]  /*12e0*/  IADD3 R28, P1, R48.reuse, UR10, RZ ;  /* 0x0000000a301c7c10 */ /* 0x040fe4000ff3e0ff */
[----:B------:R-:W-:Y:S02]  /*12f0*/  IADD3.X R31, R29, UR13, RZ, P0, !PT ;  /* 0x0000000d1d1f7c10 */ /* 0x000fe400087fe4ff */
[----:B------:R-:W-:-:S05]  /*1300*/  LEA.HI.X.SX32 R29, R48, UR11, 0x1, P1 ;  /* 0x0000000b301d7c11 */ /* 0x000fca00088f0eff */
[----:B------:R2:W-:Y:S04]  /*1310*/  STG.E.64 desc[UR8][R28.64], R30 ;  /* 0x0000001e1c007986 */ /* 0x0005e8000c101b08 */
.L_x_1505:
[----:B------:R-:W-:Y:S05]  /*1320*/  BSYNC B0 ;  /* 0x0000000000007941 */ /* 0x000fea0003800000 */
.L_x_1504:
        /* <DEDUP_REMOVED lines=10> */
[----:B01----:R-:W-:Y:S05]  /*13d0*/  CALL.REL.NOINC `($__internal_131_$__cuda_sm20_rem_u64) ;  /* 0x0000000800607944 */ /* 0x003fea0003c00000 */
[----:B------:R-:W-:Y:S01]  /*13e0*/  MOV R28, R30 ;  /* 0x0000001e001c7202 */ /* 0x000fe20000000f00 */
[----:B------:R-:W-:Y:S01]  /*13f0*/  IMAD.MOV.U32 R29, RZ, RZ, R31 ;  /* 0x000000ffff1d7224 */ /* 0x000fe200078e001f */
[----:B------:R-:W-:Y:S06]  /*1400*/  BRA `(.L_x_1511) ;  /* 0x0000000000487947 */ /* 0x000fec0003800000 */
.L_x_1510:
        /* <DEDUP_REMOVED lines=18> */
.L_x_1511:
[----:B------:R-:W-:Y:S01]  /*1530*/  IMAD R39, R39, UR7, RZ ;  /* 0x0000000727277c24 */ /* 0x000fe2000f8e02ff */
[----:B------:R-:W-:-:S04]  /*1540*/  IADD3 R30, P0, R28, UR12, RZ ;  /* 0x0000000c1c1e7c10 */ /* 0x000fc8000ff1e0ff */
[----:B------:R-:W-:Y:S02]  /*1550*/  IADD3 R28, P1, R39, UR10, RZ ;  /* 0x0000000a271c7c10 */ /* 0x000fe4000ff3e0ff */
[----:B------:R-:W-:Y:S02]  /*1560*/  IADD3.X R31, R29, UR13, RZ, P0, !PT ;  /* 0x0000000d1d1f7c10 */ /* 0x000fe400087fe4ff */
[----:B------:R-:W-:-:S05]  /*1570*/  LEA.HI.X.SX32 R29, R39, UR11, 0x1, P1 ;  /* 0x0000000b271d7c11 */ /* 0x000fca00088f0eff */
[----:B------:R2:W-:Y:S04]  /*1580*/  STG.E.64 desc[UR8][R28.64], R30 ;  /* 0x0000001e1c007986 */ /* 0x0005e8000c101b08 */
.L_x_1509:
[----:B------:R-:W-:Y:S05]  /*1590*/  BSYNC B0 ;  /* 0x0000000000007941 */ /* 0x000fea0003800000 */
.L_x_1508:
        /* <DEDUP_REMOVED lines=10> */
[----:B01----:R-:W-:Y:S05]  /*1640*/  CALL.REL.NOINC `($__internal_131_$__cuda_sm20_rem_u64) ;  /* 0x0000000400c47944 */ /* 0x003fea0003c00000 */
[----:B------:R-:W-:Y:S01]  /*1650*/  IMAD.MOV.U32 R28, RZ, RZ, R30 ;  /* 0x000000ffff1c7224 */ /* 0x000fe200078e001e */
[----:B------:R-:W-:Y:S01]  /*1660*/  MOV R29, R31 ;  /* 0x0000001f001d7202 */ /* 0x000fe20000000f00 */
[----:B------:R-:W-:Y:S06]  /*1670*/  BRA `(.L_x_1514) ;  /* 0x0000000000487947 */ /* 0x000fec0003800000 */
.L_x_1513:
        /* <DEDUP_REMOVED lines=18> */
.L_x_1514:
[----:B------:R-:W-:Y:S01]  /*17a0*/  IMAD R39, R39, UR7, RZ ;  /* 0x0000000727277c24 */ /* 0x000fe2000f8e02ff */
[----:B------:R-:W-:-:S04]  /*17b0*/  IADD3 R30, P0, R28, UR12, RZ ;  /* 0x0000000c1c1e7c10 */ /* 0x000fc8000ff1e0ff */
[----:B------:R-:W-:Y:S02]  /*17c0*/  IADD3 R28, P1, R39, UR10, RZ ;  /* 0x0000000a271c7c10 */ /* 0x000fe4000ff3e0ff */
[----:B------:R-:W-:Y:S02]  /*17d0*/  IADD3.X R31, R29, UR13, RZ, P0, !PT ;  /* 0x0000000d1d1f7c10 */ /* 0x000fe400087fe4ff */
[----:B------:R-:W-:-:S05]  /*17e0*/  LEA.HI.X.SX32 R29, R39, UR11, 0x1, P1 ;  /* 0x0000000b271d7c11 */ /* 0x000fca00088f0eff */
[----:B------:R2:W-:Y:S04]  /*17f0*/  STG.E.64 desc[UR8][R28.64], R30 ;  /* 0x0000001e1c007986 */ /* 0x0005e8000c101b08 */
.L_x_1512:
        /* <DEDUP_REMOVED lines=11> */
        .weak           $__internal_130_$__cuda_sm20_div_s64
        .type           $__internal_130_$__cuda_sm20_div_s64,@function
        .size           $__internal_130_$__cuda_sm20_div_s64,($__internal_131_$__cuda_sm20_rem_u64 - $__internal_130_$__cuda_sm20_div_s64)
$__internal_130_$__cuda_sm20_div_s64:
        /* <DEDUP_REMOVED lines=74> */
[----:B------:R-:W-:Y:S06]  /*1d50*/  RET.REL.NODEC R22 `(_ZN2at6native60_GLOBAL__N__fdc43544_27_DistributionRandomKernel_cu_f88cee4443distribution_elementwise_grid_stride_kernelIjLi4EZZZNS0_9templates4cuda21random_from_to_kernelIPNS_17CUDAGeneratorImplEEEvRNS_18TensorIteratorBaseEmlT_ENKUlvE_clEvENKUlvE2_clEvEUlP24curandStatePhilox4_32_10E0_ZNS1_27distribution_nullary_kernelIlj5uint4S7_SF_ZZZS5_IS7_EvS9_mlSA_ENKSB_clEvENKSC_clEvEUljE_EEvS9_T2_RKT3_T4_EUlijE_EEvlNS_15PhiloxCudaStateET1_SJ_) ;  /* 0xffffffe016a87950 */ /* 0x000fec0003c3ffff */
        .weak           $__internal_131_$__cuda_sm20_rem_u64
        .type           $__internal_131_$__cuda_sm20_rem_u64,@function
        .size           $__internal_131_$__cuda_sm20_rem_u64,(.L_x_2034 - $__internal_131_$__cuda_sm20_rem_u64)
$__internal_131_$__cuda_sm20_rem_u64:
        /* <DEDUP_REMOVED lines=65> */
[----:B------:R-:W-:Y:S06]  /*2170*/  RET.REL.NODEC R28 `(_ZN2at6native60_GLOBAL__N__fdc43544_27_DistributionRandomKernel_cu_f88cee4443distribution_elementwise_grid_stride_kernelIjLi4EZZZNS0_9templates4cuda21random_from_to_kernelIPNS_17CUDAGeneratorImplEEEvRNS_18TensorIteratorBaseEmlT_ENKUlvE_clEvENKUlvE2_clEvEUlP24curandStatePhilox4_32_10E0_ZNS1_27distribution_nullary_kernelIlj5uint4S7_SF_ZZZS5_IS7_EvS9_mlSA_ENKSB_clEvENKSC_clEvEUljE_EEvS9_T2_RKT3_T4_EUlijE_EEvlNS_15PhiloxCudaStateET1_SJ_) ;  /* 0xffffffdc1ca07950 */ /* 0x000fec0003c3ffff */
.L_x_1516:
        /* <DEDUP_REMOVED lines=16> */
.L_x_2034:


//--------------------- .text._ZN2at6native60_GLOBAL__N__fdc43544_27_DistributionRandomKernel_cu_f88cee4443distribution_elementwise_grid_stride_kernelImLi2EZZZNS0_9templates4cuda21random_from_to_kernelIPNS_17CUDAGeneratorImplEEEvRNS_18TensorIteratorBaseEmlT_ENKUlvE_clEvENKUlvE2_clEvEUlP24curandStatePhilox4_32_10E_ZNS1_27distribution_nullary_kernelIlm10ulonglong2S7_SF_ZZZS5_IS7_EvS9_mlSA_ENKSB_clEvENKSC_clEvEUlmE_EEvS9_T2_RKT3_T4_EUlimE0_EEvlNS_15PhiloxCudaStateET1_SJ_ --------------------------
	.section	.text._ZN2at6native60_GLOBAL__N__fdc43544_27_DistributionRandomKernel_cu_f88cee4443distribution_elementwise_grid_stride_kernelImLi2EZZZNS0_9templates4cuda21random_from_to_kernelIPNS_17CUDAGeneratorImplEEEvRNS_18TensorIteratorBaseEmlT_ENKUlvE_clEvENKUlvE2_clEvEUlP24curandStatePhilox4_32_10E_ZNS1_27distribution_nullary_kernelIlm10ulonglong2S7_SF_ZZZS5_IS7_EvS9_mlSA_ENKSB_clEvENKSC_clEvEUlmE_EEvS9_T2_RKT3_T4_EUlimE0_EEvlNS_15PhiloxCudaStateET1_SJ_,"ax",@progbits
	.align	128
.text._ZN2at6native60_GLOBAL__N__fdc43544_27_DistributionRandomKernel_cu_f88cee4443distribution_elementwise_grid_stride_kernelImLi2EZZZNS0_9templates4cuda21random_from_to_kernelIPNS_17CUDAGeneratorImplEEEvRNS_18TensorIteratorBaseEmlT_ENKUlvE_clEvENKUlvE2_clEvEUlP24curandStatePhilox4_32_10E_ZNS1_27distribution_nullary_kernelIlm10ulonglong2S7_SF_ZZZS5_IS7_EvS9_mlSA_ENKSB_clEvENKSC_clEvEUlmE_EEvS9_T2_RKT3_T4_EUlimE0_EEvlNS_15PhiloxCudaStateET1_SJ_:
        .type           _ZN2at6native60_GLOBAL__N__fdc43544_27_DistributionRandomKernel_cu_f88cee4443distribution_elementwise_grid_stride_kernelImLi2EZZZNS0_9templates4cuda21random_from_to_kernelIPNS_17CUDAGeneratorImplEEEvRNS_18TensorIteratorBaseEmlT_ENKUlvE_clEvENKUlvE2_clEvEUlP24curandStatePhilox4_32_10E_ZNS1_27distribution_nullary_kernelIlm10ulonglong2S7_SF_ZZZS5_IS7_EvS9_mlSA_ENKSB_clEvENKSC_clEvEUlmE_EEvS9_T2_RKT3_T4_EUlimE0_EEvlNS_15PhiloxCudaStateET1_SJ_,@function
        .size           _ZN2at6native60_GLOBAL__N__fdc43544_27_DistributionRandomKernel_cu_f88cee4443distribution_elementwise_grid_stride_kernelImLi2EZZZNS0_9templates4cuda21random_from_to_kernelIPNS_17CUDAGeneratorImplEEEvRNS_18TensorIteratorBaseEmlT_ENKUlvE_clEvENKUlvE2_clEvEUlP24curandStatePhilox4_32_10E_ZNS1_27distribution_nullary_kernelIlm10ulonglong2S7_SF_ZZZS5_IS7_EvS9_mlSA_ENKSB_clEvENKSC_clEvEUlmE_EEvS9_T2_RKT3_T4_EUlimE0_EEvlNS_15PhiloxCudaStateET1_SJ_,(.L_x_2037 - _ZN2at6native60_GLOBAL__N__fdc43544_27_DistributionRandomKernel_cu_f88cee4443distribution_elementwise_grid_stride_kernelImLi2EZZZNS0_9templates4cuda21random_from_to_kernelIPNS_17CUDAGeneratorImplEEEvRNS_18TensorIteratorBaseEmlT_ENKUlvE_clEvENKUlvE2_clEvEUlP24curandStatePhilox4_32_10E_ZNS1_27distribution_nullary_kernelIlm10ulonglong2S7_SF_ZZZS5_IS7_EvS9_mlSA_ENKSB_clEvENKSC_clEvEUlmE_EEvS9_T2_RKT3_T4_EUlimE0_EEvlNS_15PhiloxCudaStateET1_SJ_)
        .other          _ZN2at6native60_GLOBAL__N__fdc43544_27_DistributionRandomKernel_cu_f88cee4443distribution_elementwise_grid_stride_kernelImLi2EZZZNS0_9templates4cuda21random_from_to_kernelIPNS_17CUDAGeneratorImplEEEvRNS_18TensorIteratorBaseEmlT_ENKUlvE_clEvENKUlvE2_clEvEUlP24curandStatePhilox4_32_10E_ZNS1_27distribution_nullary_kernelIlm10ulonglong2S7_SF_ZZZS5_IS7_EvS9_mlSA_ENKSB_clEvENKSC_clEvEUlmE_EEvS9_T2_RKT3_T4_EUlimE0_EEvlNS_15PhiloxCudaStateET1_SJ_,@"STO_CUDA_ENTRY STV_DEFAULT"
_ZN2at6native60_GLOBAL__N__fdc43544_27_DistributionRandomKernel_cu_f88cee4443distribution_elementwise_grid_stride_kernelImLi2EZZZNS0_9templates4cuda21random_from_to_kernelIPNS_17CUDAGeneratorImplEEEvRNS_18TensorIteratorBaseEmlT_ENKUlvE_clEvENKUlvE2_clEvEUlP24curandStatePhilox4_32_10E_ZNS1_27distribution_nullary_kernelIlm10ulonglong2S7_SF_ZZZS5_IS7_EvS9_mlSA_ENKSB_clEvENKSC_clEvEUlmE_EEvS9_T2_RKT3_T4_EUlimE0_EEvlNS_15PhiloxCudaStateET1_SJ_:
        /* <DEDUP_REMOVED lines=93> */
[----:B------:R-:W-:Y:S05]  /*05d0*/  CALL.REL.NOINC `($__internal_132_$__cuda_sm20_div_s64) ;  /* 0x0000003000307944 */ /* 0x000fea0003c00000 */
[----:B------:R-:W-:Y:S05]  /*05e0*/  BRA `(.L_x_1518) ;  /* 0x0000000000587947 */ /* 0x000fea0003800000 */
.L_x_1517:
        /* <DEDUP_REMOVED lines=22> */
.L_x_1518:
        /* <DEDUP_REMOVED lines=68> */
.L_x_1534:
        /* <DEDUP_REMOVED lines=13> */
.L_x_1520:
[----:B------:R-:W-:Y:S05]  /*0c60*/  BSYNC B0 ;  /* 0x0000000000007941 */ /* 0x000fea0003800000 */
.L_x_1519:
        /* <DEDUP_REMOVED lines=69> */
.L_x_1522:
[----:B------:R-:W-:Y:S01]  /*10c0*/  MOV R0, R22 ;  /* 0x0000001600007202 */ /* 0x000fe20000000f00 */
[----:B------:R-:W-:Y:S01]  /*10d0*/  IMAD.MOV.U32 R2, RZ, RZ, R3 ;  /* 0x000000ffff027224 */ /* 0x000fe200078e0003 */
[----:B------:R-:W-:Y:S01]  /*10e0*/  MOV R6, R8 ;  /* 0x0000000800067202 */ /* 0x000fe20000000f00 */
[----:B------:R-:W-:-:S07]  /*10f0*/  IMAD.MOV.U32 R5, RZ, RZ, R18 ;  /* 0x000000ffff057224 */ /* 0x000fce00078e0012 */
.L_x_1521:
        /* <DEDUP_REMOVED lines=257> */
.L_x_1525:
        /* <DEDUP_REMOVED lines=8> */
[----:B01----:R-:W-:Y:S05]  /*2190*/  CALL.REL.NOINC `($__internal_133_$__cuda_sm20_rem_u64) ;  /* 0x00000018006c7944 */ /* 0x003fea0003c00000 */
[----:B------:R-:W-:Y:S01]  /*21a0*/  IMAD.MOV.U32 R22, RZ, RZ, R2 ;  /* 0x000000ffff167224 */ /* 0x000fe200078e0002 */
[----:B------:R-:W-:Y:S01]  /*21b0*/  MOV R23, R25 ;  /* 0x0000001900177202 */ /* 0x000fe20000000f00 */
[----:B------:R-:W-:Y:S06]  /*21c0*/  BRA `(.L_x_1528) ;  /* 0x0000000000507947 */ /* 0x000fec0003800000 */
.L_x_1527:
        /* <DEDUP_REMOVED lines=20> */
.L_x_1528:
[----:B------:R-:W-:Y:S05]  /*2310*/  BSYNC B1 ;  /* 0x0000000000017941 */ /* 0x000fea0003800000 */
.L_x_1526:
[----:B------:R-:W-:Y:S02]  /*2320*/  ULDC.64 UR34, c[0x0][0x3e0] ;  /* 0x0000f80000227ab9 */ /* 0x000fe40000000a00 */
[----:B------:R-:W-:-:S04]  /*2330*/  IADD3 R22, P0, R22, UR34, RZ ;  /* 0x0000002216167c10 */ /* 0x000fc8000ff1e0ff */
[----:B------:R-:W-:-:S05]  /*2340*/  IADD3.X R23, R23, UR35, RZ, P0, !PT ;  /* 0x0000002317177c10 */ /* 0x000fca00087fe4ff */
[----:B------:R2:W-:Y:S04]  /*2350*/  STG.E.64 desc[UR60][R26.64], R22 ;  /* 0x000000161a007986 */ /* 0x0005e8000c101b3c */
.L_x_1524:
[----:B------:R-:W-:Y:S05]  /*2360*/  BSYNC B0 ;  /* 0x0000000000007941 */ /* 0x000fea0003800000 */
.L_x_1523:
        /* <DEDUP_REMOVED lines=259> */
.L_x_1530:
        /* <DEDUP_REMOVED lines=10> */
[----:B01----:R-:W-:Y:S05]  /*3440*/  CALL.REL.NOINC `($__internal_133_$__cuda_sm20_rem_u64) ;  /* 0x0000000400c07944 */ /* 0x003fea0003c00000 */
[----:B------:R-:W-:Y:S01]  /*3450*/  MOV R3, R25 ;  /* 0x0000001900037202 */ /* 0x000fe20000000f00 */
[----:B------:R-:W-:Y:S06]  /*3460*/  BRA `(.L_x_1533) ;  /* 0x00000000004c7947 */ /* 0x000fec0003800000 */
.L_x_1532:
        /* <DEDUP_REMOVED lines=19> */
.L_x_1533:
[----:B------:R-:W-:Y:S05]  /*35a0*/  BSYNC B0 ;  /* 0x0000000000007941 */ /* 0x000fea0003800000 */
.L_x_1531:
[----:B------:R-:W-:Y:S02]  /*35b0*/  ULDC.64 UR34, c[0x0][0x3e0] ;  /* 0x0000f80000227ab9 */ /* 0x000fe40000000a00 */
[----:B------:R-:W-:-:S04]  /*35c0*/  IADD3 R2, P0, R2, UR34, RZ ;  /* 0x0000002202027c10 */ /* 0x000fc8000ff1e0ff */
[----:B------:R-:W-:-:S05]  /*35d0*/  IADD3.X R3, R3, UR35, RZ, P0, !PT ;  /* 0x0000002303037c10 */ /* 0x000fca00087fe4ff */
[----:B------:R3:W-:Y:S04]  /*35e0*/  STG.E.64 desc[UR60][R26.64], R2 ;  /* 0x000000021a007986 */ /* 0x0007e8000c101b3c */
.L_x_1529:
        /* <DEDUP_REMOVED lines=11> */
        .weak           $__internal_132_$__cuda_sm20_div_s64
        .type           $__internal_132_$__cuda_sm20_div_s64,@function
        .size           $__internal_132_$__cuda_sm20_div_s64,($__internal_133_$__cuda_sm20_rem_u64 - $__internal_132_$__cuda_sm20_div_s64)
$__internal_132_$__cuda_sm20_div_s64:
        /* <DEDUP_REMOVED lines=74> */
[----:B------:R-:W-:Y:S06]  /*3b40*/  RET.REL.NODEC R6 `(_ZN2at6native60_GLOBAL__N__fdc43544_27_DistributionRandomKernel_cu_f88cee4443distribution_elementwise_grid_stride_kernelImLi2EZZZNS0_9templates4cuda21random_from_to_kernelIPNS_17CUDAGeneratorImplEEEvRNS_18TensorIteratorBaseEmlT_ENKUlvE_clEvENKUlvE2_clEvEUlP24curandStatePhilox4_32_10E_ZNS1_27distribution_nullary_kernelIlm10ulonglong2S7_SF_ZZZS5_IS7_EvS9_mlSA_ENKSB_clEvENKSC_clEvEUlmE_EEvS9_T2_RKT3_T4_EUlimE0_EEvlNS_15PhiloxCudaStateET1_SJ_) ;  /* 0xffffffc4062c7950 */ /* 0x000fec0003c3ffff */
        .weak           $__internal_133_$__cuda_sm20_rem_u64
        .type           $__internal_133_$__cuda_sm20_rem_u64,@function
        .size           $__internal_133_$__cuda_sm20_rem_u64,(.L_x_2037 - $__internal_133_$__cuda_sm20_rem_u64)
$__internal_133_$__cuda_sm20_rem_u64:
        /* <DEDUP_REMOVED lines=64> */
[----:B------:R-:W-:Y:S06]  /*3f50*/  RET.REL.NODEC R40 `(_ZN2at6native60_GLOBAL__N__fdc43544_27_DistributionRandomKernel_cu_f88cee4443distribution_elementwise_grid_stride_kernelImLi2EZZZNS0_9templates4cuda21random_from_to_kernelIPNS_17CUDAGeneratorImplEEEvRNS_18TensorIteratorBaseEmlT_ENKUlvE_clEvENKUlvE2_clEvEUlP24curandStatePhilox4_32_10E_ZNS1_27distribution_nullary_kernelIlm10ulonglong2S7_SF_ZZZS5_IS7_EvS9_mlSA_ENKSB_clEvENKSC_clEvEUlmE_EEvS9_T2_RKT3_T4_EUlimE0_EEvlNS_15PhiloxCudaStateET1_SJ_) ;  /* 0xffffffc028287950 */ /* 0x000fec0003c3ffff */
.L_x_1535:
        /* <DEDUP_REMOVED lines=10> */
.L_x_2037:


//--------------------- .text._ZN2at6native60_GLOBAL__N__fdc43544_27_DistributionRandomKernel_cu_f88cee4443distribution_elementwise_grid_stride_kernelImLi2EZZZNS0_9templates4cuda21random_from_to_kernelIPNS_17CUDAGeneratorImplEEEvRNS_18TensorIteratorBaseEmlT_ENKUlvE_clEvENKUlvE2_clEvEUlP24curandStatePhilox4_32_10E_ZNS1_27distribution_nullary_kernelIlm10ulonglong2S7_SF_ZZZS5_IS7_EvS9_mlSA_ENKSB_clEvENKSC_clEvEUlmE_EEvS9_T2_RKT3_T4_EUlimE_EEvlNS_15PhiloxCudaStateET1_SJ_ --------------------------
	.section	.text._ZN2at6native60_GLOBAL__N__fdc43544_27_DistributionRandomKernel_cu_f88cee4443distribution_elementwise_grid_stride_kernelImLi2EZZZNS0_9templates4cuda21random_from_to_kernelIPNS_17CUDAGeneratorImplEEEvRNS_18TensorIteratorBaseEmlT_ENKUlvE_clEvENKUlvE2_clEvEUlP24curandStatePhilox4_32_10E_ZNS1_27distribution_nullary_kernelIlm10ulonglong2S7_SF_ZZZS5_IS7_EvS9_mlSA_ENKSB_clEvENKSC_clEvEUlmE_EEvS9_T2_RKT3_T4_EUlimE_EEvlNS_15PhiloxCudaStateET1_SJ_,"ax",@progbits
	.align	128
.text._ZN2at6native60_GLOBAL__N__fdc43544_27_DistributionRandomKernel_cu_f88cee4443distribution_elementwise_grid_stride_kernelImLi2EZZZNS0_9templates4cuda21random_from_to_kernelIPNS_17CUDAGeneratorImplEEEvRNS_18TensorIteratorBaseEmlT_ENKUlvE_clEvENKUlvE2_clEvEUlP24curandStatePhilox4_32_10E_ZNS1_27distribution_nullary_kernelIlm10ulonglong2S7_SF_ZZZS5_IS7_EvS9_mlSA_ENKSB_clEvENKSC_clEvEUlmE_EEvS9_T2_RKT3_T4_EUlimE_EEvlNS_15PhiloxCudaStateET1_SJ_:
        .type           _ZN2at6native60_GLOBAL__N__fdc43544_27_DistributionRandomKernel_cu_f88cee4443distribution_elementwise_grid_stride_kernelImLi2EZZZNS0_9templates4cuda21random_from_to_kernelIPNS_17CUDAGeneratorImplEEEvRNS_18TensorIteratorBaseEmlT_ENKUlvE_clEvENKUlvE2_clEvEUlP24curandStatePhilox4_32_10E_ZNS1_27distribution_nullary_kernelIlm10ulonglong2S7_SF_ZZZS5_IS7_EvS9_mlSA_ENKSB_clEvENKSC_clEvEUlmE_EEvS9_T2_RKT3_T4_EUlimE_EEvlNS_15PhiloxCudaStateET1_SJ_,@function
        .size           _ZN2at6native60_GLOBAL__N__fdc43544_27_DistributionRandomKernel_cu_f88cee4443distribution_elementwise_grid_stride_kernelImLi2EZZZNS0_9templates4cuda21random_from_to_kernelIPNS_17CUDAGeneratorImplEEEvRNS_18TensorIteratorBaseEmlT_ENKUlvE_clEvENKUlvE2_clEvEUlP24curandStatePhilox4_32_10E_ZNS1_27distribution_nullary_kernelIlm10ulonglong2S7_SF_ZZZS5_IS7_EvS9_mlSA_ENKSB_clEvENKSC_clEvEUlmE_EEvS9_T2_RKT3_T4_EUlimE_EEvlNS_15PhiloxCudaStateET1_SJ_,(.L_x_2040 - _ZN2at6native60_GLOBAL__N__fdc43544_27_DistributionRandomKernel_cu_f88cee4443distribution_elementwise_grid_stride_kernelImLi2EZZZNS0_9templates4cuda21random_from_to_kernelIPNS_17CUDAGeneratorImplEEEvRNS_18TensorIteratorBaseEmlT_ENKUlvE_clEvENKUlvE2_clEvEUlP24curandStatePhilox4_32_10E_ZNS1_27distribution_nullary_kernelIlm10ulonglong2S7_SF_ZZZS5_IS7_EvS9_mlSA_ENKSB_clEvENKSC_clEvEUlmE_EEvS9_T2_RKT3_T4_EUlimE_EEvlNS_15PhiloxCudaStateET1_SJ_)
        .other          _ZN2at6native60_GLOBAL__N__fdc43544_27_DistributionRandomKernel_cu_f88cee4443distribution_elementwise_grid_stride_kernelImLi2EZZZNS0_9templates4cuda21random_from_to_kernelIPNS_17CUDAGeneratorImplEEEvRNS_18TensorIteratorBaseEmlT_ENKUlvE_clEvENKUlvE2_clEvEUlP24curandStatePhilox4_32_10E_ZNS1_27distribution_nullary_kernelIlm10ulonglong2S7_SF_ZZZS5_IS7_EvS9_mlSA_ENKSB_clEvENKSC_clEvEUlmE_EEvS9_T2_RKT3_T4_EUlimE_EEvlNS_15PhiloxCudaStateET1_SJ_,@"STO_CUDA_ENTRY STV_DEFAULT"
_ZN2at6native60_GLOBAL__N__fdc43544_27_DistributionRandomKernel_cu_f88cee4443distribution_elementwise_grid_stride_kernelImLi2EZZZNS0_9templates4cuda21random_from_to_kernelIPNS_17CUDAGeneratorImplEEEvRNS_18TensorIteratorBaseEmlT_ENKUlvE_clEvENKUlvE2_clEvEUlP24curandStatePhilox4_32_10E_ZNS1_27distribution_nullary_kernelIlm10ulonglong2S7_SF_ZZZS5_IS7_EvS9_mlSA_ENKSB_clEvENKSC_clEvEUlmE_EEvS9_T2_RKT3_T4_EUlimE_EEvlNS_15PhiloxCudaStateET1_SJ_:
        /* <DEDUP_REMOVED lines=86> */
[----:B------:R-:W-:Y:S05]  /*0560*/  CALL.REL.NOINC `($__internal_134_$__cuda_sm20_div_s64) ;  /* 0x0000000c00ac7944 */ /* 0x000fea0003c00000 */
[----:B------:R-:W-:Y:S01]  /*0570*/  MOV R22, R26 ;  /* 0x0000001a00167202 */ /* 0x000fe20000000f00 */
[----:B------:R-:W-:Y:S01]  /*0580*/  IMAD.MOV.U32 R23, RZ, RZ, R27 ;  /* 0x000000ffff177224 */ /* 0x000fe200078e001b */
[----:B------:R-:W-:Y:S06]  /*0590*/  BRA `(.L_x_1537) ;  /* 0x00000000005c7947 */ /* 0x000fec0003800000 */
.L_x_1536:
        /* <DEDUP_REMOVED lines=23> */
.L_x_1537:
        /* <DEDUP_REMOVED lines=33> */
.L_x_1551:
        /* <DEDUP_REMOVED lines=13> */
.L_x_1539:
[----:B------:R-:W-:Y:S05]  /*09f0*/  BSYNC B0 ;  /* 0x0000000000007941 */ /* 0x000fea0003800000 */
.L_x_1538:
        /* <DEDUP_REMOVED lines=60> */
.L_x_1541:
[----:B------:R-:W-:Y:S01]  /*0dc0*/  IMAD.MOV.U32 R47, RZ, RZ, R43 ;  /* 0x000000ffff2f7224 */ /* 0x000fe200078e002b */
[----:B------:R-:W-:Y:S01]  /*0dd0*/  MOV R30, R31 ;  /* 0x0000001f001e7202 */ /* 0x000fe20000000f00 */
[----:B------:R-:W-:Y:S02]  /*0de0*/  IMAD.MOV.U32 R39, RZ, RZ, R37 ;  /* 0x000000ffff277224 */ /* 0x000fe400078e0025 */
[----:B------:R-:W-:-:S07]  /*0df0*/  IMAD.MOV.U32 R40, RZ, RZ, R26 ;  /* 0x000000ffff287224 */ /* 0x000fce00078e001a */
.L_x_1540:
        /* <DEDUP_REMOVED lines=12> */
[----:B01----:R-:W-:Y:S05]  /*0ec0*/  CALL.REL.NOINC `($__internal_135_$__cuda_sm20_rem_u64) ;  /* 0x0000000800807944 */ /* 0x003fea0003c00000 */
[----:B------:R-:W-:Y:S02]  /*0ed0*/  IMAD.MOV.U32 R28, RZ, RZ, R30 ;  /* 0x000000ffff1c7224 */ /* 0x000fe400078e001e */
[----:B------:R-:W-:Y:S01]  /*0ee0*/  IMAD.MOV.U32 R29, RZ, RZ, R31 ;  /* 0x000000ffff1d7224 */ /* 0x000fe200078e001f */
[----:B------:R-:W-:Y:S06]  /*0ef0*/  BRA `(.L_x_1546) ;  /* 0x00000000004c7947 */ /* 0x000fec0003800000 */
.L_x_1545:
        /* <DEDUP_REMOVED lines=19> */
.L_x_1546:
[----:B------:R-:W-:Y:S05]  /*1030*/  BSYNC B1 ;  /* 0x0000000000017941 */ /* 0x000fea0003800000 */
.L_x_1544:
[----:B------:R-:W-:Y:S01]  /*1040*/  IMAD R42, R16, UR7, RZ ;  /* 0x00000007102a7c24 */ /* 0x000fe2000f8e02ff */
[----:B------:R-:W-:-:S04]  /*1050*/  IADD3 R30, P0, R28, UR10, RZ ;  /* 0x0000000a1c1e7c10 */ /* 0x000fc8000ff1e0ff */
[C---:B------:R-:W-:Y:S02]  /*1060*/  IADD3 R28, P1, R42.reuse, UR12, RZ ;  /* 0x0000000c2a1c7c10 */ /* 0x040fe4000ff3e0ff */
[----:B------:R-:W-:Y:S02]  /*1070*/  IADD3.X R31, R29, UR11, RZ, P0, !PT ;  /* 0x0000000b1d1f7c10 */ /* 0x000fe400087fe4ff */
[----:B------:R-:W-:-:S05]  /*1080*/  LEA.HI.X.SX32 R29, R42, UR13, 0x1, P1 ;  /* 0x0000000d2a1d7c11 */ /* 0x000fca00088f0eff */
[----:B------:R2:W-:Y:S04]  /*1090*/  STG.E.64 desc[UR8][R28.64], R30 ;  /* 0x0000001e1c007986 */ /* 0x0005e8000c101b08 */
.L_x_1543:
[----:B------:R-:W-:Y:S05]  /*10a0*/  BSYNC B0 ;  /* 0x0000000000007941 */ /* 0x000fea0003800000 */
.L_x_1542:
        /* <DEDUP_REMOVED lines=15> */
[----:B01----:R-:W-:Y:S05]  /*11a0*/  CALL.REL.NOINC `($__internal_135_$__cuda_sm20_rem_u64) ;  /* 0x0000000400c87944 */ /* 0x003fea0003c00000 */
[----:B------:R-:W-:Y:S01]  /*11b0*/  IMAD.MOV.U32 R28, RZ, RZ, R30 ;  /* 0x000000ffff1c7224 */ /* 0x000fe200078e001e */
[----:B------:R-:W-:Y:S01]  /*11c0*/  MOV R29, R31 ;  /* 0x0000001f001d7202 */ /* 0x000fe20000000f00 */
[----:B------:R-:W-:Y:S06]  /*11d0*/  BRA `(.L_x_1550) ;  /* 0x0000000000487947 */ /* 0x000fec0003800000 */
.L_x_1549:
        /* <DEDUP_REMOVED lines=18> */
.L_x_1550:
[----:B------:R-:W-:Y:S05]  /*1300*/  BSYNC B0 ;  /* 0x0000000000007941 */ /* 0x000fea0003800000 */
.L_x_1548:
[----:B------:R-:W-:Y:S01]  /*1310*/  IMAD R46, R46, UR7, RZ ;  /* 0x000000072e2e7c24 */ /* 0x000fe2000f8e02ff */
[----:B------:R-:W-:-:S04]  /*1320*/  IADD3 R30, P0, R28, UR10, RZ ;  /* 0x0000000a1c1e7c10 */ /* 0x000fc8000ff1e0ff */
[C---:B------:R-:W-:Y:S02]  /*1330*/  IADD3 R28, P1, R46.reuse, UR12, RZ ;  /* 0x0000000c2e1c7c10 */ /* 0x040fe4000ff3e0ff */
[----:B------:R-:W-:Y:S02]  /*1340*/  IADD3.X R31, R29, UR11, RZ, P0, !PT ;  /* 0x0000000b1d1f7c10 */ /* 0x000fe400087fe4ff */
[----:B------:R-:W-:-:S05]  /*1350*/  LEA.HI.X.SX32 R29, R46, UR13, 0x1, P1 ;  /* 0x0000000d2e1d7c11 */ /* 0x000fca00088f0eff */
[----:B------:R2:W-:Y:S04]  /*1360*/  STG.E.64 desc[UR8][R28.64], R30 ;  /* 0x0000001e1c007986 */ /* 0x0005e8000c101b08 */
.L_x_1547:
        /* <DEDUP_REMOVED lines=11> */
        .weak           $__internal_134_$__cuda_sm20_div_s64
        .type           $__internal_134_$__cuda_sm20_div_s64,@function
        .size           $__internal_134_$__cuda_sm20_div_s64,($__internal_135_$__cuda_sm20_rem_u64 - $__internal_134_$__cuda_sm20_div_s64)
$__internal_134_$__cuda_sm20_div_s64:
        /* <DEDUP_REMOVED lines=74> */
[----:B------:R-:W-:Y:S06]  /*18c0*/  RET.REL.NODEC R22 `(_ZN2at6native60_GLOBAL__N__fdc43544_27_DistributionRandomKernel_cu_f88cee4443distribution_elementwise_grid_stride_kernelImLi2EZZZNS0_9templates4cuda21random_from_to_kernelIPNS_17CUDAGeneratorImplEEEvRNS_18TensorIteratorBaseEmlT_ENKUlvE_clEvENKUlvE2_clEvEUlP24curandStatePhilox4_32_10E_ZNS1_27distribution_nullary_kernelIlm10ulonglong2S7_SF_ZZZS5_IS7_EvS9_mlSA_ENKSB_clEvENKSC_clEvEUlmE_EEvS9_T2_RKT3_T4_EUlimE_EEvlNS_15PhiloxCudaStateET1_SJ_) ;  /* 0xffffffe416cc7950 */ /* 0x000fec0003c3ffff */
        .weak           $__internal_135_$__cuda_sm20_rem_u64
        .type           $__internal_135_$__cuda_sm20_rem_u64,@function
        .size           $__internal_135_$__cuda_sm20_rem_u64,(.L_x_2040 - $__internal_135_$__cuda_sm20_rem_u64)
$__internal_135_$__cuda_sm20_rem_u64:
        /* <DEDUP_REMOVED lines=65> */
[----:B------:R-:W-:Y:S06]  /*1ce0*/  RET.REL.NODEC R28 `(_ZN2at6native60_GLOBAL__N__fdc43544_27_DistributionRandomKernel_cu_f88cee4443distribution_elementwise_grid_stride_kernelImLi2EZZZNS0_9templates4cuda21random_from_to_kernelIPNS_17CUDAGeneratorImplEEEvRNS_18TensorIteratorBaseEmlT_ENKUlvE_clEvENKUlvE2_clEvEUlP24curandStatePhilox4_32_10E_ZNS1_27distribution_nullary_kernelIlm10ulonglong2S7_SF_ZZZS5_IS7_EvS9_mlSA_ENKSB_clEvENKSC_clEvEUlmE_EEvS9_T2_RKT3_T4_EUlimE_EEvlNS_15PhiloxCudaStateET1_SJ_) ;  /* 0xffffffe01cc47950 */ /* 0x000fec0003c3ffff */
.L_x_1552:
        /* <DEDUP_REMOVED lines=9> */
.L_x_2040:


//--------------------- .text._ZN2at6native60_GLOBAL__N__fdc43544_27_DistributionRandomKernel_cu_f88cee4443distribution_elementwise_grid_stride_kernelIjLi4EZZZNS0_9templates4cuda21random_from_to_kernelIPNS_17CUDAGeneratorImplEEEvRNS_18TensorIteratorBaseEmlT_ENKUlvE_clEvENKUlvE1_clEvEUlP24curandStatePhilox4_32_10E0_ZNS1_27distribution_nullary_kernelIij5uint4S7_SF_ZZZS5_IS7_EvS9_mlSA_ENKSB_clEvENKSC_clEvEUljE_EEvS9_T2_RKT3_T4_EUlijE0_EEvlNS_15PhiloxCudaStateET1_SJ_ --------------------------
	.section	.text._ZN2at6native60_GLOBAL__N__fdc43544_27_DistributionRandomKernel_cu_f88cee4443distribution_elementwise_grid_stride_kernelIjLi4EZZZNS0_9templates4cuda21random_from_to_kernelIPNS_17CUDAGeneratorImplEEEvRNS_18TensorIteratorBaseEmlT_ENKUlvE_clEvENKUlvE1_clEvEUlP24curandStatePhilox4_32_10E0_ZNS1_27distribution_nullary_kernelIij5uint4S7_SF_ZZZS5_IS7_EvS9_mlSA_ENKSB_clEvENKSC_clEvEUljE_EEvS9_T2_RKT3_T4_EUlijE0_EEvlNS_15PhiloxCudaStateET1_SJ_,"ax",@progbits
	.align	128
.text._ZN2at6native60_GLOBAL__N__fdc43544_27_DistributionRandomKernel_cu_f88cee4443distribution_elementwise_grid_stride_kernelIjLi4EZZZNS0_9templates4cuda21random_from_to_kernelIPNS_17CUDAGeneratorImplEEEvRNS_18TensorIteratorBaseEmlT_ENKUlvE_clEvENKUlvE1_clEvEUlP24curandStatePhilox4_32_10E0_ZNS1_27distribution_nullary_kernelIij5uint4S7_SF_ZZZS5_IS7_EvS9_mlSA_ENKSB_clEvENKSC_clEvEUljE_EEvS9_T2_RKT3_T4_EUlijE0_EEvlNS_15PhiloxCudaStateET1_SJ_:
        .type           _ZN2at6native60_GLOBAL__N__fdc43544_27_DistributionRandomKernel_cu_f88cee4443distribution_elementwise_grid_stride_kernelIjLi4EZZZNS0_9templates4cuda21random_from_to_kernelIPNS_17CUDAGeneratorImplEEEvRNS_18TensorIteratorBaseEmlT_ENKUlvE_clEvENKUlvE1_clEvEUlP24curandStatePhilox4_32_10E0_ZNS1_27distribution_nullary_kernelIij5uint4S7_SF_ZZZS5_IS7_EvS9_mlSA_ENKSB_clEvENKSC_clEvEUljE_EEvS9_T2_RKT3_T4_EUlijE0_EEvlNS_15PhiloxCudaStateET1_SJ_,@function
        .size           _ZN2at6native60_GLOBAL__N__fdc43544_27_DistributionRandomKernel_cu_f88cee4443distribution_elementwise_grid_stride_kernelIjLi4EZZZNS0_9templates4cuda21random_from_to_kernelIPNS_17CUDAGeneratorImplEEEvRNS_18TensorIteratorBaseEmlT_ENKUlvE_clEvENKUlvE1_clEvEUlP24curandStatePhilox4_32_10E0_ZNS1_27distribution_nullary_kernelIij5uint4S7_SF_ZZZS5_IS7_EvS9_mlSA_ENKSB_clEvENKSC_clEvEUljE_EEvS9_T2_RKT3_T4_EUlijE0_EEvlNS_15PhiloxCudaStateET1_SJ_,(.L_x_2043 - _ZN2at6native60_GLOBAL__N__fdc43544_27_DistributionRandomKernel_cu_f88cee4443distribution_elementwise_grid_stride_kernelIjLi4EZZZNS0_9templates4cuda21random_from_to_kernelIPNS_17CUDAGeneratorImplEEEvRNS_18TensorIteratorBaseEmlT_ENKUlvE_clEvENKUlvE1_clEvEUlP24curandStatePhilox4_32_10E0_ZNS1_27distribution_nullary_kernelIij5uint4S7_SF_ZZZS5_IS7_EvS9_mlSA_ENKSB_clEvENKSC_clEvEUljE_EEvS9_T2_RKT3_T4_EUlijE0_EEvlNS_15PhiloxCudaStateET1_SJ_)
        .other          _ZN2at6native60_GLOBAL__N__fdc43544_27_DistributionRandomKernel_cu_f88cee4443distribution_elementwise_grid_stride_kernelIjLi4EZZZNS0_9templates4cuda21random_from_to_kernelIPNS_17CUDAGeneratorImplEEEvRNS_18TensorIteratorBaseEmlT_ENKUlvE_clEvENKUlvE1_clEvEUlP24curandStatePhilox4_32_10E0_ZNS1_27distribution_nullary_kernelIij5uint4S7_SF_ZZZS5_IS7_EvS9_mlSA_ENKSB_clEvENKSC_clEvEUljE_EEvS9_T2_RKT3_T4_EUlijE0_EEvlNS_15PhiloxCudaStateET1_SJ_,@"STO_CUDA_ENTRY STV_DEFAULT"
_ZN2at6native60_GLOBAL__N__fdc43544_27_DistributionRandomKernel_cu_f88cee4443distribution_elementwise_grid_stride_kernelIjLi4EZZZNS0_9templates4cuda21random_from_to_kernelIPNS_17CUDAGeneratorImplEEEvRNS_18TensorIteratorBaseEmlT_ENKUlvE_clEvENKUlvE1_clEvEUlP24curandStatePhilox4_32_10E0_ZNS1_27distribution_nullary_kernelIij5uint4S7_SF_ZZZS5_IS7_EvS9_mlSA_ENKSB_clEvENKSC_clEvEUljE_EEvS9_T2_RKT3_T4_EUlijE0_EEvlNS_15PhiloxCudaStateET1_SJ_:
        /* <DEDUP_REMOVED lines=92> */
[----:B------:R-:W-:Y:S05]  /*05c0*/  CALL.REL.NOINC `($__internal_136_$__cuda_sm20_div_s64) ;  /* 0x0000005000987944 */ /* 0x000fea0003c00000 */
[----:B------:R-:W-:Y:S05]  /*05d0*/  BRA `(.L_x_1554) ;  /* 0x00000000005c7947 */ /* 0x000fea0003800000 */
.L_x_1553:
        /* <DEDUP_REMOVED lines=23> */
.L_x_1554:
        /* <DEDUP_REMOVED lines=68> */
.L_x_1578:
        /* <DEDUP_REMOVED lines=13> */
.L_x_1556:
[----:B------:R-:W-:Y:S05]  /*0c60*/  BSYNC B0 ;  /* 0x0000000000007941 */ /* 0x000fea0003800000 */
.L_x_1555:
        /* <DEDUP_REMOVED lines=69> */
.L_x_1558:
[----:B------:R-:W-:Y:S01]  /*10c0*/  MOV R35, R32 ;  /* 0x0000002000237202 */ /* 0x000fe20000000f00 */
[----:B------:R-:W-:Y:S01]  /*10d0*/  IMAD.MOV.U32 R41, RZ, RZ, R27 ;  /* 0x000000ffff297224 */ /* 0x000fe200078e001b */
[----:B------:R-:W-:Y:S01]  /*10e0*/  MOV R30, R28 ;  /* 0x0000001c001e7202 */ /* 0x000fe20000000f00 */
[----:B------:R-:W-:-:S07]  /*10f0*/  IMAD.MOV.U32 R31, RZ, RZ, R22 ;  /* 0x000000ffff1f7224 */ /* 0x000fce00078e0016 */
.L_x_1557:
        /* <DEDUP_REMOVED lines=258> */
.L_x_1561:
[----:B------:R-:W-:Y:S01]  /*2120*/  ISETP.NE.U32.AND P0, PT, RZ, UR30, PT ;  /* 0x0000001eff007c0c */ /* 0x000fe2000bf05070 */
[----:B------:R-:W-:Y:S02]  /*2130*/  ULDC.64 UR34, c[0x0][0x3d0] ;  /* 0x0000f40000227ab9 */ /* 0x000fe40000000a00 */
[----:B------:R-:W-:-:S05]  /*2140*/  IADD3 R26, P1, R36, UR34, RZ ;  /* 0x00000022241a7c10 */ /* 0x000fca000ff3e0ff */
[----:B------:R-:W-:-:S05]  /*2150*/  IMAD.X R27, RZ, RZ, UR35, P1 ;  /* 0x00000023ff1b7e24 */ /* 0x000fca00088e06ff */
[----:B------:R-:W-:Y:S05]  /*2160*/  @!P0 BRA `(.L_x_1562) ;  /* 0x00000000000c8947 */ /* 0x000fea0003800000 */
[----:B------:R-:W-:-:S07]  /*2170*/  MOV R36, 0x2190 ;  /* 0x0000219000247802 */ /* 0x000fce0000000f00 */
[----:B01----:R-:W-:Y:S05]  /*2180*/  CALL.REL.NOINC `($__internal_137_$__cuda_sm20_rem_u64) ;  /* 0x0000003800d47944 */ /* 0x003fea0003c00000 */
[----:B------:R-:W-:Y:S05]  /*2190*/  BRA `(.L_x_1563) ;  /* 0x0000000000487947 */ /* 0x000fea0003800000 */
.L_x_1562:
        /* <DEDUP_REMOVED lines=18> */
.L_x_1563:
[----:B------:R-:W-:Y:S02]  /*22c0*/  ULDC UR34, c[0x0][0x3e0] ;  /* 0x0000f80000227ab9 */ /* 0x000fe40000000800 */
[----:B------:R-:W-:-:S05]  /*22d0*/  IADD3 R35, R35, UR34, RZ ;  /* 0x0000002223237c10 */ /* 0x000fca000fffe0ff */
[----:B------:R2:W-:Y:S02]  /*22e0*/  STG.E desc[UR60][R26.64], R35 ;  /* 0x000000231a007986 */ /* 0x0005e4000c10193c */
.L_x_1560:
[----:B------:R-:W-:Y:S05]  /*22f0*/  BSYNC B0 ;  /* 0x0000000000007941 */ /* 0x000fea0003800000 */
.L_x_1559:
        /* <DEDUP_REMOVED lines=248> */
.L_x_1566:
[----:B------:R-:W-:Y:S01]  /*3280*/  ISETP.NE.U32.AND P1, PT, RZ, UR30, PT ;  /* 0x0000001eff007c0c */ /* 0x000fe2000bf25070 */
[----:B------:R-:W-:Y:S02]  /*3290*/  ULDC.64 UR34, c[0x0][0x3d0] ;  /* 0x0000f40000227ab9 */ /* 0x000fe40000000a00 */
[----:B------:R-:W-:-:S05]  /*32a0*/  IADD3 R26, P0, R35, UR34, RZ ;  /* 0x00000022231a7c10 */ /* 0x000fca000ff1e0ff */
[----:B------:R-:W-:-:S05]  /*32b0*/  IMAD.X R27, RZ, RZ, UR35, P0 ;  /* 0x00000023ff1b7e24 */ /* 0x000fca00080e06ff */
[----:B------:R-:W-:Y:S05]  /*32c0*/  @!P1 BRA `(.L_x_1567) ;  /* 0x0000000000109947 */ /* 0x000fea0003800000 */
[----:B------:R-:W-:Y:S02]  /*32d0*/  MOV R35, R41 ;  /* 0x0000002900237202 */ /* 0x000fe40000000f00 */
[----:B------:R-:W-:-:S07]  /*32e0*/  MOV R36, 0x3300 ;  /* 0x0000330000247802 */ /* 0x000fce0000000f00 */
[----:B01----:R-:W-:Y:S05]  /*32f0*/  CALL.REL.NOINC `($__internal_137_$__cuda_sm20_rem_u64) ;  /* 0x0000002800787944 */ /* 0x003fea0003c00000 */
[----:B------:R-:W-:Y:S05]  /*3300*/  BRA `(.L_x_1568) ;  /* 0x0000000000487947 */ /* 0x000fea0003800000 */
.L_x_1567:
        /* <DEDUP_REMOVED lines=18> */
.L_x_1568:
[----:B------:R-:W-:Y:S02]  /*3430*/  ULDC UR34, c[0x0][0x3e0] ;  /* 0x0000f80000227ab9 */ /* 0x000fe40000000800 */
[----:B------:R-:W-:-:S05]  /*3440*/  VIADD R35, R35, UR34 ;  /* 0x0000002223237c36 */ /* 0x000fca0008000000 */
[----:B------:R2:W-:Y:S02]  /*3450*/  STG.E desc[UR60][R26.64], R35 ;  /* 0x000000231a007986 */ /* 0x0005e4000c10193c */
.L_x_1565:
[----:B------:R-:W-:Y:S05]  /*3460*/  BSYNC B0 ;  /* 0x0000000000007941 */ /* 0x000fea0003800000 */
.L_x_1564:
        /* <DEDUP_REMOVED lines=244> */
.L_x_1571:
[----:B------:R-:W-:Y:S01]  /*43b0*/  ISETP.NE.U32.AND P1, PT, RZ, UR30, PT ;  /* 0x0000001eff007c0c */ /* 0x000fe2000bf25070 */
[----:B------:R-:W-:Y:S02]  /*43c0*/  ULDC.64 UR34, c[0x0][0x3d0] ;  /* 0x0000f40000227ab9 */ /* 0x000fe40000000a00 */
[----:B------:R-:W-:-:S04]  /*43d0*/  IADD3 R26, P0, R35, UR34, RZ ;  /* 0x00000022231a7c10 */ /* 0x000fc8000ff1e0ff */
[----:B------:R-:W-:-:S06]  /*43e0*/  IADD3.X R27, RZ, UR35, RZ, P0, !PT ;  /* 0x00000023ff1b7c10 */ /* 0x000fcc00087fe4ff */
[----:B------:R-:W-:Y:S05]  /*43f0*/  @!P1 BRA `(.L_x_1572) ;  /* 0x0000000000109947 */ /* 0x000fea0003800000 */
[----:B------:R-:W-:Y:S02]  /*4400*/  MOV R35, R30 ;  /* 0x0000001e00237202 */ /* 0x000fe40000000f00 */
[----:B------:R-:W-:-:S07]  /*4410*/  MOV R36, 0x4430 ;  /* 0x0000443000247802 */ /* 0x000fce0000000f00 */
[----:B01----:R-:W-:Y:S05]  /*4420*/  CALL.REL.NOINC `($__internal_137_$__cuda_sm20_rem_u64) ;  /* 0x00000018002c7944 */ /* 0x003fea0003c00000 */
[----:B------:R-:W-:Y:S05]  /*4430*/  BRA `(.L_x_1573) ;  /* 0x0000000000487947 */ /* 0x000fea0003800000 */
.L_x_1572:
        /* <DEDUP_REMOVED lines=18> */
.L_x_1573:
[----:B------:R-:W-:Y:S02]  /*4560*/  ULDC UR34, c[0x0][0x3e0] ;  /* 0x0000f80000227ab9 */ /* 0x000fe40000000800 */
[----:B------:R-:W-:-:S05]  /*4570*/  VIADD R35, R35, UR34 ;  /* 0x0000002223237c36 */ /* 0x000fca0008000000 */
[----:B------:R2:W-:Y:S02]  /*4580*/  STG.E desc[UR60][R26.64], R35 ;  /* 0x000000231a007986 */ /* 0x0005e4000c10193c */
.L_x_1570:
[----:B------:R-:W-:Y:S05]  /*4590*/  BSYNC B0 ;  /* 0x0000000000007941 */ /* 0x000fea0003800000 */
.L_x_1569:
        /* <DEDUP_REMOVED lines=256> */
.L_x_1575:
[----:B------:R-:W-:Y:S01]  /*55a0*/  ISETP.NE.U32.AND P1, PT, RZ, UR30, PT ;  /* 0x0000001eff007c0c */ /* 0x000fe2000bf25070 */
[----:B------:R-:W-:Y:S02]  /*55b0*/  ULDC.64 UR34, c[0x0][0x3d0] ;  /* 0x0000f40000227ab9 */ /* 0x000fe40000000a00 */
[----:B------:R-:W-:-:S04]  /*55c0*/  IADD3 R26, P0, R30, UR34, RZ ;  /* 0x000000221e1a7c10 */ /* 0x000fc8000ff1e0ff */
[----:B------:R-:W-:-:S06]  /*55d0*/  IADD3.X R27, RZ, UR35, RZ, P0, !PT ;  /* 0x00000023ff1b7c10 */ /* 0x000fcc00087fe4ff */
[----:B------:R-:W-:Y:S05]  /*55e0*/  @!P1 BRA `(.L_x_1576) ;  /* 0x0000000000109947 */ /* 0x000fea0003800000 */
[----:B------:R-:W-:Y:S01]  /*55f0*/  IMAD.MOV.U32 R35, RZ, RZ, R31 ;  /* 0x000000ffff237224 */ /* 0x000fe200078e001f */
[----:B------:R-:W-:-:S07]  /*5600*/  MOV R36, 0x5620 ;  /* 0x0000562000247802 */ /* 0x000fce0000000f00 */
[----:B01----:R-:W-:Y:S05]  /*5610*/  CALL.REL.NOINC `($__internal_137_$__cuda_sm20_rem_u64) ;  /* 0x0000000400b07944 */ /* 0x003fea0003c00000 */
[----:B------:R-:W-:Y:S05]  /*5620*/  BRA `(.L_x_1577) ;  /* 0x0000000000487947 */ /* 0x000fea0003800000 */
.L_x_1576:
        /* <DEDUP_REMOVED lines=18> */
.L_x_1577:
[----:B------:R-:W-:Y:S02]  /*5750*/  ULDC UR34, c[0x0][0x3e0] ;  /* 0x0000f80000227ab9 */ /* 0x000fe40000000800 */
[----:B------:R-:W-:-:S05]  /*5760*/  IADD3 R35, R35, UR34, RZ ;  /* 0x0000002223237c10 */ /* 0x000fca000fffe0ff */
[----:B------:R2:W-:Y:S02]  /*5770*/  STG.E desc[UR60][R26.64], R35 ;  /* 0x000000231a007986 */ /* 0x0005e4000c10193c */
.L_x_1574:
        /* <DEDUP_REMOVED lines=11> */
        .weak           $__internal_136_$__cuda_sm20_div_s64
        .type           $__internal_136_$__cuda_sm20_div_s64,@function
        .size           $__internal_136_$__cuda_sm20_div_s64,($__internal_137_$__cuda_sm20_rem_u64 - $__internal_136_$__cuda_sm20_div_s64)
$__internal_136_$__cuda_sm20_div_s64:
        /* <DEDUP_REMOVED lines=74> */
[----:B------:R-:W-:Y:S06]  /*5cd0*/  RET.REL.NODEC R28 `(_ZN2at6native60_GLOBAL__N__fdc43544_27_DistributionRandomKernel_cu_f88cee4443distribution_elementwise_grid_stride_kernelIjLi4EZZZNS0_9templates4cuda21random_from_to_kernelIPNS_17CUDAGeneratorImplEEEvRNS_18TensorIteratorBaseEmlT_ENKUlvE_clEvENKUlvE1_clEvEUlP24curandStatePhilox4_32_10E0_ZNS1_27distribution_nullary_kernelIij5uint4S7_SF_ZZZS5_IS7_EvS9_mlSA_ENKSB_clEvENKSC_clEvEUljE_EEvS9_T2_RKT3_T4_EUlijE0_EEvlNS_15PhiloxCudaStateET1_SJ_) ;  /* 0xffffffa01cc87950 */ /* 0x000fec0003c3ffff */
        .weak           $__internal_137_$__cuda_sm20_rem_u64
        .type           $__internal_137_$__cuda_sm20_rem_u64,@function
        .size           $__internal_137_$__cuda_sm20_rem_u64,(.L_x_2043 - $__internal_137_$__cuda_sm20_rem_u64)
$__internal_137_$__cuda_sm20_rem_u64:
        /* <DEDUP_REMOVED lines=59> */
[----:B------:R-:W-:Y:S06]  /*6090*/  RET.REL.NODEC R36 `(_ZN2at6native60_GLOBAL__N__fdc43544_27_DistributionRandomKernel_cu_f88cee4443distribution_elementwise_grid_stride_kernelIjLi4EZZZNS0_9templates4cuda21random_from_to_kernelIPNS_17CUDAGeneratorImplEEEvRNS_18TensorIteratorBaseEmlT_ENKUlvE_clEvENKUlvE1_clEvEUlP24curandStatePhilox4_32_10E0_ZNS1_27distribution_nullary_kernelIij5uint4S7_SF_ZZZS5_IS7_EvS9_mlSA_ENKSB_clEvENKSC_clEvEUljE_EEvS9_T2_RKT3_T4_EUlijE0_EEvlNS_15PhiloxCudaStateET1_SJ_) ;  /* 0xffffff9c24d87950 */ /* 0x000fec0003c3ffff */
.L_x_1579:
        /* <DEDUP_REMOVED lines=14> */
.L_x_2043:


//--------------------- .text._ZN2at6native60_GLOBAL__N__fdc43544_27_DistributionRandomKernel_cu_f88cee4443distribution_elementwise_grid_stride_kernelIjLi4EZZZNS0_9templates4cuda21random_from_to_kernelIPNS_17CUDAGeneratorImplEEEvRNS_18TensorIteratorBaseEmlT_ENKUlvE_clEvENKUlvE1_clEvEUlP24curandStatePhilox4_32_10E0_ZNS1_27distribution_nullary_kernelIij5uint4S7_SF_ZZZS5_IS7_EvS9_mlSA_ENKSB_clEvENKSC_clEvEUljE_EEvS9_T2_RKT3_T4_EUlijE_EEvlNS_15PhiloxCudaStateET1_SJ_ --------------------------
	.section	.text._ZN2at6native60_GLOBAL__N__fdc43544_27_DistributionRandomKernel_cu_f88cee4443distribution_elementwise_grid_stride_kernelIjLi4EZZZNS0_9templates4cuda21random_from_to_kernelIPNS_17CUDAGeneratorImplEEEvRNS_18TensorIteratorBaseEmlT_ENKUlvE_clEvENKUlvE1_clEvEUlP24curandStatePhilox4_32_10E0_ZNS1_27distribution_nullary_kernelIij5uint4S7_SF_ZZZS5_IS7_EvS9_mlSA_ENKSB_clEvENKSC_clEvEUljE_EEvS9_T2_RKT3_T4_EUlijE_EEvlNS_15PhiloxCudaStateET1_SJ_,"ax",@progbits
	.align	128
.text._ZN2at6native60_GLOBAL__N__fdc43544_27_DistributionRandomKernel_cu_f88cee4443distribution_elementwise_grid_stride_kernelIjLi4EZZZNS0_9templates4cuda21random_from_to_kernelIPNS_17CUDAGeneratorImplEEEvRNS_18TensorIteratorBaseEmlT_ENKUlvE_clEvENKUlvE1_clEvEUlP24curandStatePhilox4_32_10E0_ZNS1_27distribution_nullary_kernelIij5uint4S7_SF_ZZZS5_IS7_EvS9_mlSA_ENKSB_clEvENKSC_clEvEUljE_EEvS9_T2_RKT3_T4_EUlijE_EEvlNS_15PhiloxCudaStateET1_SJ_:
        .type           _ZN2at6native60_GLOBAL__N__fdc43544_27_DistributionRandomKernel_cu_f88cee4443distribution_elementwise_grid_stride_kernelIjLi4EZZZNS0_9templates4cuda21random_from_to_kernelIPNS_17CUDAGeneratorImplEEEvRNS_18TensorIteratorBaseEmlT_ENKUlvE_clEvENKUlvE1_clEvEUlP24curandStatePhilox4_32_10E0_ZNS1_27distribution_nullary_kernelIij5uint4S7_SF_ZZZS5_IS7_EvS9_mlSA_ENKSB_clEvENKSC_clEvEUljE_EEvS9_T2_RKT3_T4_EUlijE_EEvlNS_15PhiloxCudaStateET1_SJ_,@function
        .size           _ZN2at6native60_GLOBAL__N__fdc43544_27_DistributionRandomKernel_cu_f88cee4443distribution_elementwise_grid_stride_kernelIjLi4EZZZNS0_9templates4cuda21random_from_to_kernelIPNS_17CUDAGeneratorImplEEEvRNS_18TensorIteratorBaseEmlT_ENKUlvE_clEvENKUlvE1_clEvEUlP24curandStatePhilox4_32_10E0_ZNS1_27distribution_nullary_kernelIij5uint4S7_SF_ZZZS5_IS7_EvS9_mlSA_ENKSB_clEvENKSC_clEvEUljE_EEvS9_T2_RKT3_T4_EUlijE_EEvlNS_15PhiloxCudaStateET1_SJ_,(.L_x_2046 - _ZN2at6native60_GLOBAL__N__fdc43544_27_DistributionRandomKernel_cu_f88cee4443distribution_elementwise_grid_stride_kernelIjLi4EZZZNS0_9templates4cuda21random_from_to_kernelIPNS_17CUDAGeneratorImplEEEvRNS_18TensorIteratorBaseEmlT_ENKUlvE_clEvENKUlvE1_clEvEUlP24curandStatePhilox4_32_10E0_ZNS1_27distribution_nullary_kernelIij5uint4S7_SF_ZZZS5_IS7_EvS9_mlSA_ENKSB_clEvENKSC_clEvEUljE_EEvS9_T2_RKT3_T4_EUlijE_EEvlNS_15PhiloxCudaStateET1_SJ_)
        .other          _ZN2at6native60_GLOBAL__N__fdc43544_27_DistributionRandomKernel_cu_f88cee4443distribution_elementwise_grid_stride_kernelIjLi4EZZZNS0_9templates4cuda21random_from_to_kernelIPNS_17CUDAGeneratorImplEEEvRNS_18TensorIteratorBaseEmlT_ENKUlvE_clEvENKUlvE1_clEvEUlP24curandStatePhilox4_32_10E0_ZNS1_27distribution_nullary_kernelIij5uint4S7_SF_ZZZS5_IS7_EvS9_mlSA_ENKSB_clEvENKSC_clEvEUljE_EEvS9_T2_RKT3_T4_EUlijE_EEvlNS_15PhiloxCudaStateET1_SJ_,@"STO_CUDA_ENTRY STV_DEFAULT"
_ZN2at6native60_GLOBAL__N__fdc43544_27_DistributionRandomKernel_cu_f88cee4443distribution_elementwise_grid_stride_kernelIjLi4EZZZNS0_9templates4cuda21random_from_to_kernelIPNS_17CUDAGeneratorImplEEEvRNS_18TensorIteratorBaseEmlT_ENKUlvE_clEvENKUlvE1_clEvEUlP24curandStatePhilox4_32_10E0_ZNS1_27distribution_nullary_kernelIij5uint4S7_SF_ZZZS5_IS7_EvS9_mlSA_ENKSB_clEvENKSC_clEvEUljE_EEvS9_T2_RKT3_T4_EUlijE_EEvlNS_15PhiloxCudaStateET1_SJ_:
        /* <DEDUP_REMOVED lines=86> */
[----:B------:R-:W-:Y:S05]  /*0560*/  CALL.REL.NOINC `($__internal_138_$__cuda_sm20_div_s64) ;  /* 0x0000001000887944 */ /* 0x000fea0003c00000 */
[----:B------:R-:W-:Y:S01]  /*0570*/  MOV R22, R26 ;  /* 0x0000001a00167202 */ /* 0x000fe20000000f00 */
[----:B------:R-:W-:Y:S01]  /*0580*/  IMAD.MOV.U32 R23, RZ, RZ, R27 ;  /* 0x000000ffff177224 */ /* 0x000fe200078e001b */
[----:B------:R-:W-:Y:S06]  /*0590*/  BRA `(.L_x_1581) ;  /* 0x00000000005c7947 */ /* 0x000fec0003800000 */
.L_x_1580:
        /* <DEDUP_REMOVED lines=23> */
.L_x_1581:
        /* <DEDUP_REMOVED lines=33> */
.L_x_1601:
        /* <DEDUP_REMOVED lines=13> */
.L_x_1583:
[----:B------:R-:W-:Y:S05]  /*09f0*/  BSYNC B0 ;  /* 0x0000000000007941 */ /* 0x000fea0003800000 */
.L_x_1582:
        /* <DEDUP_REMOVED lines=60> */
.L_x_1585:
[----:B------:R-:W-:Y:S01]  /*0dc0*/  IMAD.MOV.U32 R48, RZ, RZ, R44 ;  /* 0x000000ffff307224 */ /* 0x000fe200078e002c */
[----:B------:R-:W-:Y:S01]  /*0dd0*/  MOV R39, R31 ;  /* 0x0000001f00277202 */ /* 0x000fe20000000f00 */
[----:B------:R-:W-:Y:S02]  /*0de0*/  IMAD.MOV.U32 R40, RZ, RZ, R37 ;  /* 0x000000ffff287224 */ /* 0x000fe400078e0025 */
[----:B------:R-:W-:-:S07]  /*0df0*/  IMAD.MOV.U32 R41, RZ, RZ, R26 ;  /* 0x000000ffff297224 */ /* 0x000fce00078e001a */
.L_x_1584:
        /* <DEDUP_REMOVED lines=10> */
[----:B01----:R-:W-:Y:S05]  /*0ea0*/  CALL.REL.NOINC `($__internal_139_$__cuda_sm20_rem_u64) ;  /* 0x0000000c00647944 */ /* 0x003fea0003c00000 */
[----:B------:R-:W-:Y:S05]  /*0eb0*/  BRA `(.L_x_1589) ;  /* 0x0000000000447947 */ /* 0x000fea0003800000 */
.L_x_1588:
        /* <DEDUP_REMOVED lines=17> */
.L_x_1589:
[----:B------:R-:W-:Y:S02]  /*0fd0*/  IMAD R29, R16, UR7, RZ ;  /* 0x00000007101d7c24 */ /* 0x000fe4000f8e02ff */
[----:B------:R-:W-:-:S03]  /*0fe0*/  VIADD R31, R30, UR12 ;  /* 0x0000000c1e1f7c36 */ /* 0x000fc60008000000 */
[----:B------:R-:W-:-:S04]  /*0ff0*/  IADD3 R28, P0, R29, UR10, RZ ;  /* 0x0000000a1d1c7c10 */ /* 0x000fc8000ff1e0ff */
[----:B------:R-:W-:-:S05]  /*1000*/  LEA.HI.X.SX32 R29, R29, UR11, 0x1, P0 ;  /* 0x0000000b1d1d7c11 */ /* 0x000fca00080f0eff */
[----:B------:R2:W-:Y:S04]  /*1010*/  STG.E desc[UR8][R28.64], R31 ;  /* 0x0000001f1c007986 */ /* 0x0005e8000c101908 */
.L_x_1587:
[----:B------:R-:W-:Y:S05]  /*1020*/  BSYNC B0 ;  /* 0x0000000000007941 */ /* 0x000fea0003800000 */
.L_x_1586:
        /* <DEDUP_REMOVED lines=13> */
[----:B01----:R-:W-:Y:S05]  /*1100*/  CALL.REL.NOINC `($__internal_139_$__cuda_sm20_rem_u64) ;  /* 0x0000000800cc7944 */ /* 0x003fea0003c00000 */
[----:B------:R-:W-:Y:S05]  /*1110*/  BRA `(.L_x_1593) ;  /* 0x0000000000447947 */ /* 0x000fea0003800000 */
.L_x_1592:
        /* <DEDUP_REMOVED lines=17> */
.L_x_1593:
[----:B------:R-:W-:Y:S02]  /*1230*/  IMAD R46, R46, UR7, RZ ;  /* 0x000000072e2e7c24 */ /* 0x000fe4000f8e02ff */
[----:B------:R-:W-:-:S03]  /*1240*/  VIADD R31, R30, UR12 ;  /* 0x0000000c1e1f7c36 */ /* 0x000fc60008000000 */
[----:B------:R-:W-:-:S04]  /*1250*/  IADD3 R28, P0, R46, UR10, RZ ;  /* 0x0000000a2e1c7c10 */ /* 0x000fc8000ff1e0ff */
[----:B------:R-:W-:-:S05]  /*1260*/  LEA.HI.X.SX32 R29, R46, UR11, 0x1, P0 ;  /* 0x0000000b2e1d7c11 */ /* 0x000fca00080f0eff */
[----:B------:R2:W-:Y:S04]  /*1270*/  STG.E desc[UR8][R28.64], R31 ;  /* 0x0000001f1c007986 */ /* 0x0005e8000c101908 */
.L_x_1591:
[----:B------:R-:W-:Y:S05]  /*1280*/  BSYNC B0 ;  /* 0x0000000000007941 */ /* 0x000fea0003800000 */
.L_x_1590:
        /* <DEDUP_REMOVED lines=12> */
.L_x_1596:
        /* <DEDUP_REMOVED lines=17> */
.L_x_1597:
[----:B------:R-:W-:Y:S02]  /*1460*/  IMAD R39, R39, UR7, RZ ;  /* 0x0000000727277c24 */ /* 0x000fe4000f8e02ff */
[----:B------:R-:W-:-:S03]  /*1470*/  VIADD R31, R30, UR12 ;  /* 0x0000000c1e1f7c36 */ /* 0x000fc60008000000 */
[----:B------:R-:W-:-:S04]  /*1480*/  IADD3 R28, P0, R39, UR10, RZ ;  /* 0x0000000a271c7c10 */ /* 0x000fc8000ff1e0ff */
[----:B------:R-:W-:-:S05]  /*1490*/  LEA.HI.X.SX32 R29, R39, UR11, 0x1, P0 ;  /* 0x0000000b271d7c11 */ /* 0x000fca00080f0eff */
[----:B------:R2:W-:Y:S04]  /*14a0*/  STG.E desc[UR8][R28.64], R31 ;  /* 0x0000001f1c007986 */ /* 0x0005e8000c101908 */
.L_x_1595:
[----:B------:R-:W-:Y:S05]  /*14b0*/  BSYNC B0 ;  /* 0x0000000000007941 */ /* 0x000fea0003800000 */
.L_x_1594:
        /* <DEDUP_REMOVED lines=12> */
.L_x_1599:
        /* <DEDUP_REMOVED lines=17> */
.L_x_1600:
[----:B------:R-:W-:Y:S02]  /*1690*/  IMAD R39, R39, UR7, RZ ;  /* 0x0000000727277c24 */ /* 0x000fe4000f8e02ff */
[----:B------:R-:W-:-:S03]  /*16a0*/  VIADD R31, R30, UR12 ;  /* 0x0000000c1e1f7c36 */ /* 0x000fc60008000000 */
[----:B------:R-:W-:-:S04]  /*16b0*/  IADD3 R28, P0, R39, UR10, RZ ;  /* 0x0000000a271c7c10 */ /* 0x000fc8000ff1e0ff */
[----:B------:R-:W-:-:S05]  /*16c0*/  LEA.HI.X.SX32 R29, R39, UR11, 0x1, P0 ;  /* 0x0000000b271d7c11 */ /* 0x000fca00080f0eff */
[----:B------:R2:W-:Y:S04]  /*16d0*/  STG.E desc[UR8][R28.64], R31 ;  /* 0x0000001f1c007986 */ /* 0x0005e8000c101908 */
.L_x_1598:
        /* <DEDUP_REMOVED lines=11> */
        .weak           $__internal_138_$__cuda_sm20_div_s64
        .type           $__internal_138_$__cuda_sm20_div_s64,@function
        .size           $__internal_138_$__cuda_sm20_div_s64,($__internal_139_$__cuda_sm20_rem_u64 - $__internal_138_$__cuda_sm20_div_s64)
$__internal_138_$__cuda_sm20_div_s64:
        /* <DEDUP_REMOVED lines=74> */
[----:B------:R-:W-:Y:S06]  /*1c30*/  RET.REL.NODEC R22 `(_ZN2at6native60_GLOBAL__N__fdc43544_27_DistributionRandomKernel_cu_f88cee4443distribution_elementwise_grid_stride_kernelIjLi4EZZZNS0_9templates4cuda21random_from_to_kernelIPNS_17CUDAGeneratorImplEEEvRNS_18TensorIteratorBaseEmlT_ENKUlvE_clEvENKUlvE1_clEvEUlP24curandStatePhilox4_32_10E0_ZNS1_27distribution_nullary_kernelIij5uint4S7_SF_ZZZS5_IS7_EvS9_mlSA_ENKSB_clEvENKSC_clEvEUljE_EEvS9_T2_RKT3_T4_EUlijE_EEvlNS_15PhiloxCudaStateET1_SJ_) ;  /* 0xffffffe016f07950 */ /* 0x000fec0003c3ffff */
        .weak           $__internal_139_$__cuda_sm20_rem_u64
        .type           $__internal_139_$__cuda_sm20_rem_u64,@function
        .size           $__internal_139_$__cuda_sm20_rem_u64,(.L_x_2046 - $__internal_139_$__cuda_sm20_rem_u64)
$__internal_139_$__cuda_sm20_rem_u64:
        /* <DEDUP_REMOVED lines=62> */
[----:B------:R-:W-:Y:S06]  /*2020*/  RET.REL.NODEC R28 `(_ZN2at6native60_GLOBAL__N__fdc43544_27_DistributionRandomKernel_cu_f88cee4443distribution_elementwise_grid_stride_kernelIjLi4EZZZNS0_9templates4cuda21random_from_to_kernelIPNS_17CUDAGeneratorImplEEEvRNS_18TensorIteratorBaseEmlT_ENKUlvE_clEvENKUlvE1_clEvEUlP24curandStatePhilox4_32_10E0_ZNS1_27distribution_nullary_kernelIij5uint4S7_SF_ZZZS5_IS7_EvS9_mlSA_ENKSB_clEvENKSC_clEvEUljE_EEvS9_T2_RKT3_T4_EUlijE_EEvlNS_15PhiloxCudaStateET1_SJ_) ;  /* 0xffffffdc1cf47950 */ /* 0x000fec0003c3ffff */
.L_x_1602:
        /* <DEDUP_REMOVED lines=13> */
.L_x_2046:


//--------------------- .text._ZN2at6native60_GLOBAL__N__fdc43544_27_DistributionRandomKernel_cu_f88cee4443distribution_elementwise_grid_stride_kernelImLi2EZZZNS0_9templates4cuda21random_from_to_kernelIPNS_17CUDAGeneratorImplEEEvRNS_18TensorIteratorBaseEmlT_ENKUlvE_clEvENKUlvE1_clEvEUlP24curandStatePhilox4_32_10E_ZNS1_27distribution_nullary_kernelIim10ulonglong2S7_SF_ZZZS5_IS7_EvS9_mlSA_ENKSB_clEvENKSC_clEvEUlmE_EEvS9_T2_RKT3_T4_EUlimE0_EEvlNS_15PhiloxCudaStateET1_SJ_ --------------------------
	.section	.text._ZN2at6native60_GLOBAL__N__fdc43544_27_DistributionRandomKernel_cu_f88cee4443distribution_elementwise_grid_stride_kernelImLi2EZZZNS0_9templates4cuda21random_from_to_kernelIPNS_17CUDAGeneratorImplEEEvRNS_18TensorIteratorBaseEmlT_ENKUlvE_clEvENKUlvE1_clEvEUlP24curandStatePhilox4_32_10E_ZNS1_27distribution_nullary_kernelIim10ulonglong2S7_SF_ZZZS5_IS7_EvS9_mlSA_ENKSB_clEvENKSC_clEvEUlmE_EEvS9_T2_RKT3_T4_EUlimE0_EEvlNS_15PhiloxCudaStateET1_SJ_,"ax",@progbits
	.align	128
.text._ZN2at6native60_GLOBAL__N__fdc43544_27_DistributionRandomKernel_cu_f88cee4443distribution_elementwise_grid_stride_kernelImLi2EZZZNS0_9templates4cuda21random_from_to_kernelIPNS_17CUDAGeneratorImplEEEvRNS_18TensorIteratorBaseEmlT_ENKUlvE_clEvENKUlvE1_clEvEUlP24curandStatePhilox4_32_10E_ZNS1_27distribution_nullary_kernelIim10ulonglong2S7_SF_ZZZS5_IS7_EvS9_mlSA_ENKSB_clEvENKSC_clEvEUlmE_EEvS9_T2_RKT3_T4_EUlimE0_EEvlNS_15PhiloxCudaStateET1_SJ_:
        .type           _ZN2at6native60_GLOBAL__N__fdc43544_27_DistributionRandomKernel_cu_f88cee4443distribution_elementwise_grid_stride_kernelImLi2EZZZNS0_9templates4cuda21random_from_to_kernelIPNS_17CUDAGeneratorImplEEEvRNS_18TensorIteratorBaseEmlT_ENKUlvE_clEvENKUlvE1_clEvEUlP24curandStatePhilox4_32_10E_ZNS1_27distribution_nullary_kernelIim10ulonglong2S7_SF_ZZZS5_IS7_EvS9_mlSA_ENKSB_clEvENKSC_clEvEUlmE_EEvS9_T2_RKT3_T4_EUlimE0_EEvlNS_15PhiloxCudaStateET1_SJ_,@function
        .size           _ZN2at6native60_GLOBAL__N__fdc43544_27_DistributionRandomKernel_cu_f88cee4443distribution_elementwise_grid_stride_kernelImLi2EZZZNS0_9templates4cuda21random_from_to_kernelIPNS_17CUDAGeneratorImplEEEvRNS_18TensorIteratorBaseEmlT_ENKUlvE_clEvENKUlvE1_clEvEUlP24curandStatePhilox4_32_10E_ZNS1_27distribution_nullary_kernelIim10ulonglong2S7_SF_ZZZS5_IS7_EvS9_mlSA_ENKSB_clEvENKSC_clEvEUlmE_EEvS9_T2_RKT3_T4_EUlimE0_EEvlNS_15PhiloxCudaStateET1_SJ_,(.L_x_2049 - _ZN2at6native60_GLOBAL__N__fdc43544_27_DistributionRandomKernel_cu_f88cee4443distribution_elementwise_grid_stride_kernelImLi2EZZZNS0_9templates4cuda21random_from_to_kernelIPNS_17CUDAGeneratorImplEEEvRNS_18TensorIteratorBaseEmlT_ENKUlvE_clEvENKUlvE1_clEvEUlP24curandStatePhilox4_32_10E_ZNS1_27distribution_nullary_kernelIim10ulonglong2S7_SF_ZZZS5_IS7_EvS9_mlSA_ENKSB_clEvENKSC_clEvEUlmE_EEvS9_T2_RKT3_T4_EUlimE0_EEvlNS_15PhiloxCudaStateET1_SJ_)
        .other          _ZN2at6native60_GLOBAL__N__fdc43544_27_DistributionRandomKernel_cu_f88cee4443distribution_elementwise_grid_stride_kernelImLi2EZZZNS0_9templates4cuda21random_from_to_kernelIPNS_17CUDAGeneratorImplEEEvRNS_18TensorIteratorBaseEmlT_ENKUlvE_clEvENKUlvE1_clEvEUlP24curandStatePhilox4_32_10E_ZNS1_27distribution_nullary_kernelIim10ulonglong2S7_SF_ZZZS5_IS7_EvS9_mlSA_ENKSB_clEvENKSC_clEvEUlmE_EEvS9_T2_RKT3_T4_EUlimE0_EEvlNS_15PhiloxCudaStateET1_SJ_,@"STO_CUDA_ENTRY STV_DEFAULT"
_ZN2at6native60_GLOBAL__N__fdc43544_27_DistributionRandomKernel_cu_f88cee4443distribution_elementwise_grid_stride_kernelImLi2EZZZNS0_9templates4cuda21random_from_to_kernelIPNS_17CUDAGeneratorImplEEEvRNS_18TensorIteratorBaseEmlT_ENKUlvE_clEvENKUlvE1_clEvEUlP24curandStatePhilox4_32_10E_ZNS1_27distribution_nullary_kernelIim10ulonglong2S7_SF_ZZZS5_IS7_EvS9_mlSA_ENKSB_clEvENKSC_clEvEUlmE_EEvS9_T2_RKT3_T4_EUlimE0_EEvlNS_15PhiloxCudaStateET1_SJ_:
        /* <DEDUP_REMOVED lines=93> */
[----:B------:R-:W-:Y:S05]  /*05d0*/  CALL.REL.NOINC `($__internal_140_$__cuda_sm20_div_s64) ;  /* 0x0000003000107944 */ /* 0x000fea0003c00000 */
[----:B------:R-:W-:Y:S05]  /*05e0*/  BRA `(.L_x_1604) ;  /* 0x0000000000587947 */ /* 0x000fea0003800000 */
.L_x_1603:
        /* <DEDUP_REMOVED lines=22> */
.L_x_1604:
        /* <DEDUP_REMOVED lines=68> */
.L_x_1620:
        /* <DEDUP_REMOVED lines=13> */
.L_x_1606:
[----:B------:R-:W-:Y:S05]  /*0c60*/  BSYNC B0 ;  /* 0x0000000000007941 */ /* 0x000fea0003800000 */
.L_x_1605:
        /* <DEDUP_REMOVED lines=69> */
.L_x_1608:
[----:B------:R-:W-:Y:S01]  /*10c0*/  MOV R0, R22 ;  /* 0x0000001600007202 */ /* 0x000fe20000000f00 */
[----:B------:R-:W-:Y:S01]  /*10d0*/  IMAD.MOV.U32 R2, RZ, RZ, R3 ;  /* 0x000000ffff027224 */ /* 0x000fe200078e0003 */
[----:B------:R-:W-:Y:S01]  /*10e0*/  MOV R6, R8 ;  /* 0x0000000800067202 */ /* 0x000fe20000000f00 */
[----:B------:R-:W-:-:S07]  /*10f0*/  IMAD.MOV.U32 R5, RZ, RZ, R18 ;  /* 0x000000ffff057224 */ /* 0x000fce00078e0012 */
.L_x_1607:
        /* <DEDUP_REMOVED lines=257> */
.L_x_1611:
        /* <DEDUP_REMOVED lines=8> */
[----:B01----:R-:W-:Y:S05]  /*2190*/  CALL.REL.NOINC `($__internal_141_$__cuda_sm20_rem_u64) ;  /* 0x00000018004c7944 */ /* 0x003fea0003c00000 */
[----:B------:R-:W-:Y:S05]  /*21a0*/  BRA `(.L_x_1614) ;  /* 0x0000000000487947 */ /* 0x000fea0003800000 */
.L_x_1613:
        /* <DEDUP_REMOVED lines=18> */
.L_x_1614:
[----:B------:R-:W-:Y:S05]  /*22d0*/  BSYNC B1 ;  /* 0x0000000000017941 */ /* 0x000fea0003800000 */
.L_x_1612:
[----:B------:R-:W-:Y:S02]  /*22e0*/  ULDC UR34, c[0x0][0x3e0] ;  /* 0x0000f80000227ab9 */ /* 0x000fe40000000800 */
[----:B------:R-:W-:-:S05]  /*22f0*/  VIADD R23, R0, UR34 ;  /* 0x0000002200177c36 */ /* 0x000fca0008000000 */
[----:B------:R2:W-:Y:S02]  /*2300*/  STG.E desc[UR60][R26.64], R23 ;  /* 0x000000171a007986 */ /* 0x0005e4000c10193c */
.L_x_1610:
[----:B------:R-:W-:Y:S05]  /*2310*/  BSYNC B0 ;  /* 0x0000000000007941 */ /* 0x000fea0003800000 */
.L_x_1609:
        /* <DEDUP_REMOVED lines=259> */
.L_x_1616:
        /* <DEDUP_REMOVED lines=10> */
[----:B01----:R-:W-:Y:S05]  /*33f0*/  CALL.REL.NOINC `($__internal_141_$__cuda_sm20_rem_u64) ;  /* 0x0000000400b47944 */ /* 0x003fea0003c00000 */
[----:B------:R-:W-:Y:S05]  /*3400*/  BRA `(.L_x_1619) ;  /* 0x0000000000487947 */ /* 0x000fea0003800000 */
.L_x_1618:
        /* <DEDUP_REMOVED lines=18> */
.L_x_1619:
[----:B------:R-:W-:Y:S05]  /*3530*/  BSYNC B0 ;  /* 0x0000000000007941 */ /* 0x000fea0003800000 */
.L_x_1617:
[----:B------:R-:W-:Y:S02]  /*3540*/  ULDC UR34, c[0x0][0x3e0] ;  /* 0x0000f80000227ab9 */ /* 0x000fe40000000800 */
[----:B------:R-:W-:-:S05]  /*3550*/  IADD3 R3, R0, UR34, RZ ;  /* 0x0000002200037c10 */ /* 0x000fca000fffe0ff */
[----:B------:R3:W-:Y:S02]  /*3560*/  STG.E desc[UR60][R26.64], R3 ;  /* 0x000000031a007986 */ /* 0x0007e4000c10193c */
.L_x_1615:
        /* <DEDUP_REMOVED lines=11> */
        .weak           $__internal_140_$__cuda_sm20_div_s64
        .type           $__internal_140_$__cuda_sm20_div_s64,@function
        .size           $__internal_140_$__cuda_sm20_div_s64,($__internal_141_$__cuda_sm20_rem_u64 - $__internal_140_$__cuda_sm20_div_s64)
$__internal_140_$__cuda_sm20_div_s64:
        /* <DEDUP_REMOVED lines=74> */
[----:B------:R-:W-:Y:S06]  /*3ac0*/  RET.REL.NODEC R6 `(_ZN2at6native60_GLOBAL__N__fdc43544_27_DistributionRandomKernel_cu_f88cee4443distribution_elementwise_grid_stride_kernelImLi2EZZZNS0_9templates4cuda21random_from_to_kernelIPNS_17CUDAGeneratorImplEEEvRNS_18TensorIteratorBaseEmlT_ENKUlvE_clEvENKUlvE1_clEvEUlP24curandStatePhilox4_32_10E_ZNS1_27distribution_nullary_kernelIim10ulonglong2S7_SF_ZZZS5_IS7_EvS9_mlSA_ENKSB_clEvENKSC_clEvEUlmE_EEvS9_T2_RKT3_T4_EUlimE0_EEvlNS_15PhiloxCudaStateET1_SJ_) ;  /* 0xffffffc4064c7950 */ /* 0x000fec0003c3ffff */
        .weak           $__internal_141_$__cuda_sm20_rem_u64
        .type           $__internal_141_$__cuda_sm20_rem_u64,@function
        .size           $__internal_141_$__cuda_sm20_rem_u64,(.L_x_2049 - $__internal_141_$__cuda_sm20_rem_u64)
$__internal_141_$__cuda_sm20_rem_u64:
        /* <DEDUP_REMOVED lines=61> */
[----:B------:R-:W-:Y:S06]  /*3ea0*/  RET.REL.NODEC R40 `(_ZN2at6native60_GLOBAL__N__fdc43544_27_DistributionRandomKernel_cu_f88cee4443distribution_elementwise_grid_stride_kernelImLi2EZZZNS0_9templates4cuda21random_from_to_kernelIPNS_17CUDAGeneratorImplEEEvRNS_18TensorIteratorBaseEmlT_ENKUlvE_clEvENKUlvE1_clEvEUlP24curandStatePhilox4_32_10E_ZNS1_27distribution_nullary_kernelIim10ulonglong2S7_SF_ZZZS5_IS7_EvS9_mlSA_ENKSB_clEvENKSC_clEvEUlmE_EEvS9_T2_RKT3_T4_EUlimE0_EEvlNS_15PhiloxCudaStateET1_SJ_) ;  /* 0xffffffc028547950 */ /* 0x000fec0003c3ffff */
.L_x_1621:
        /* <DEDUP_REMOVED lines=13> */
.L_x_2049:


//--------------------- .text._ZN2at6native60_GLOBAL__N__fdc43544_27_DistributionRandomKernel_cu_f88cee4443distribution_elementwise_grid_stride_kernelImLi2EZZZNS0_9templates4cuda21random_from_to_kernelIPNS_17CUDAGeneratorImplEEEvRNS_18TensorIteratorBaseEmlT_ENKUlvE_clEvENKUlvE1_clEvEUlP24curandStatePhilox4_32_10E_ZNS1_27distribution_nullary_kernelIim10ulonglong2S7_SF_ZZZS5_IS7_EvS9_mlSA_ENKSB_clEvENKSC_clEvEUlmE_EEvS9_T2_RKT3_T4_EUlimE_EEvlNS_15PhiloxCudaStateET1_SJ_ --------------------------
	.section	.text._ZN2at6native60_GLOBAL__N__fdc43544_27_DistributionRandomKernel_cu_f88cee4443distribution_elementwise_grid_stride_kernelImLi2EZZZNS0_9templates4cuda21random_from_to_kernelIPNS_17CUDAGeneratorImplEEEvRNS_18TensorIteratorBaseEmlT_ENKUlvE_clEvENKUlvE1_clEvEUlP24curandStatePhilox4_32_10E_ZNS1_27distribution_nullary_kernelIim10ulonglong2S7_SF_ZZZS5_IS7_EvS9_mlSA_ENKSB_clEvENKSC_clEvEUlmE_EEvS9_T2_RKT3_T4_EUlimE_EEvlNS_15PhiloxCudaStateET1_SJ_,"ax",@progbits
	.align	128
.text._ZN2at6native60_GLOBAL__N__fdc43544_27_DistributionRandomKernel_cu_f88cee4443distribution_elementwise_grid_stride_kernelImLi2EZZZNS0_9templates4cuda21random_from_to_kernelIPNS_17CUDAGeneratorImplEEEvRNS_18TensorIteratorBaseEmlT_ENKUlvE_clEvENKUlvE1_clEvEUlP24curandStatePhilox4_32_10E_ZNS1_27distribution_nullary_kernelIim10ulonglong2S7_SF_ZZZS5_IS7_EvS9_mlSA_ENKSB_clEvENKSC_clEvEUlmE_EEvS9_T2_RKT3_T4_EUlimE_EEvlNS_15PhiloxCudaStateET1_SJ_:
        .type           _ZN2at6native60_GLOBAL__N__fdc43544_27_DistributionRandomKernel_cu_f88cee4443distribution_elementwise_grid_stride_kernelImLi2EZZZNS0_9templates4cuda21random_from_to_kernelIPNS_17CUDAGeneratorImplEEEvRNS_18TensorIteratorBaseEmlT_ENKUlvE_clEvENKUlvE1_clEvEUlP24curandStatePhilox4_32_10E_ZNS1_27distribution_nullary_kernelIim10ulonglong2S7_SF_ZZZS5_IS7_EvS9_mlSA_ENKSB_clEvENKSC_clEvEUlmE_EEvS9_T2_RKT3_T4_EUlimE_EEvlNS_15PhiloxCudaStateET1_SJ_,@function
        .size           _ZN2at6native60_GLOBAL__N__fdc43544_27_DistributionRandomKernel_cu_f88cee4443distribution_elementwise_grid_stride_kernelImLi2EZZZNS0_9templates4cuda21random_from_to_kernelIPNS_17CUDAGeneratorImplEEEvRNS_18TensorIteratorBaseEmlT_ENKUlvE_clEvENKUlvE1_clEvEUlP24curandStatePhilox4_32_10E_ZNS1_27distribution_nullary_kernelIim10ulonglong2S7_SF_ZZZS5_IS7_EvS9_mlSA_ENKSB_clEvENKSC_clEvEUlmE_EEvS9_T2_RKT3_T4_EUlimE_EEvlNS_15PhiloxCudaStateET1_SJ_,(.L_x_2052 - _ZN2at6native60_GLOBAL__N__fdc43544_27_DistributionRandomKernel_cu_f88cee4443distribution_elementwise_grid_stride_kernelImLi2EZZZNS0_9templates4cuda21random_from_to_kernelIPNS_17CUDAGeneratorImplEEEvRNS_18TensorIteratorBaseEmlT_ENKUlvE_clEvENKUlvE1_clEvEUlP24curandStatePhilox4_32_10E_ZNS1_27distribution_nullary_kernelIim10ulonglong2S7_SF_ZZZS5_IS7_EvS9_mlSA_ENKSB_clEvENKSC_clEvEUlmE_EEvS9_T2_RKT3_T4_EUlimE_EEvlNS_15PhiloxCudaStateET1_SJ_)
        .other          _ZN2at6native60_GLOBAL__N__fdc43544_27_DistributionRandomKernel_cu_f88cee4443distribution_elementwise_grid_stride_kernelImLi2EZZZNS0_9templates4cuda21random_from_to_kernelIPNS_17CUDAGeneratorImplEEEvRNS_18TensorIteratorBaseEmlT_ENKUlvE_clEvENKUlvE1_clEvEUlP24curandStatePhilox4_32_10E_ZNS1_27distribution_nullary_kernelIim10ulonglong2S7_SF_ZZZS5_IS7_EvS9_mlSA_ENKSB_clEvENKSC_clEvEUlmE_EEvS9_T2_RKT3_T4_EUlimE_EEvlNS_15PhiloxCudaStateET1_SJ_,@"STO_CUDA_ENTRY STV_DEFAULT"
_ZN2at6native60_GLOBAL__N__fdc43544_27_DistributionRandomKernel_cu_f88cee4443distribution_elementwise_grid_stride_kernelImLi2EZZZNS0_9templates4cuda21random_from_to_kernelIPNS_17CUDAGeneratorImplEEEvRNS_18TensorIteratorBaseEmlT_ENKUlvE_clEvENKUlvE1_clEvEUlP24curandStatePhilox4_32_10E_ZNS1_27distribution_nullary_kernelIim10ulonglong2S7_SF_ZZZS5_IS7_EvS9_mlSA_ENKSB_clEvENKSC_clEvEUlmE_EEvS9_T2_RKT3_T4_EUlimE_EEvlNS_15PhiloxCudaStateET1_SJ_:
        /* <DEDUP_REMOVED lines=86> */
[----:B------:R-:W-:Y:S05]  /*0560*/  CALL.REL.NOINC `($__internal_142_$__cuda_sm20_div_s64) ;  /* 0x0000000c00847944 */ /* 0x000fea0003c00000 */
[----:B------:R-:W-:Y:S01]  /*0570*/  MOV R22, R26 ;  /* 0x0000001a00167202 */ /* 0x000fe20000000f00 */
[----:B------:R-:W-:Y:S01]  /*0580*/  IMAD.MOV.U32 R23, RZ, RZ, R27 ;  /* 0x000000ffff177224 */ /* 0x000fe200078e001b */
[----:B------:R-:W-:Y:S06]  /*0590*/  BRA `(.L_x_1623) ;  /* 0x00000000005c7947 */ /* 0x000fec0003800000 */
.L_x_1622:
        /* <DEDUP_REMOVED lines=23> */
.L_x_1623:
        /* <DEDUP_REMOVED lines=33> */
.L_x_1637:
        /* <DEDUP_REMOVED lines=13> */
.L_x_1625:
[----:B------:R-:W-:Y:S05]  /*09f0*/  BSYNC B0 ;  /* 0x0000000000007941 */ /* 0x000fea0003800000 */
.L_x_1624:
        /* <DEDUP_REMOVED lines=60> */
.L_x_1627:
[----:B------:R-:W-:Y:S01]  /*0dc0*/  IMAD.MOV.U32 R47, RZ, RZ, R43 ;  /* 0x000000ffff2f7224 */ /* 0x000fe200078e002b */
[----:B------:R-:W-:Y:S01]  /*0dd0*/  MOV R46, R31 ;  /* 0x0000001f002e7202 */ /* 0x000fe20000000f00 */
[----:B------:R-:W-:Y:S02]  /*0de0*/  IMAD.MOV.U32 R39, RZ, RZ, R37 ;  /* 0x000000ffff277224 */ /* 0x000fe400078e0025 */
[----:B------:R-:W-:-:S07]  /*0df0*/  IMAD.MOV.U32 R40, RZ, RZ, R26 ;  /* 0x000000ffff287224 */ /* 0x000fce00078e001a */
.L_x_1626:
        /* <DEDUP_REMOVED lines=11> */
[----:B01----:R-:W-:Y:S05]  /*0eb0*/  CALL.REL.NOINC `($__internal_143_$__cuda_sm20_rem_u64) ;  /* 0x00000008005c7944 */ /* 0x003fea0003c00000 */
[----:B------:R-:W-:Y:S05]  /*0ec0*/  BRA `(.L_x_1632) ;  /* 0x0000000000447947 */ /* 0x000fea0003800000 */
.L_x_1631:
        /* <DEDUP_REMOVED lines=17> */
.L_x_1632:
[----:B------:R-:W-:Y:S05]  /*0fe0*/  BSYNC B1 ;  /* 0x0000000000017941 */ /* 0x000fea0003800000 */
.L_x_1630:
[----:B------:R-:W-:Y:S01]  /*0ff0*/  IMAD R29, R16, UR10, RZ ;  /* 0x0000000a101d7c24 */ /* 0x000fe2000f8e02ff */
[----:B------:R-:W-:-:S04]  /*1000*/  IADD3 R31, R30, UR7, RZ ;  /* 0x000000071e1f7c10 */ /* 0x000fc8000fffe0ff */
[----:B------:R-:W-:-:S04]  /*1010*/  IADD3 R28, P0, R29, UR12, RZ ;  /* 0x0000000c1d1c7c10 */ /* 0x000fc8000ff1e0ff */
[----:B------:R-:W-:-:S05]  /*1020*/  LEA.HI.X.SX32 R29, R29, UR13, 0x1, P0 ;  /* 0x0000000d1d1d7c11 */ /* 0x000fca00080f0eff */
[----:B------:R2:W-:Y:S04]  /*1030*/  STG.E desc[UR8][R28.64], R31 ;  /* 0x0000001f1c007986 */ /* 0x0005e8000c101908 */
.L_x_1629:
[----:B------:R-:W-:Y:S05]  /*1040*/  BSYNC B0 ;  /* 0x0000000000007941 */ /* 0x000fea0003800000 */
.L_x_1628:
        /* <DEDUP_REMOVED lines=15> */
[----:B01----:R-:W-:Y:S05]  /*1140*/  CALL.REL.NOINC `($__internal_143_$__cuda_sm20_rem_u64) ;  /* 0x0000000400b87944 */ /* 0x003fea0003c00000 */
[----:B------:R-:W-:Y:S05]  /*1150*/  BRA `(.L_x_1636) ;  /* 0x0000000000447947 */ /* 0x000fea0003800000 */
.L_x_1635:
        /* <DEDUP_REMOVED lines=17> */
.L_x_1636:
[----:B------:R-:W-:Y:S05]  /*1270*/  BSYNC B0 ;  /* 0x0000000000007941 */ /* 0x000fea0003800000 */
.L_x_1634:
[----:B------:R-:W-:Y:S02]  /*1280*/  IMAD R44, R44, UR10, RZ ;  /* 0x0000000a2c2c7c24 */ /* 0x000fe4000f8e02ff */
[----:B------:R-:W-:-:S03]  /*1290*/  VIADD R31, R30, UR7 ;  /* 0x000000071e1f7c36 */ /* 0x000fc60008000000 */
[----:B------:R-:W-:-:S04]  /*12a0*/  IADD3 R28, P0, R44, UR12, RZ ;  /* 0x0000000c2c1c7c10 */ /* 0x000fc8000ff1e0ff */
[----:B------:R-:W-:-:S05]  /*12b0*/  LEA.HI.X.SX32 R29, R44, UR13, 0x1, P0 ;  /* 0x0000000d2c1d7c11 */ /* 0x000fca00080f0eff */
[----:B------:R2:W-:Y:S04]  /*12c0*/  STG.E desc[UR8][R28.64], R31 ;  /* 0x0000001f1c007986 */ /* 0x0005e8000c101908 */
.L_x_1633:
        /* <DEDUP_REMOVED lines=11> */
        .weak           $__internal_142_$__cuda_sm20_div_s64
        .type           $__internal_142_$__cuda_sm20_div_s64,@function
        .size           $__internal_142_$__cuda_sm20_div_s64,($__internal_143_$__cuda_sm20_rem_u64 - $__internal_142_$__cuda_sm20_div_s64)
$__internal_142_$__cuda_sm20_div_s64:
        /* <DEDUP_REMOVED lines=74> */
[----:B------:R-:W-:Y:S06]  /*1820*/  RET.REL.NODEC R22 `(_ZN2at6native60_GLOBAL__N__fdc43544_27_DistributionRandomKernel_cu_f88cee4443distribution_elementwise_grid_stride_kernelImLi2EZZZNS0_9templates4cuda21random_from_to_kernelIPNS_17CUDAGeneratorImplEEEvRNS_18TensorIteratorBaseEmlT_ENKUlvE_clEvENKUlvE1_clEvEUlP24curandStatePhilox4_32_10E_ZNS1_27distribution_nullary_kernelIim10ulonglong2S7_SF_ZZZS5_IS7_EvS9_mlSA_ENKSB_clEvENKSC_clEvEUlmE_EEvS9_T2_RKT3_T4_EUlimE_EEvlNS_15PhiloxCudaStateET1_SJ_) ;  /* 0xffffffe416f47950 */ /* 0x000fec0003c3ffff */
        .weak           $__internal_143_$__cuda_sm20_rem_u64
        .type           $__internal_143_$__cuda_sm20_rem_u64,@function
        .size           $__internal_143_$__cuda_sm20_rem_u64,(.L_x_2052 - $__internal_143_$__cuda_sm20_rem_u64)
$__internal_143_$__cuda_sm20_rem_u64:
        /* <DEDUP_REMOVED lines=62> */
[----:B------:R-:W-:Y:S06]  /*1c10*/  RET.REL.NODEC R28 `(_ZN2at6native60_GLOBAL__N__fdc43544_27_DistributionRandomKernel_cu_f88cee4443distribution_elementwise_grid_stride_kernelImLi2EZZZNS0_9templates4cuda21random_from_to_kernelIPNS_17CUDAGeneratorImplEEEvRNS_18TensorIteratorBaseEmlT_ENKUlvE_clEvENKUlvE1_clEvEUlP24curandStatePhilox4_32_10E_ZNS1_27distribution_nullary_kernelIim10ulonglong2S7_SF_ZZZS5_IS7_EvS9_mlSA_ENKSB_clEvENKSC_clEvEUlmE_EEvS9_T2_RKT3_T4_EUlimE_EEvlNS_15PhiloxCudaStateET1_SJ_) ;  /* 0xffffffe01cf87950 */ /* 0x000fec0003c3ffff */
.L_x_1638:
        /* <DEDUP_REMOVED lines=14> */
.L_x_2052:


//--------------------- .text._ZN2at6native60_GLOBAL__N__fdc43544_27_DistributionRandomKernel_cu_f88cee4443distribution_elementwise_grid_stride_kernelIjLi4EZZZNS0_9templates4cuda21random_from_to_kernelIPNS_17CUDAGeneratorImplEEEvRNS_18TensorIteratorBaseEmlT_ENKUlvE_clEvENKUlvE0_clEvEUlP24curandStatePhilox4_32_10E0_ZNS1_27distribution_nullary_kernelIaj5uint4S7_SF_ZZZS5_IS7_EvS9_mlSA_ENKSB_clEvENKSC_clEvEUljE_EEvS9_T2_RKT3_T4_EUlijE0_EEvlNS_15PhiloxCudaStateET1_SJ_ --------------------------
	.section	.text._ZN2at6native60_GLOBAL__N__fdc43544_27_DistributionRandomKernel_cu_f88cee4443distribution_elementwise_grid_stride_kernelIjLi4EZZZNS0_9templates4cuda21random_from_to_kernelIPNS_17CUDAGeneratorImplEEEvRNS_18TensorIteratorBaseEmlT_ENKUlvE_clEvENKUlvE0_clEvEUlP24curandStatePhilox4_32_10E0_ZNS1_27distribution_nullary_kernelIaj5uint4S7_SF_ZZZS5_IS7_EvS9_mlSA_ENKSB_clEvENKSC_clEvEUljE_EEvS9_T2_RKT3_T4_EUlijE0_EEvlNS_15PhiloxCudaStateET1_SJ_,"ax",@progbits
	.align	128
.text._ZN2at6native60_GLOBAL__N__fdc43544_27_DistributionRandomKernel_cu_f88cee4443distribution_elementwise_grid_stride_kernelIjLi4EZZZNS0_9templates4cuda21random_from_to_kernelIPNS_17CUDAGeneratorImplEEEvRNS_18TensorIteratorBaseEmlT_ENKUlvE_clEvENKUlvE0_clEvEUlP24curandStatePhilox4_32_10E0_ZNS1_27distribution_nullary_kernelIaj5uint4S7_SF_ZZZS5_IS7_EvS9_mlSA_ENKSB_clEvENKSC_clEvEUljE_EEvS9_T2_RKT3_T4_EUlijE0_EEvlNS_15PhiloxCudaStateET1_SJ_:
        .type           _ZN2at6native60_GLOBAL__N__fdc43544_27_DistributionRandomKernel_cu_f88cee4443distribution_elementwise_grid_stride_kernelIjLi4EZZZNS0_9templates4cuda21random_from_to_kernelIPNS_17CUDAGeneratorImplEEEvRNS_18TensorIteratorBaseEmlT_ENKUlvE_clEvENKUlvE0_clEvEUlP24curandStatePhilox4_32_10E0_ZNS1_27distribution_nullary_kernelIaj5uint4S7_SF_ZZZS5_IS7_EvS9_mlSA_ENKSB_clEvENKSC_clEvEUljE_EEvS9_T2_RKT3_T4_EUlijE0_EEvlNS_15PhiloxCudaStateET1_SJ_,@function
        .size           _ZN2at6native60_GLOBAL__N__fdc43544_27_DistributionRandomKernel_cu_f88cee4443distribution_elementwise_grid_stride_kernelIjLi4EZZZNS0_9templates4cuda21random_from_to_kernelIPNS_17CUDAGeneratorImplEEEvRNS_18TensorIteratorBaseEmlT_ENKUlvE_clEvENKUlvE0_clEvEUlP24curandStatePhilox4_32_10E0_ZNS1_27distribution_nullary_kernelIaj5uint4S7_SF_ZZZS5_IS7_EvS9_mlSA_ENKSB_clEvENKSC_clEvEUljE_EEvS9_T2_RKT3_T4_EUlijE0_EEvlNS_15PhiloxCudaStateET1_SJ_,(.L_x_2055 - _ZN2at6native60_GLOBAL__N__fdc43544_27_DistributionRandomKernel_cu_f88cee4443distribution_elementwise_grid_stride_kernelIjLi4EZZZNS0_9templates4cuda21random_from_to_kernelIPNS_17CUDAGeneratorImplEEEvRNS_18TensorIteratorBaseEmlT_ENKUlvE_clEvENKUlvE0_clEvEUlP24curandStatePhilox4_32_10E0_ZNS1_27distribution_nullary_kernelIaj5uint4S7_SF_ZZZS5_IS7_EvS9_mlSA_ENKSB_clEvENKSC_clEvEUljE_EEvS9_T2_RKT3_T4_EUlijE0_EEvlNS_15PhiloxCudaStateET1_SJ_)
        .other          _ZN2at6native60_GLOBAL__N__fdc43544_27_DistributionRandomKernel_cu_f88cee4443distribution_elementwise_grid_stride_kernelIjLi4EZZZNS0_9templates4cuda21random_from_to_kernelIPNS_17CUDAGeneratorImplEEEvRNS_18TensorIteratorBaseEmlT_ENKUlvE_clEvENKUlvE0_clEvEUlP24curandStatePhilox4_32_10E0_ZNS1_27distribution_nullary_kernelIaj5uint4S7_SF_ZZZS5_IS7_EvS9_mlSA_ENKSB_clEvENKSC_clEvEUljE_EEvS9_T2_RKT3_T4_EUlijE0_EEvlNS_15PhiloxCudaStateET1_SJ_,@"STO_CUDA_ENTRY STV_DEFAULT"
_ZN2at6native60_GLOBAL__N__fdc43544_27_DistributionRandomKernel_cu_f88cee4443distribution_elementwise_grid_stride_kernelIjLi4EZZZNS0_9templates4cuda21random_from_to_kernelIPNS_17CUDAGeneratorImplEEEvRNS_18TensorIteratorBaseEmlT_ENKUlvE_clEvENKUlvE0_clEvEUlP24curandStatePhilox4_32_10E0_ZNS1_27distribution_nullary_kernelIaj5uint4S7_SF_ZZZS5_IS7_EvS9_mlSA_ENKSB_clEvENKSC_clEvEUljE_EEvS9_T2_RKT3_T4_EUlijE0_EEvlNS_15PhiloxCudaStateET1_SJ_:
        /* <DEDUP_REMOVED lines=92> */
[----:B------:R-:W-:Y:S05]  /*05c0*/  CALL.REL.NOINC `($__internal_144_$__cuda_sm20_div_s64) ;  /* 0x0000005000987944 */ /* 0x000fea0003c00000 */
[----:B------:R-:W-:Y:S05]  /*05d0*/  BRA `(.L_x_1640) ;  /* 0x00000000005c7947 */ /* 0x000fea0003800000 */
.L_x_1639:
        /* <DEDUP_REMOVED lines=23> */
.L_x_1640:
        /* <DEDUP_REMOVED lines=68> */
.L_x_1664:
        /* <DEDUP_REMOVED lines=13> */
.L_x_1642:
[----:B------:R-:W-:Y:S05]  /*0c60*/  BSYNC B0 ;  /* 0x0000000000007941 */ /* 0x000fea0003800000 */
.L_x_1641:
        /* <DEDUP_REMOVED lines=69> */
.L_x_1644:
[----:B------:R-:W-:Y:S01]  /*10c0*/  MOV R35, R32 ;  /* 0x0000002000237202 */ /* 0x000fe20000000f00 */
[----:B------:R-:W-:Y:S01]  /*10d0*/  IMAD.MOV.U32 R41, RZ, RZ, R27 ;  /* 0x000000ffff297224 */ /* 0x000fe200078e001b */
[----:B------:R-:W-:Y:S01]  /*10e0*/  MOV R30, R28 ;  /* 0x0000001c001e7202 */ /* 0x000fe20000000f00 */
[----:B------:R-:W-:-:S07]  /*10f0*/  IMAD.MOV.U32 R31, RZ, RZ, R22 ;  /* 0x000000ffff1f7224 */ /* 0x000fce00078e0016 */
.L_x_1643:
        /* <DEDUP_REMOVED lines=258> */
.L_x_1647:
[----:B------:R-:W-:Y:S01]  /*2120*/  ISETP.NE.U32.AND P0, PT, RZ, UR30, PT ;  /* 0x0000001eff007c0c */ /* 0x000fe2000bf05070 */
[----:B------:R-:W-:Y:S02]  /*2130*/  ULDC.64 UR34, c[0x0][0x3d0] ;  /* 0x0000f40000227ab9 */ /* 0x000fe40000000a00 */
[----:B------:R-:W-:-:S05]  /*2140*/  IADD3 R26, P1, R36, UR34, RZ ;  /* 0x00000022241a7c10 */ /* 0x000fca000ff3e0ff */
[----:B------:R-:W-:-:S05]  /*2150*/  IMAD.X R27, RZ, RZ, UR35, P1 ;  /* 0x00000023ff1b7e24 */ /* 0x000fca00088e06ff */
[----:B------:R-:W-:Y:S05]  /*2160*/  @!P0 BRA `(.L_x_1648) ;  /* 0x00000000000c8947 */ /* 0x000fea0003800000 */
[----:B------:R-:W-:-:S07]  /*2170*/  MOV R36, 0x2190 ;  /* 0x0000219000247802 */ /* 0x000fce0000000f00 */
[----:B01----:R-:W-:Y:S05]  /*2180*/  CALL.REL.NOINC `($__internal_145_$__cuda_sm20_rem_u64) ;  /* 0x0000003800d47944 */ /* 0x003fea0003c00000 */
[----:B------:R-:W-:Y:S05]  /*2190*/  BRA `(.L_x_1649) ;  /* 0x0000000000487947 */ /* 0x000fea0003800000 */
.L_x_1648:
        /* <DEDUP_REMOVED lines=18> */
.L_x_1649:
[----:B------:R-:W-:Y:S02]  /*22c0*/  ULDC UR34, c[0x0][0x3e0] ;  /* 0x0000f80000227ab9 */ /* 0x000fe40000000800 */
[----:B------:R-:W-:-:S05]  /*22d0*/  IADD3 R35, R35, UR34, RZ ;  /* 0x0000002223237c10 */ /* 0x000fca000fffe0ff */
[----:B------:R2:W-:Y:S02]  /*22e0*/  STG.E.U8 desc[UR60][R26.64], R35 ;  /* 0x000000231a007986 */ /* 0x0005e4000c10113c */
.L_x_1646:
[----:B------:R-:W-:Y:S05]  /*22f0*/  BSYNC B0 ;  /* 0x0000000000007941 */ /* 0x000fea0003800000 */
.L_x_1645:
        /* <DEDUP_REMOVED lines=248> */
.L_x_1652:
[----:B------:R-:W-:Y:S01]  /*3280*/  ISETP.NE.U32.AND P1, PT, RZ, UR30, PT ;  /* 0x0000001eff007c0c */ /* 0x000fe2000bf25070 */
[----:B------:R-:W-:Y:S02]  /*3290*/  ULDC.64 UR34, c[0x0][0x3d0] ;  /* 0x0000f40000227ab9 */ /* 0x000fe40000000a00 */
[----:B------:R-:W-:-:S05]  /*32a0*/  IADD3 R26, P0, R35, UR34, RZ ;  /* 0x00000022231a7c10 */ /* 0x000fca000ff1e0ff */
[----:B------:R-:W-:-:S05]  /*32b0*/  IMAD.X R27, RZ, RZ, UR35, P0 ;  /* 0x00000023ff1b7e24 */ /* 0x000fca00080e06ff */
[----:B------:R-:W-:Y:S05]  /*32c0*/  @!P1 BRA `(.L_x_1653) ;  /* 0x0000000000109947 */ /* 0x000fea0003800000 */
[----:B------:R-:W-:Y:S02]  /*32d0*/  MOV R35, R41 ;  /* 0x0000002900237202 */ /* 0x000fe40000000f00 */
[----:B------:R-:W-:-:S07]  /*32e0*/  MOV R36, 0x3300 ;  /* 0x0000330000247802 */ /* 0x000fce0000000f00 */
[----:B01----:R-:W-:Y:S05]  /*32f0*/  CALL.REL.NOINC `($__internal_145_$__cuda_sm20_rem_u64) ;  /* 0x0000002800787944 */ /* 0x003fea0003c00000 */
[----:B------:R-:W-:Y:S05]  /*3300*/  BRA `(.L_x_1654) ;  /* 0x0000000000487947 */ /* 0x000fea0003800000 */
.L_x_1653:
        /* <DEDUP_REMOVED lines=18> */
.L_x_1654:
[----:B------:R-:W-:Y:S02]  /*3430*/  ULDC UR34, c[0x0][0x3e0] ;  /* 0x0000f80000227ab9 */ /* 0x000fe40000000800 */
[----:B------:R-:W-:-:S05]  /*3440*/  VIADD R35, R35, UR34 ;  /* 0x0000002223237c36 */ /* 0x000fca0008000000 */
[----:B------:R2:W-:Y:S02]  /*3450*/  STG.E.U8 desc[UR60][R26.64], R35 ;  /* 0x000000231a007986 */ /* 0x0005e4000c10113c */
.L_x_1651:
[----:B------:R-:W-:Y:S05]  /*3460*/  BSYNC B0 ;  /* 0x0000000000007941 */ /* 0x000fea0003800000 */
.L_x_1650:
        /* <DEDUP_REMOVED lines=244> */
.L_x_1657:
[----:B------:R-:W-:Y:S01]  /*43b0*/  ISETP.NE.U32.AND P1, PT, RZ, UR30, PT ;  /* 0x0000001eff007c0c */ /* 0x000fe2000bf25070 */
[----:B------:R-:W-:Y:S02]  /*43c0*/  ULDC.64 UR34, c[0x0][0x3d0] ;  /* 0x0000f40000227ab9 */ /* 0x000fe40000000a00 */
[----:B------:R-:W-:-:S04]  /*43d0*/  IADD3 R26, P0, R35, UR34, RZ ;  /* 0x00000022231a7c10 */ /* 0x000fc8000ff1e0ff */
[----:B------:R-:W-:-:S06]  /*43e0*/  IADD3.X R27, RZ, UR35, RZ, P0, !PT ;  /* 0x00000023ff1b7c10 */ /* 0x000fcc00087fe4ff */
[----:B------:R-:W-:Y:S05]  /*43f0*/  @!P1 BRA `(.L_x_1658) ;  /* 0x0000000000109947 */ /* 0x000fea0003800000 */
[----:B------:R-:W-:Y:S02]  /*4400*/  MOV R35, R30 ;  /* 0x0000001e00237202 */ /* 0x000fe40000000f00 */
[----:B------:R-:W-:-:S07]  /*4410*/  MOV R36, 0x4430 ;  /* 0x0000443000247802 */ /* 0x000fce0000000f00 */
[----:B01----:R-:W-:Y:S05]  /*4420*/  CALL.REL.NOINC `($__internal_145_$__cuda_sm20_rem_u64) ;  /* 0x00000018002c7944 */ /* 0x003fea0003c00000 */
[----:B------:R-:W-:Y:S05]  /*4430*/  BRA `(.L_x_1659) ;  /* 0x0000000000487947 */ /* 0x000fea0003800000 */
.L_x_1658:
        /* <DEDUP_REMOVED lines=18> */
.L_x_1659:
[----:B------:R-:W-:Y:S02]  /*4560*/  ULDC UR34, c[0x0][0x3e0] ;  /* 0x0000f80000227ab9 */ /* 0x000fe40000000800 */
[----:B------:R-:W-:-:S05]  /*4570*/  VIADD R35, R35, UR34 ;  /* 0x0000002223237c36 */ /* 0x000fca0008000000 */
[----:B------:R2:W-:Y:S02]  /*4580*/  STG.E.U8 desc[UR60][R26.64], R35 ;  /* 0x000000231a007986 */ /* 0x0005e4000c10113c */
.L_x_1656:
[----:B------:R-:W-:Y:S05]  /*4590*/  BSYNC B0 ;  /* 0x0000000000007941 */ /* 0x000fea0003800000 */
.L_x_1655:
        /* <DEDUP_REMOVED lines=256> */
.L_x_1661:
[----:B------:R-:W-:Y:S01]  /*55a0*/  ISETP.NE.U32.AND P1, PT, RZ, UR30, PT ;  /* 0x0000001eff007c0c */ /* 0x000fe2000bf25070 */
[----:B------:R-:W-:Y:S02]  /*55b0*/  ULDC.64 UR34, c[0x0][0x3d0] ;  /* 0x0000f40000227ab9 */ /* 0x000fe40000000a00 */
[----:B------:R-:W-:-:S04]  /*55c0*/  IADD3 R26, P0, R30, UR34, RZ ;  /* 0x000000221e1a7c10 */ /* 0x000fc8000ff1e0ff */
[----:B------:R-:W-:-:S06]  /*55d0*/  IADD3.X R27, RZ, UR35, RZ, P0, !PT ;  /* 0x00000023ff1b7c10 */ /* 0x000fcc00087fe4ff */
[----:B------:R-:W-:Y:S05]  /*55e0*/  @!P1 BRA `(.L_x_1662) ;  /* 0x0000000000109947 */ /* 0x000fea0003800000 */
[----:B------:R-:W-:Y:S01]  /*55f0*/  IMAD.MOV.U32 R35, RZ, RZ, R31 ;  /* 0x000000ffff237224 */ /* 0x000fe200078e001f */
[----:B------:R-:W-:-:S07]  /*5600*/  MOV R36, 0x5620 ;  /* 0x0000562000247802 */ /* 0x000fce0000000f00 */
[----:B01----:R-:W-:Y:S05]  /*5610*/  CALL.REL.NOINC `($__internal_145_$__cuda_sm20_rem_u64) ;  /* 0x0000000400b07944 */ /* 0x003fea0003c00000 */
[----:B------:R-:W-:Y:S05]  /*5620*/  BRA `(.L_x_1663) ;  /* 0x0000000000487947 */ /* 0x000fea0003800000 */
.L_x_1662:
        /* <DEDUP_REMOVED lines=18> */
.L_x_1663:
[----:B------:R-:W-:Y:S02]  /*5750*/  ULDC UR34, c[0x0][0x3e0] ;  /* 0x0000f80000227ab9 */ /* 0x000fe40000000800 */
[----:B------:R-:W-:-:S05]  /*5760*/  IADD3 R35, R35, UR34, RZ ;  /* 0x0000002223237c10 */ /* 0x000fca000fffe0ff */
[----:B------:R2:W-:Y:S02]  /*5770*/  STG.E.U8 desc[UR60][R26.64], R35 ;  /* 0x000000231a007986 */ /* 0x0005e4000c10113c */
.L_x_1660:
        /* <DEDUP_REMOVED lines=11> */
        .weak           $__internal_144_$__cuda_sm20_div_s64
        .type           $__internal_144_$__cuda_sm20_div_s64,@function
        .size           $__internal_144_$__cuda_sm20_div_s64,($__internal_145_$__cuda_sm20_rem_u64 - $__internal_144_$__cuda_sm20_div_s64)
$__internal_144_$__cuda_sm20_div_s64:
        /* <DEDUP_REMOVED lines=74> */
[----:B------:R-:W-:Y:S06]  /*5cd0*/  RET.REL.NODEC R28 `(_ZN2at6native60_GLOBAL__N__fdc43544_27_DistributionRandomKernel_cu_f88cee4443distribution_elementwise_grid_stride_kernelIjLi4EZZZNS0_9templates4cuda21random_from_to_kernelIPNS_17CUDAGeneratorImplEEEvRNS_18TensorIteratorBaseEmlT_ENKUlvE_clEvENKUlvE0_clEvEUlP24curandStatePhilox4_32_10E0_ZNS1_27distribution_nullary_kernelIaj5uint4S7_SF_ZZZS5_IS7_EvS9_mlSA_ENKSB_clEvENKSC_clEvEUljE_EEvS9_T2_RKT3_T4_EUlijE0_EEvlNS_15PhiloxCudaStateET1_SJ_) ;  /* 0xffffffa01cc87950 */ /* 0x000fec0003c3ffff */
        .weak           $__internal_145_$__cuda_sm20_rem_u64
        .type           $__internal_145_$__cuda_sm20_rem_u64,@function
        .size           $__internal_145_$__cuda_sm20_rem_u64,(.L_x_2055 - $__internal_145_$__cuda_sm20_rem_u64)
$__internal_145_$__cuda_sm20_rem_u64:
        /* <DEDUP_REMOVED lines=59> */
[----:B------:R-:W-:Y:S06]  /*6090*/  RET.REL.NODEC R36 `(_ZN2at6native60_GLOBAL__N__fdc43544_27_DistributionRandomKernel_cu_f88cee4443distribution_elementwise_grid_stride_kernelIjLi4EZZZNS0_9templates4cuda21random_from_to_kernelIPNS_17CUDAGeneratorImplEEEvRNS_18TensorIteratorBaseEmlT_ENKUlvE_clEvENKUlvE0_clEvEUlP24curandStatePhilox4_32_10E0_ZNS1_27distribution_nullary_kernelIaj5uint4S7_SF_ZZZS5_IS7_EvS9_mlSA_ENKSB_clEvENKSC_clEvEUljE_EEvS9_T2_RKT3_T4_EUlijE0_EEvlNS_15PhiloxCudaStateET1_SJ_) ;  /* 0xffffff9c24d87950 */ /* 0x000fec0003c3ffff */
.L_x_1665:
        /* <DEDUP_REMOVED lines=14> */
.L_x_2055:


//--------------------- .text._ZN2at6native60_GLOBAL__N__fdc43544_27_DistributionRandomKernel_cu_f88cee4443distribution_elementwise_grid_stride_kernelIjLi4EZZZNS0_9templates4cuda21random_from_to_kernelIPNS_17CUDAGeneratorImplEEEvRNS_18TensorIteratorBaseEmlT_ENKUlvE_clEvENKUlvE0_clEvEUlP24curandStatePhilox4_32_10E0_ZNS1_27distribution_nullary_kernelIaj5uint4S7_SF_ZZZS5_IS7_EvS9_mlSA_ENKSB_clEvENKSC_clEvEUljE_EEvS9_T2_RKT3_T4_EUlijE_EEvlNS_15PhiloxCudaStateET1_SJ_ --------------------------
	.section	.text._ZN2at6native60_GLOBAL__N__fdc43544_27_DistributionRandomKernel_cu_f88cee4443distribution_elementwise_grid_stride_kernelIjLi4EZZZNS0_9templates4cuda21random_from_to_kernelIPNS_17CUDAGeneratorImplEEEvRNS_18TensorIteratorBaseEmlT_ENKUlvE_clEvENKUlvE0_clEvEUlP24curandStatePhilox4_32_10E0_ZNS1_27distribution_nullary_kernelIaj5uint4S7_SF_ZZZS5_IS7_EvS9_mlSA_ENKSB_clEvENKSC_clEvEUljE_EEvS9_T2_RKT3_T4_EUlijE_EEvlNS_15PhiloxCudaStateET1_SJ_,"ax",@progbits
	.align	128
.text._ZN2at6native60_GLOBAL__N__fdc43544_27_DistributionRandomKernel_cu_f88cee4443distribution_elementwise_grid_stride_kernelIjLi4EZZZNS0_9templates4cuda21random_from_to_kernelIPNS_17CUDAGeneratorImplEEEvRNS_18TensorIteratorBaseEmlT_ENKUlvE_clEvENKUlvE0_clEvEUlP24curandStatePhilox4_32_10E0_ZNS1_27distribution_nullary_kernelIaj5uint4S7_SF_ZZZS5_IS7_EvS9_mlSA_ENKSB_clEvENKSC_clEvEUljE_EEvS9_T2_RKT3_T4_EUlijE_EEvlNS_15PhiloxCudaStateET1_SJ_:
        .type           _ZN2at6native60_GLOBAL__N__fdc43544_27_DistributionRandomKernel_cu_f88cee4443distribution_elementwise_grid_stride_kernelIjLi4EZZZNS0_9templates4cuda21random_from_to_kernelIPNS_17CUDAGeneratorImplEEEvRNS_18TensorIteratorBaseEmlT_ENKUlvE_clEvENKUlvE0_clEvEUlP24curandStatePhilox4_32_10E0_ZNS1_27distribution_nullary_kernelIaj5uint4S7_SF_ZZZS5_IS7_EvS9_mlSA_ENKSB_clEvENKSC_clEvEUljE_EEvS9_T2_RKT3_T4_EUlijE_EEvlNS_15PhiloxCudaStateET1_SJ_,@function
        .size           _ZN2at6native60_GLOBAL__N__fdc43544_27_DistributionRandomKernel_cu_f88cee4443distribution_elementwise_grid_stride_kernelIjLi4EZZZNS0_9templates4cuda21random_from_to_kernelIPNS_17CUDAGeneratorImplEEEvRNS_18TensorIteratorBaseEmlT_ENKUlvE_clEvENKUlvE0_clEvEUlP24curandStatePhilox4_32_10E0_ZNS1_27distribution_nullary_kernelIaj5uint4S7_SF_ZZZS5_IS7_EvS9_mlSA_ENKSB_clEvENKSC_clEvEUljE_EEvS9_T2_RKT3_T4_EUlijE_EEvlNS_15PhiloxCudaStateET1_SJ_,(.L_x_2058 - _ZN2at6native60_GLOBAL__N__fdc43544_27_DistributionRandomKernel_cu_f88cee4443distribution_elementwise_grid_stride_kernelIjLi4EZZZNS0_9templates4cuda21random_from_to_kernelIPNS_17CUDAGeneratorImplEEEvRNS_18TensorIteratorBaseEmlT_ENKUlvE_clEvENKUlvE0_clEvEUlP24curandStatePhilox4_32_10E0_ZNS1_27distribution_nullary_kernelIaj5uint4S7_SF_ZZZS5_IS7_EvS9_mlSA_ENKSB_clEvENKSC_clEvEUljE_EEvS9_T2_RKT3_T4_EUlijE_EEvlNS_15PhiloxCudaStateET1_SJ_)
        .other          _ZN2at6native60_GLOBAL__N__fdc43544_27_DistributionRandomKernel_cu_f88cee4443distribution_elementwise_grid_stride_kernelIjLi4EZZZNS0_9templates4cuda21random_from_to_kernelIPNS_17CUDAGeneratorImplEEEvRNS_18TensorIteratorBaseEmlT_ENKUlvE_clEvENKUlvE0_clEvEUlP24curandStatePhilox4_32_10E0_ZNS1_27distribution_nullary_kernelIaj5uint4S7_SF_ZZZS5_IS7_EvS9_mlSA_ENKSB_clEvENKSC_clEvEUljE_EEvS9_T2_RKT3_T4_EUlijE_EEvlNS_15PhiloxCudaStateET1_SJ_,@"STO_CUDA_ENTRY STV_DEFAULT"
_ZN2at6native60_GLOBAL__N__fdc43544_27_DistributionRandomKernel_cu_f88cee4443distribution_elementwise_grid_stride_kernelIjLi4EZZZNS0_9templates4cuda21random_from_to_kernelIPNS_17CUDAGeneratorImplEEEvRNS_18TensorIteratorBaseEmlT_ENKUlvE_clEvENKUlvE0_clEvEUlP24curandStatePhilox4_32_10E0_ZNS1_27distribution_nullary_kernelIaj5uint4S7_SF_ZZZS5_IS7_EvS9_mlSA_ENKSB_clEvENKSC_clEvEUljE_EEvS9_T2_RKT3_T4_EUlijE_EEvlNS_15PhiloxCudaStateET1_SJ_:
        /* <DEDUP_REMOVED lines=86> */
[----:B------:R-:W-:Y:S05]  /*0560*/  CALL.REL.NOINC `($__internal_146_$__cuda_sm20_div_s64) ;  /* 0x0000001000887944 */ /* 0x000fea0003c00000 */
[----:B------:R-:W-:Y:S01]  /*0570*/  MOV R22, R26 ;  /* 0x0000001a00167202 */ /* 0x000fe20000000f00 */
[----:B------:R-:W-:Y:S01]  /*0580*/  IMAD.MOV.U32 R23, RZ, RZ, R27 ;  /* 0x000000ffff177224 */ /* 0x000fe200078e001b */
[----:B------:R-:W-:Y:S06]  /*0590*/  BRA `(.L_x_1667) ;  /* 0x00000000005c7947 */ /* 0x000fec0003800000 */
.L_x_1666:
        /* <DEDUP_REMOVED lines=23> */
.L_x_1667:
        /* <DEDUP_REMOVED lines=33> */
.L_x_1687:
        /* <DEDUP_REMOVED lines=13> */
.L_x_1669:
[----:B------:R-:W-:Y:S05]  /*09f0*/  BSYNC B0 ;  /* 0x0000000000007941 */ /* 0x000fea0003800000 */
.L_x_1668:
        /* <DEDUP_REMOVED lines=60> */
.L_x_1671:
[----:B------:R-:W-:Y:S01]  /*0dc0*/  IMAD.MOV.U32 R48, RZ, RZ, R44 ;  /* 0x000000ffff307224 */ /* 0x000fe200078e002c */
[----:B------:R-:W-:Y:S01]  /*0dd0*/  MOV R39, R31 ;  /* 0x0000001f00277202 */ /* 0x000fe20000000f00 */
[----:B------:R-:W-:Y:S02]  /*0de0*/  IMAD.MOV.U32 R40, RZ, RZ, R37 ;  /* 0x000000ffff287224 */ /* 0x000fe400078e0025 */
[----:B------:R-:W-:-:S07]  /*0df0*/  IMAD.MOV.U32 R41, RZ, RZ, R26 ;  /* 0x000000ffff297224 */ /* 0x000fce00078e001a */
.L_x_1670:
        /* <DEDUP_REMOVED lines=10> */
[----:B01----:R-:W-:Y:S05]  /*0ea0*/  CALL.REL.NOINC `($__internal_147_$__cuda_sm20_rem_u64) ;  /* 0x0000000c00647944 */ /* 0x003fea0003c00000 */
[----:B------:R-:W-:Y:S05]  /*0eb0*/  BRA `(.L_x_1675) ;  /* 0x0000000000447947 */ /* 0x000fea0003800000 */
.L_x_1674:
        /* <DEDUP_REMOVED lines=17> */
.L_x_1675:
[----:B------:R-:W-:Y:S02]  /*0fd0*/  IMAD R29, R16, UR10, RZ ;  /* 0x0000000a101d7c24 */ /* 0x000fe4000f8e02ff */
[----:B------:R-:W-:-:S03]  /*0fe0*/  VIADD R31, R30, UR7 ;  /* 0x000000071e1f7c36 */ /* 0x000fc60008000000 */
[----:B------:R-:W-:-:S04]  /*0ff0*/  IADD3 R28, P0, R29, UR12, RZ ;  /* 0x0000000c1d1c7c10 */ /* 0x000fc8000ff1e0ff */
[----:B------:R-:W-:-:S05]  /*1000*/  LEA.HI.X.SX32 R29, R29, UR13, 0x1, P0 ;  /* 0x0000000d1d1d7c11 */ /* 0x000fca00080f0eff */
[----:B------:R2:W-:Y:S04]  /*1010*/  STG.E.U8 desc[UR8][R28.64], R31 ;  /* 0x0000001f1c007986 */ /* 0x0005e8000c101108 */
.L_x_1673:
[----:B------:R-:W-:Y:S05]  /*1020*/  BSYNC B0 ;  /* 0x0000000000007941 */ /* 0x000fea0003800000 */
.L_x_1672:
        /* <DEDUP_REMOVED lines=13> */
[----:B01----:R-:W-:Y:S05]  /*1100*/  CALL.REL.NOINC `($__internal_147_$__cuda_sm20_rem_u64) ;  /* 0x0000000800cc7944 */ /* 0x003fea0003c00000 */
[----:B------:R-:W-:Y:S05]  /*1110*/  BRA `(.L_x_1679) ;  /* 0x0000000000447947 */ /* 0x000fea0003800000 */
.L_x_1678:
        /* <DEDUP_REMOVED lines=17> */
.L_x_1679:
[----:B------:R-:W-:Y:S02]  /*1230*/  IMAD R46, R46, UR10, RZ ;  /* 0x0000000a2e2e7c24 */ /* 0x000fe4000f8e02ff */
[----:B------:R-:W-:-:S03]  /*1240*/  VIADD R31, R30, UR7 ;  /* 0x000000071e1f7c36 */ /* 0x000fc60008000000 */
[----:B------:R-:W-:-:S04]  /*1250*/  IADD3 R28, P0, R46, UR12, RZ ;  /* 0x0000000c2e1c7c10 */ /* 0x000fc8000ff1e0ff */
[----:B------:R-:W-:-:S05]  /*1260*/  LEA.HI.X.SX32 R29, R46, UR13, 0x1, P0 ;  /* 0x0000000d2e1d7c11 */ /* 0x000fca00080f0eff */
[----:B------:R2:W-:Y:S04]  /*1270*/  STG.E.U8 desc[UR8][R28.64], R31 ;  /* 0x0000001f1c007986 */ /* 0x0005e8000c101108 */
.L_x_1677:
[----:B------:R-:W-:Y:S05]  /*1280*/  BSYNC B0 ;  /* 0x0000000000007941 */ /* 0x000fea0003800000 */
.L_x_1676:
        /* <DEDUP_REMOVED lines=12> */
.L_x_1682:
        /* <DEDUP_REMOVED lines=17> */
.L_x_1683:
[----:B------:R-:W-:Y:S02]  /*1460*/  IMAD R39, R39, UR10, RZ ;  /* 0x0000000a27277c24 */ /* 0x000fe4000f8e02ff */
[----:B------:R-:W-:-:S03]  /*1470*/  VIADD R31, R30, UR7 ;  /* 0x000000071e1f7c36 */ /* 0x000fc60008000000 */
[----:B------:R-:W-:-:S04]  /*1480*/  IADD3 R28, P0, R39, UR12, RZ ;  /* 0x0000000c271c7c10 */ /* 0x000fc8000ff1e0ff */
[----:B------:R-:W-:-:S05]  /*1490*/  LEA.HI.X.SX32 R29, R39, UR13, 0x1, P0 ;  /* 0x0000000d271d7c11 */ /* 0x000fca00080f0eff */
[----:B------:R2:W-:Y:S04]  /*14a0*/  STG.E.U8 desc[UR8][R28.64], R31 ;  /* 0x0000001f1c007986 */ /* 0x0005e8000c101108 */
.L_x_1681:
[----:B------:R-:W-:Y:S05]  /*14b0*/  BSYNC B0 ;  /* 0x0000000000007941 */ /* 0x000fea0003800000 */
.L_x_1680:
        /* <DEDUP_REMOVED lines=12> */
.L_x_1685:
        /* <DEDUP_REMOVED lines=17> */
.L_x_1686:
[----:B------:R-:W-:Y:S02]  /*1690*/  IMAD R39, R39, UR10, RZ ;  /* 0x0000000a27277c24 */ /* 0x000fe4000f8e02ff */
[----:B------:R-:W-:-:S03]  /*16a0*/  VIADD R31, R30, UR7 ;  /* 0x000000071e1f7c36 */ /* 0x000fc60008000000 */
[----:B------:R-:W-:-:S04]  /*16b0*/  IADD3 R28, P0, R39, UR12, RZ ;  /* 0x0000000c271c7c10 */ /* 0x000fc8000ff1e0ff */
[----:B------:R-:W-:-:S05]  /*16c0*/  LEA.HI.X.SX32 R29, R39, UR13, 0x1, P0 ;  /* 0x0000000d271d7c11 */ /* 0x000fca00080f0eff */
[----:B------:R2:W-:Y:S04]  /*16d0*/  STG.E.U8 desc[UR8][R28.64], R31 ;  /* 0x0000001f1c007986 */ /* 0x0005e8000c101108 */
.L_x_1684:
        /* <DEDUP_REMOVED lines=11> */
        .weak           $__internal_146_$__cuda_sm20_div_s64
        .type           $__internal_146_$__cuda_sm20_div_s64,@function
        .size           $__internal_146_$__cuda_sm20_div_s64,($__internal_147_$__cuda_sm20_rem_u64 - $__internal_146_$__cuda_sm20_div_s64)
$__internal_146_$__cuda_sm20_div_s64:
        /* <DEDUP_REMOVED lines=74> */
[----:B------:R-:W-:Y:S06]  /*1c30*/  RET.REL.NODEC R22 `(_ZN2at6native60_GLOBAL__N__fdc43544_27_DistributionRandomKernel_cu_f88cee4443distribution_elementwise_grid_stride_kernelIjLi4EZZZNS0_9templates4cuda21random_from_to_kernelIPNS_17CUDAGeneratorImplEEEvRNS_18TensorIteratorBaseEmlT_ENKUlvE_clEvENKUlvE0_clEvEUlP24curandStatePhilox4_32_10E0_ZNS1_27distribution_nullary_kernelIaj5uint4S7_SF_ZZZS5_IS7_EvS9_mlSA_ENKSB_clEvENKSC_clEvEUljE_EEvS9_T2_RKT3_T4_EUlijE_EEvlNS_15PhiloxCudaStateET1_SJ_) ;  /* 0xffffffe016f07950 */ /* 0x000fec0003c3ffff */
        .weak           $__internal_147_$__cuda_sm20_rem_u64
        .type           $__internal_147_$__cuda_sm20_rem_u64,@function
        .size           $__internal_147_$__cuda_sm20_rem_u64,(.L_x_2058 - $__internal_147_$__cuda_sm20_rem_u64)
$__internal_147_$__cuda_sm20_rem_u64:
        /* <DEDUP_REMOVED lines=62> */
[----:B------:R-:W-:Y:S06]  /*2020*/  RET.REL.NODEC R28 `(_ZN2at6native60_GLOBAL__N__fdc43544_27_DistributionRandomKernel_cu_f88cee4443distribution_elementwise_grid_stride_kernelIjLi4EZZZNS0_9templates4cuda21random_from_to_kernelIPNS_17CUDAGeneratorImplEEEvRNS_18TensorIteratorBaseEmlT_ENKUlvE_clEvENKUlvE0_clEvEUlP24curandStatePhilox4_32_10E0_ZNS1_27distribution_nullary_kernelIaj5uint4S7_SF_ZZZS5_IS7_EvS9_mlSA_ENKSB_clEvENKSC_clEvEUljE_EEvS9_T2_RKT3_T4_EUlijE_EEvlNS_15PhiloxCudaStateET1_SJ_) ;  /* 0xffffffdc1cf47950 */ /* 0x000fec0003c3ffff */
.L_x_1688:
        /* <DEDUP_REMOVED lines=13> */
.L_x_2058:


//--------------------- .text._ZN2at6native60_GLOBAL__N__fdc43544_27_DistributionRandomKernel_cu_f88cee4443distribution_elementwise_grid_stride_kernelImLi2EZZZNS0_9templates4cuda21random_from_to_kernelIPNS_17CUDAGeneratorImplEEEvRNS_18TensorIteratorBaseEmlT_ENKUlvE_clEvENKUlvE0_clEvEUlP24curandStatePhilox4_32_10E_ZNS1_27distribution_nullary_kernelIam10ulonglong2S7_SF_ZZZS5_IS7_EvS9_mlSA_ENKSB_clEvENKSC_clEvEUlmE_EEvS9_T2_RKT3_T4_EUlimE0_EEvlNS_15PhiloxCudaStateET1_SJ_ --------------------------
	.section	.text._ZN2at6native60_GLOBAL__N__fdc43544_27_DistributionRandomKernel_cu_f88cee4443distribution_elementwise_grid_stride_kernelImLi2EZZZNS0_9templates4cuda21random_from_to_kernelIPNS_17CUDAGeneratorImplEEEvRNS_18TensorIteratorBaseEmlT_ENKUlvE_clEvENKUlvE0_clEvEUlP24curandStatePhilox4_32_10E_ZNS1_27distribution_nullary_kernelIam10ulonglong2S7_SF_ZZZS5_IS7_EvS9_mlSA_ENKSB_clEvENKSC_clEvEUlmE_EEvS9_T2_RKT3_T4_EUlimE0_EEvlNS_15PhiloxCudaStateET1_SJ_,"ax",@progbits
	.align	128
.text._ZN2at6native60_GLOBAL__N__fdc43544_27_DistributionRandomKernel_cu_f88cee4443distribution_elementwise_grid_stride_kernelImLi2EZZZNS0_9templates4cuda21random_from_to_kernelIPNS_17CUDAGeneratorImplEEEvRNS_18TensorIteratorBaseEmlT_ENKUlvE_clEvENKUlvE0_clEvEUlP24curandStatePhilox4_32_10E_ZNS1_27distribution_nullary_kernelIam10ulonglong2S7_SF_ZZZS5_IS7_EvS9_mlSA_ENKSB_clEvENKSC_clEvEUlmE_EEvS9_T2_RKT3_T4_EUlimE0_EEvlNS_15PhiloxCudaStateET1_SJ_:
        .type           _ZN2at6native60_GLOBAL__N__fdc43544_27_DistributionRandomKernel_cu_f88cee4443distribution_elementwise_grid_stride_kernelImLi2EZZZNS0_9templates4cuda21random_from_to_kernelIPNS_17CUDAGeneratorImplEEEvRNS_18TensorIteratorBaseEmlT_ENKUlvE_clEvENKUlvE0_clEvEUlP24curandStatePhilox4_32_10E_ZNS1_27distribution_nullary_kernelIam10ulonglong2S7_SF_ZZZS5_IS7_EvS9_mlSA_ENKSB_clEvENKSC_clEvEUlmE_EEvS9_T2_RKT3_T4_EUlimE0_EEvlNS_15PhiloxCudaStateET1_SJ_,@function
        .size           _ZN2at6native60_GLOBAL__N__fdc43544_27_DistributionRandomKernel_cu_f88cee4443distribution_elementwise_grid_stride_kernelImLi2EZZZNS0_9templates4cuda21random_from_to_kernelIPNS_17CUDAGeneratorImplEEEvRNS_18TensorIteratorBaseEmlT_ENKUlvE_clEvENKUlvE0_clEvEUlP24curandStatePhilox4_32_10E_ZNS1_27distribution_nullary_kernelIam10ulonglong2S7_SF_ZZZS5_IS7_EvS9_mlSA_ENKSB_clEvENKSC_clEvEUlmE_EEvS9_T2_RKT3_T4_EUlimE0_EEvlNS_15PhiloxCudaStateET1_SJ_,(.L_x_2061 - _ZN2at6native60_GLOBAL__N__fdc43544_27_DistributionRandomKernel_cu_f88cee4443distribution_elementwise_grid_stride_kernelImLi2EZZZNS0_9templates4cuda21random_from_to_kernelIPNS_17CUDAGeneratorImplEEEvRNS_18TensorIteratorBaseEmlT_ENKUlvE_clEvENKUlvE0_clEvEUlP24curandStatePhilox4_32_10E_ZNS1_27distribution_nullary_kernelIam10ulonglong2S7_SF_ZZZS5_IS7_EvS9_mlSA_ENKSB_clEvENKSC_clEvEUlmE_EEvS9_T2_RKT3_T4_EUlimE0_EEvlNS_15PhiloxCudaStateET1_SJ_)
        .other          _ZN2at6native60_GLOBAL__N__fdc43544_27_DistributionRandomKernel_cu_f88cee4443distribution_elementwise_grid_stride_kernelImLi2EZZZNS0_9templates4cuda21random_from_to_kernelIPNS_17CUDAGeneratorImplEEEvRNS_18TensorIteratorBaseEmlT_ENKUlvE_clEvENKUlvE0_clEvEUlP24curandStatePhilox4_32_10E_ZNS1_27distribution_nullary_kernelIam10ulonglong2S7_SF_ZZZS5_IS7_EvS9_mlSA_ENKSB_clEvENKSC_clEvEUlmE_EEvS9_T2_RKT3_T4_EUlimE0_EEvlNS_15PhiloxCudaStateET1_SJ_,@"STO_CUDA_ENTRY STV_DEFAULT"
_ZN2at6native60_GLOBAL__N__fdc43544_27_DistributionRandomKernel_cu_f88cee4443distribution_elementwise_grid_stride_kernelImLi2EZZZNS0_9templates4cuda21random_from_to_kernelIPNS_17CUDAGeneratorImplEEEvRNS_18TensorIteratorBaseEmlT_ENKUlvE_clEvENKUlvE0_clEvEUlP24curandStatePhilox4_32_10E_ZNS1_27distribution_nullary_kernelIam10ulonglong2S7_SF_ZZZS5_IS7_EvS9_mlSA_ENKSB_clEvENKSC_clEvEUlmE_EEvS9_T2_RKT3_T4_EUlimE0_EEvlNS_15PhiloxCudaStateET1_SJ_:
        /* <DEDUP_REMOVED lines=93> */
[----:B------:R-:W-:Y:S05]  /*05d0*/  CALL.REL.NOINC `($__internal_148_$__cuda_sm20_div_s64) ;  /* 0x0000003000107944 */ /* 0x000fea0003c00000 */
[----:B------:R-:W-:Y:S05]  /*05e0*/  BRA `(.L_x_1690) ;  /* 0x0000000000587947 */ /* 0x000fea0003800000 */
.L_x_1689:
        /* <DEDUP_REMOVED lines=22> */
.L_x_1690:
        /* <DEDUP_REMOVED lines=68> */
.L_x_1706:
        /* <DEDUP_REMOVED lines=13> */
.L_x_1692:
[----:B------:R-:W-:Y:S05]  /*0c60*/  BSYNC B0 ;  /* 0x0000000000007941 */ /* 0x000fea0003800000 */
.L_x_1691:
        /* <DEDUP_REMOVED lines=69> */
.L_x_1694:
[----:B------:R-:W-:Y:S01]  /*10c0*/  MOV R0, R22 ;  /* 0x0000001600007202 */ /* 0x000fe20000000f00 */
[----:B------:R-:W-:Y:S01]  /*10d0*/  IMAD.MOV.U32 R2, RZ, RZ, R3 ;  /* 0x000000ffff027224 */ /* 0x000fe200078e0003 */
[----:B------:R-:W-:Y:S01]  /*10e0*/  MOV R6, R8 ;  /* 0x0000000800067202 */ /* 0x000fe20000000f00 */
[----:B------:R-:W-:-:S07]  /*10f0*/  IMAD.MOV.U32 R5, RZ, RZ, R18 ;  /* 0x000000ffff057224 */ /* 0x000fce00078e0012 */
.L_x_1693:
        /* <DEDUP_REMOVED lines=257> */
.L_x_1697:
        /* <DEDUP_REMOVED lines=8> */
[----:B01----:R-:W-:Y:S05]  /*2190*/  CALL.REL.NOINC `($__internal_149_$__cuda_sm20_rem_u64) ;  /* 0x00000018004c7944 */ /* 0x003fea0003c00000 */
[----:B------:R-:W-:Y:S05]  /*21a0*/  BRA `(.L_x_1700) ;  /* 0x0000000000487947 */ /* 0x000fea0003800000 */
.L_x_1699:
        /* <DEDUP_REMOVED lines=18> */
.L_x_1700:
[----:B------:R-:W-:Y:S05]  /*22d0*/  BSYNC B1 ;  /* 0x0000000000017941 */ /* 0x000fea0003800000 */
.L_x_1698:
[----:B------:R-:W-:Y:S02]  /*22e0*/  ULDC UR34, c[0x0][0x3e0] ;  /* 0x0000f80000227ab9 */ /* 0x000fe40000000800 */
[----:B------:R-:W-:-:S05]  /*22f0*/  VIADD R23, R0, UR34 ;  /* 0x0000002200177c36 */ /* 0x000fca0008000000 */
[----:B------:R2:W-:Y:S02]  /*2300*/  STG.E.U8 desc[UR60][R26.64], R23 ;  /* 0x000000171a007986 */ /* 0x0005e4000c10113c */
.L_x_1696:
[----:B------:R-:W-:Y:S05]  /*2310*/  BSYNC B0 ;  /* 0x0000000000007941 */ /* 0x000fea0003800000 */
.L_x_1695:
        /* <DEDUP_REMOVED lines=259> */
.L_x_1702:
        /* <DEDUP_REMOVED lines=10> */
[----:B01----:R-:W-:Y:S05]  /*33f0*/  CALL.REL.NOINC `($__internal_149_$__cuda_sm20_rem_u64) ;  /* 0x0000000400b47944 */ /* 0x003fea0003c00000 */
[----:B------:R-:W-:Y:S05]  /*3400*/  BRA `(.L_x_1705) ;  /* 0x0000000000487947 */ /* 0x000fea0003800000 */
.L_x_1704:
        /* <DEDUP_REMOVED lines=18> */
.L_x_1705:
[----:B------:R-:W-:Y:S05]  /*3530*/  BSYNC B0 ;  /* 0x0000000000007941 */ /* 0x000fea0003800000 */
.L_x_1703:
[----:B------:R-:W-:Y:S02]  /*3540*/  ULDC UR34, c[0x0][0x3e0] ;  /* 0x0000f80000227ab9 */ /* 0x000fe40000000800 */
[----:B------:R-:W-:-:S05]  /*3550*/  IADD3 R3, R0, UR34, RZ ;  /* 0x0000002200037c10 */ /* 0x000fca000fffe0ff */
[----:B------:R3:W-:Y:S02]  /*3560*/  STG.E.U8 desc[UR60][R26.64], R3 ;  /* 0x000000031a007986 */ /* 0x0007e4000c10113c */
.L_x_1701:
        /* <DEDUP_REMOVED lines=11> */
        .weak           $__internal_148_$__cuda_sm20_div_s64
        .type           $__internal_148_$__cuda_sm20_div_s64,@function
        .size           $__internal_148_$__cuda_sm20_div_s64,($__internal_149_$__cuda_sm20_rem_u64 - $__internal_148_$__cuda_sm20_div_s64)
$__internal_148_$__cuda_sm20_div_s64:
        /* <DEDUP_REMOVED lines=74> */
[----:B------:R-:W-:Y:S06]  /*3ac0*/  RET.REL.NODEC R6 `(_ZN2at6native60_GLOBAL__N__fdc43544_27_DistributionRandomKernel_cu_f88cee4443distribution_elementwise_grid_stride_kernelImLi2EZZZNS0_9templates4cuda21random_from_to_kernelIPNS_17CUDAGeneratorImplEEEvRNS_18TensorIteratorBaseEmlT_ENKUlvE_clEvENKUlvE0_clEvEUlP24curandStatePhilox4_32_10E_ZNS1_27distribution_nullary_kernelIam10ulonglong2S7_SF_ZZZS5_IS7_EvS9_mlSA_ENKSB_clEvENKSC_clEvEUlmE_EEvS9_T2_RKT3_T4_EUlimE0_EEvlNS_15PhiloxCudaStateET1_SJ_) ;  /* 0xffffffc4064c7950 */ /* 0x000fec0003c3ffff */
        .weak           $__internal_149_$__cuda_sm20_rem_u64
        .type           $__internal_149_$__cuda_sm20_rem_u64,@function
        .size           $__internal_149_$__cuda_sm20_rem_u64,(.L_x_2061 - $__internal_149_$__cuda_sm20_rem_u64)
$__internal_149_$__cuda_sm20_rem_u64:
        /* <DEDUP_REMOVED lines=61> */
[----:B------:R-:W-:Y:S06]  /*3ea0*/  RET.REL.NODEC R40 `(_ZN2at6native60_GLOBAL__N__fdc43544_27_DistributionRandomKernel_cu_f88cee4443distribution_elementwise_grid_stride_kernelImLi2EZZZNS0_9templates4cuda21random_from_to_kernelIPNS_17CUDAGeneratorImplEEEvRNS_18TensorIteratorBaseEmlT_ENKUlvE_clEvENKUlvE0_clEvEUlP24curandStatePhilox4_32_10E_ZNS1_27distribution_nullary_kernelIam10ulonglong2S7_SF_ZZZS5_IS7_EvS9_mlSA_ENKSB_clEvENKSC_clEvEUlmE_EEvS9_T2_RKT3_T4_EUlimE0_EEvlNS_15PhiloxCudaStateET1_SJ_) ;  /* 0xffffffc028547950 */ /* 0x000fec0003c3ffff */
.L_x_1707:
        /* <DEDUP_REMOVED lines=13> */
.L_x_2061:


//--------------------- .text._ZN2at6native60_GLOBAL__N__fdc43544_27_DistributionRandomKernel_cu_f88cee4443distribution_elementwise_grid_stride_kernelImLi2EZZZNS0_9templates4cuda21random_from_to_kernelIPNS_17CUDAGeneratorImplEEEvRNS_18TensorIteratorBaseEmlT_ENKUlvE_clEvENKUlvE0_clEvEUlP24curandStatePhilox4_32_10E_ZNS1_27distribution_nullary_kernelIam10ulonglong2S7_SF_ZZZS5_IS7_EvS9_mlSA_ENKSB_clEvENKSC_clEvEUlmE_EEvS9_T2_RKT3_T4_EUlimE_EEvlNS_15PhiloxCudaStateET1_SJ_ --------------------------
	.section	.text._ZN2at6native60_GLOBAL__N__fdc43544_27_DistributionRandomKernel_cu_f88cee4443distribution_elementwise_grid_stride_kernelImLi2EZZZNS0_9templates4cuda21random_from_to_kernelIPNS_17CUDAGeneratorImplEEEvRNS_18TensorIteratorBaseEmlT_ENKUlvE_clEvENKUlvE0_clEvEUlP24curandStatePhilox4_32_10E_ZNS1_27distribution_nullary_kernelIam10ulonglong2S7_SF_ZZZS5_IS7_EvS9_mlSA_ENKSB_clEvENKSC_clEvEUlmE_EEvS9_T2_RKT3_T4_EUlimE_EEvlNS_15PhiloxCudaStateET1_SJ_,"ax",@progbits
	.align	128
.text._ZN2at6native60_GLOBAL__N__fdc43544_27_DistributionRandomKernel_cu_f88cee4443distribution_elementwise_grid_stride_kernelImLi2EZZZNS0_9templates4cuda21random_from_to_kernelIPNS_17CUDAGeneratorImplEEEvRNS_18TensorIteratorBaseEmlT_ENKUlvE_clEvENKUlvE0_clEvEUlP24curandStatePhilox4_32_10E_ZNS1_27distribution_nullary_kernelIam10ulonglong2S7_SF_ZZZS5_IS7_EvS9_mlSA_ENKSB_clEvENKSC_clEvEUlmE_EEvS9_T2_RKT3_T4_EUlimE_EEvlNS_15PhiloxCudaStateET1_SJ_:
        .type           _ZN2at6native60_GLOBAL__N__fdc43544_27_DistributionRandomKernel_cu_f88cee4443distribution_elementwise_grid_stride_kernelImLi2EZZZNS0_9templates4cuda21random_from_to_kernelIPNS_17CUDAGeneratorImplEEEvRNS_18TensorIteratorBaseEmlT_ENKUlvE_clEvENKUlvE0_clEvEUlP24curandStatePhilox4_32_10E_ZNS1_27distribution_nullary_kernelIam10ulonglong2S7_SF_ZZZS5_IS7_EvS9_mlSA_ENKSB_clEvENKSC_clEvEUlmE_EEvS9_T2_RKT3_T4_EUlimE_EEvlNS_15PhiloxCudaStateET1_SJ_,@function
        .size           _ZN2at6native60_GLOBAL__N__fdc43544_27_DistributionRandomKernel_cu_f88cee4443distribution_elementwise_grid_stride_kernelImLi2EZZZNS0_9templates4cuda21random_from_to_kernelIPNS_17CUDAGeneratorImplEEEvRNS_18TensorIteratorBaseEmlT_ENKUlvE_clEvENKUlvE0_clEvEUlP24curandStatePhilox4_32_10E_ZNS1_27distribution_nullary_kernelIam10ulonglong2S7_SF_ZZZS5_IS7_EvS9_mlSA_ENKSB_clEvENKSC_clEvEUlmE_EEvS9_T2_RKT3_T4_EUlimE_EEvlNS_15PhiloxCudaStateET1_SJ_,(.L_x_2064 - _ZN2at6native60_GLOBAL__N__fdc43544_27_DistributionRandomKernel_cu_f88cee4443distribution_elementwise_grid_stride_kernelImLi2EZZZNS0_9templates4cuda21random_from_to_kernelIPNS_17CUDAGeneratorImplEEEvRNS_18TensorIteratorBaseEmlT_ENKUlvE_clEvENKUlvE0_clEvEUlP24curandStatePhilox4_32_10E_ZNS1_27distribution_nullary_kernelIam10ulonglong2S7_SF_ZZZS5_IS7_EvS9_mlSA_ENKSB_clEvENKSC_clEvEUlmE_EEvS9_T2_RKT3_T4_EUlimE_EEvlNS_15PhiloxCudaStateET1_SJ_)
        .other          _ZN2at6native60_GLOBAL__N__fdc43544_27_DistributionRandomKernel_cu_f88cee4443distribution_elementwise_grid_stride_kernelImLi2EZZZNS0_9templates4cuda21random_from_to_kernelIPNS_17CUDAGeneratorImplEEEvRNS_18TensorIteratorBaseEmlT_ENKUlvE_clEvENKUlvE0_clEvEUlP24curandStatePhilox4_32_10E_ZNS1_27distribution_nullary_kernelIam10ulonglong2S7_SF_ZZZS5_IS7_EvS9_mlSA_ENKSB_clEvENKSC_clEvEUlmE_EEvS9_T2_RKT3_T4_EUlimE_EEvlNS_15PhiloxCudaStateET1_SJ_,@"STO_CUDA_ENTRY STV_DEFAULT"
_ZN2at6native60_GLOBAL__N__fdc43544_27_DistributionRandomKernel_cu_f88cee4443distribution_elementwise_grid_stride_kernelImLi2EZZZNS0_9templates4cuda21random_from_to_kernelIPNS_17CUDAGeneratorImplEEEvRNS_18TensorIteratorBaseEmlT_ENKUlvE_clEvENKUlvE0_clEvEUlP24curandStatePhilox4_32_10E_ZNS1_27distribution_nullary_kernelIam10ulonglong2S7_SF_ZZZS5_IS7_EvS9_mlSA_ENKSB_clEvENKSC_clEvEUlmE_EEvS9_T2_RKT3_T4_EUlimE_EEvlNS_15PhiloxCudaStateET1_SJ_:
        /* <DEDUP_REMOVED lines=86> */
[----:B------:R-:W-:Y:S05]  /*0560*/  CALL.REL.NOINC `($__internal_150_$__cuda_sm20_div_s64) ;  /* 0x0000000c00847944 */ /* 0x000fea0003c00000 */
[----:B------:R-:W-:Y:S01]  /*0570*/  MOV R22, R26 ;  /* 0x0000001a00167202 */ /* 0x000fe20000000f00 */
[----:B------:R-:W-:Y:S01]  /*0580*/  IMAD.MOV.U32 R23, RZ, RZ, R27 ;  /* 0x000000ffff177224 */ /* 0x000fe200078e001b */
[----:B------:R-:W-:Y:S06]  /*0590*/  BRA `(.L_x_1709) ;  /* 0x00000000005c7947 */ /* 0x000fec0003800000 */
.L_x_1708:
        /* <DEDUP_REMOVED lines=23> */
.L_x_1709:
        /* <DEDUP_REMOVED lines=33> */
.L_x_1723:
        /* <DEDUP_REMOVED lines=13> */
.L_x_1711:
[----:B------:R-:W-:Y:S05]  /*09f0*/  BSYNC B0 ;  /* 0x0000000000007941 */ /* 0x000fea0003800000 */
.L_x_1710:
        /* <DEDUP_REMOVED lines=60> */
.L_x_1713:
[----:B------:R-:W-:Y:S01]  /*0dc0*/  IMAD.MOV.U32 R47, RZ, RZ, R43 ;  /* 0x000000ffff2f7224 */ /* 0x000fe200078e002b */
[----:B------:R-:W-:Y:S01]  /*0dd0*/  MOV R46, R31 ;  /* 0x0000001f002e7202 */ /* 0x000fe20000000f00 */
[----:B------:R-:W-:Y:S02]  /*0de0*/  IMAD.MOV.U32 R39, RZ, RZ, R37 ;  /* 0x000000ffff277224 */ /* 0x000fe400078e0025 */
[----:B------:R-:W-:-:S07]  /*0df0*/  IMAD.MOV.U32 R40, RZ, RZ, R26 ;  /* 0x000000ffff287224 */ /* 0x000fce00078e001a */
.L_x_1712:
        /* <DEDUP_REMOVED lines=11> */
[----:B01----:R-:W-:Y:S05]  /*0eb0*/  CALL.REL.NOINC `($__internal_151_$__cuda_sm20_rem_u64) ;  /* 0x00000008005c7944 */ /* 0x003fea0003c00000 */
[----:B------:R-:W-:Y:S05]  /*0ec0*/  BRA `(.L_x_1718) ;  /* 0x0000000000447947 */ /* 0x000fea0003800000 */
.L_x_1717:
        /* <DEDUP_REMOVED lines=17> */
.L_x_1718:
[----:B------:R-:W-:Y:S05]  /*0fe0*/  BSYNC B1 ;  /* 0x0000000000017941 */ /* 0x000fea0003800000 */
.L_x_1716:
[----:B------:R-:W-:Y:S01]  /*0ff0*/  IMAD R29, R16, UR10, RZ ;  /* 0x0000000a101d7c24 */ /* 0x000fe2000f8e02ff */
[----:B------:R-:W-:-:S04]  /*1000*/  IADD3 R31, R30, UR7, RZ ;  /* 0x000000071e1f7c10 */ /* 0x000fc8000fffe0ff */
[----:B------:R-:W-:-:S04]  /*1010*/  IADD3 R28, P0, R29, UR12, RZ ;  /* 0x0000000c1d1c7c10 */ /* 0x000fc8000ff1e0ff */
[----:B------:R-:W-:-:S05]  /*1020*/  LEA.HI.X.SX32 R29, R29, UR13, 0x1, P0 ;  /* 0x0000000d1d1d7c11 */ /* 0x000fca00080f0eff */
[----:B------:R2:W-:Y:S04]  /*1030*/  STG.E.U8 desc[UR8][R28.64], R31 ;  /* 0x0000001f1c007986 */ /* 0x0005e8000c101108 */
.L_x_1715:
[----:B------:R-:W-:Y:S05]  /*1040*/  BSYNC B0 ;  /* 0x0000000000007941 */ /* 0x000fea0003800000 */
.L_x_1714:
        /* <DEDUP_REMOVED lines=15> */
[----:B01----:R-:W-:Y:S05]  /*1140*/  CALL.REL.NOINC `($__internal_151_$__cuda_sm20_rem_u64) ;  /* 0x0000000400b87944 */ /* 0x003fea0003c00000 */
[----:B------:R-:W-:Y:S05]  /*1150*/  BRA `(.L_x_1722) ;  /* 0x0000000000447947 */ /* 0x000fea0003800000 */
.L_x_1721:
        /* <DEDUP_REMOVED lines=17> */
.L_x_1722:
[----:B------:R-:W-:Y:S05]  /*1270*/  BSYNC B0 ;  /* 0x0000000000007941 */ /* 0x000fea0003800000 */
.L_x_1720:
[----:B------:R-:W-:Y:S02]  /*1280*/  IMAD R44, R44, UR10, RZ ;  /* 0x0000000a2c2c7c24 */ /* 0x000fe4000f8e02ff */
[----:B------:R-:W-:-:S03]  /*1290*/  VIADD R31, R30, UR7 ;  /* 0x000000071e1f7c36 */ /* 0x000fc60008000000 */
[----:B------:R-:W-:-:S04]  /*12a0*/  IADD3 R28, P0, R44, UR12, RZ ;  /* 0x0000000c2c1c7c10 */ /* 0x000fc8000ff1e0ff */
[----:B------:R-:W-:-:S05]  /*12b0*/  LEA.HI.X.SX32 R29, R44, UR13, 0x1, P0 ;  /* 0x0000000d2c1d7c11 */ /* 0x000fca00080f0eff */
[----:B------:R2:W-:Y:S04]  /*12c0*/  STG.E.U8 desc[UR8][R28.64], R31 ;  /* 0x0000001f1c007986 */ /* 0x0005e8000c101108 */
.L_x_1719:
        /* <DEDUP_REMOVED lines=11> */
        .weak           $__internal_150_$__cuda_sm20_div_s64
        .type           $__internal_150_$__cuda_sm20_div_s64,@function
        .size           $__internal_150_$__cuda_sm20_div_s64,($__internal_151_$__cuda_sm20_rem_u64 - $__internal_150_$__cuda_sm20_div_s64)
$__internal_150_$__cuda_sm20_div_s64:
        /* <DEDUP_REMOVED lines=74> */
[----:B------:R-:W-:Y:S06]  /*1820*/  RET.REL.NODEC R22 `(_ZN2at6native60_GLOBAL__N__fdc43544_27_DistributionRandomKernel_cu_f88cee4443distribution_elementwise_grid_stride_kernelImLi2EZZZNS0_9templates4cuda21random_from_to_kernelIPNS_17CUDAGeneratorImplEEEvRNS_18TensorIteratorBaseEmlT_ENKUlvE_clEvENKUlvE0_clEvEUlP24curandStatePhilox4_32_10E_ZNS1_27distribution_nullary_kernelIam10ulonglong2S7_SF_ZZZS5_IS7_EvS9_mlSA_ENKSB_clEvENKSC_clEvEUlmE_EEvS9_T2_RKT3_T4_EUlimE_EEvlNS_15PhiloxCudaStateET1_SJ_) ;  /* 0xffffffe416f47950 */ /* 0x000fec0003c3ffff */
        .weak           $__internal_151_$__cuda_sm20_rem_u64
        .type           $__internal_151_$__cuda_sm20_rem_u64,@function
        .size           $__internal_151_$__cuda_sm20_rem_u64,(.L_x_2064 - $__internal_151_$__cuda_sm20_rem_u64)
$__internal_151_$__cuda_sm20_rem_u64:
        /* <DEDUP_REMOVED lines=62> */
[----:B------:R-:W-:Y:S06]  /*1c10*/  RET.REL.NODEC R28 `(_ZN2at6native60_GLOBAL__N__fdc43544_27_DistributionRandomKernel_cu_f88cee4443distribution_elementwise_grid_stride_kernelImLi2EZZZNS0_9templates4cuda21random_from_to_kernelIPNS_17CUDAGeneratorImplEEEvRNS_18TensorIteratorBaseEmlT_ENKUlvE_clEvENKUlvE0_clEvEUlP24curandStatePhilox4_32_10E_ZNS1_27distribution_nullary_kernelIam10ulonglong2S7_SF_ZZZS5_IS7_EvS9_mlSA_ENKSB_clEvENKSC_clEvEUlmE_EEvS9_T2_RKT3_T4_EUlimE_EEvlNS_15PhiloxCudaStateET1_SJ_) ;  /* 0xffffffe01cf87950 */ /* 0x000fec0003c3ffff */
.L_x_1724:
        /* <DEDUP_REMOVED lines=14> */
.L_x_2064:


//--------------------- .text._ZN2at6native60_GLOBAL__N__fdc43544_27_DistributionRandomKernel_cu_f88cee4443distribution_elementwise_grid_stride_kernelIjLi4EZZZNS0_9templates4cuda21random_from_to_kernelIPNS_17CUDAGeneratorImplEEEvRNS_18TensorIteratorBaseEmlT_ENKUlvE_clEvENKUlvE_clEvEUlP24curandStatePhilox4_32_10E0_ZNS1_27distribution_nullary_kernelIhj5uint4S7_SF_ZZZS5_IS7_EvS9_mlSA_ENKSB_clEvENKSC_clEvEUljE_EEvS9_T2_RKT3_T4_EUlijE0_EEvlNS_15PhiloxCudaStateET1_SJ_ --------------------------
	.section	.text._ZN2at6native60_GLOBAL__N__fdc43544_27_DistributionRandomKernel_cu_f88cee4443distribution_elementwise_grid_stride_kernelIjLi4EZZZNS0_9templates4cuda21random_from_to_kernelIPNS_17CUDAGeneratorImplEEEvRNS_18TensorIteratorBaseEmlT_ENKUlvE_clEvENKUlvE_clEvEUlP24curandStatePhilox4_32_10E0_ZNS1_27distribution_nullary_kernelIhj5uint4S7_SF_ZZZS5_IS7_EvS9_mlSA_ENKSB_clEvENKSC_clEvEUljE_EEvS9_T2_RKT3_T4_EUlijE0_EEvlNS_15PhiloxCudaStateET1_SJ_,"ax",@progbits
	.align	128
.text._ZN2at6native60_GLOBAL__N__fdc43544_27_DistributionRandomKernel_cu_f88cee4443distribution_elementwise_grid_stride_kernelIjLi4EZZZNS0_9templates4cuda21random_from_to_kernelIPNS_17CUDAGeneratorImplEEEvRNS_18TensorIteratorBaseEmlT_ENKUlvE_clEvENKUlvE_clEvEUlP24curandStatePhilox4_32_10E0_ZNS1_27distribution_nullary_kernelIhj5uint4S7_SF_ZZZS5_IS7_EvS9_mlSA_ENKSB_clEvENKSC_clEvEUljE_EEvS9_T2_RKT3_T4_EUlijE0_EEvlNS_15PhiloxCudaStateET1_SJ_:
        .type           _ZN2at6native60_GLOBAL__N__fdc43544_27_DistributionRandomKernel_cu_f88cee4443distribution_elementwise_grid_stride_kernelIjLi4EZZZNS0_9templates4cuda21random_from_to_kernelIPNS_17CUDAGeneratorImplEEEvRNS_18TensorIteratorBaseEmlT_ENKUlvE_clEvENKUlvE_clEvEUlP24curandStatePhilox4_32_10E0_ZNS1_27distribution_nullary_kernelIhj5uint4S7_SF_ZZZS5_IS7_EvS9_mlSA_ENKSB_clEvENKSC_clEvEUljE_EEvS9_T2_RKT3_T4_EUlijE0_EEvlNS_15PhiloxCudaStateET1_SJ_,@function
        .size           _ZN2at6native60_GLOBAL__N__fdc43544_27_DistributionRandomKernel_cu_f88cee4443distribution_elementwise_grid_stride_kernelIjLi4EZZZNS0_9templates4cuda21random_from_to_kernelIPNS_17CUDAGeneratorImplEEEvRNS_18TensorIteratorBaseEmlT_ENKUlvE_clEvENKUlvE_clEvEUlP24curandStatePhilox4_32_10E0_ZNS1_27distribution_nullary_kernelIhj5uint4S7_SF_ZZZS5_IS7_EvS9_mlSA_ENKSB_clEvENKSC_clEvEUljE_EEvS9_T2_RKT3_T4_EUlijE0_EEvlNS_15PhiloxCudaStateET1_SJ_,(.L_x_2067 - _ZN2at6native60_GLOBAL__N__fdc43544_27_DistributionRandomKernel_cu_f88cee4443distribution_elementwise_grid_stride_kernelIjLi4EZZZNS0_9templates4cuda21random_from_to_kernelIPNS_17CUDAGeneratorImplEEEvRNS_18TensorIteratorBaseEmlT_ENKUlvE_clEvENKUlvE_clEvEUlP24curandStatePhilox4_32_10E0_ZNS1_27distribution_nullary_kernelIhj5uint4S7_SF_ZZZS5_IS7_EvS9_mlSA_ENKSB_clEvENKSC_clEvEUljE_EEvS9_T2_RKT3_T4_EUlijE0_EEvlNS_15PhiloxCudaStateET1_SJ_)
        .other          _ZN2at6native60_GLOBAL__N__fdc43544_27_DistributionRandomKernel_cu_f88cee4443distribution_elementwise_grid_stride_kernelIjLi4EZZZNS0_9templates4cuda21random_from_to_kernelIPNS_17CUDAGeneratorImplEEEvRNS_18TensorIteratorBaseEmlT_ENKUlvE_clEvENKUlvE_clEvEUlP24curandStatePhilox4_32_10E0_ZNS1_27distribution_nullary_kernelIhj5uint4S7_SF_ZZZS5_IS7_EvS9_mlSA_ENKSB_clEvENKSC_clEvEUljE_EEvS9_T2_RKT3_T4_EUlijE0_EEvlNS_15PhiloxCudaStateET1_SJ_,@"STO_CUDA_ENTRY STV_DEFAULT"
_ZN2at6native60_GLOBAL__N__fdc43544_27_DistributionRandomKernel_cu_f88cee4443distribution_elementwise_grid_stride_kernelIjLi4EZZZNS0_9templates4cuda21random_from_to_kernelIPNS_17CUDAGeneratorImplEEEvRNS_18TensorIteratorBaseEmlT_ENKUlvE_clEvENKUlvE_clEvEUlP24curandStatePhilox4_32_10E0_ZNS1_27distribution_nullary_kernelIhj5uint4S7_SF_ZZZS5_IS7_EvS9_mlSA_ENKSB_clEvENKSC_clEvEUljE_EEvS9_T2_RKT3_T4_EUlijE0_EEvlNS_15PhiloxCudaStateET1_SJ_:
        /* <DEDUP_REMOVED lines=92> */
[----:B------:R-:W-:Y:S05]  /*05c0*/  CALL.REL.NOINC `($__internal_152_$__cuda_sm20_div_s64) ;  /* 0x0000005000987944 */ /* 0x000fea0003c00000 */
[----:B------:R-:W-:Y:S05]  /*05d0*/  BRA `(.L_x_1726) ;  /* 0x00000000005c7947 */ /* 0x000fea0003800000 */
.L_x_1725:
        /* <DEDUP_REMOVED lines=23> */
.L_x_1726:
        /* <DEDUP_REMOVED lines=68> */
.L_x_1750:
        /* <DEDUP_REMOVED lines=13> */
.L_x_1728:
[----:B------:R-:W-:Y:S05]  /*0c60*/  BSYNC B0 ;  /* 0x0000000000007941 */ /* 0x000fea0003800000 */
.L_x_1727:
        /* <DEDUP_REMOVED lines=69> */
.L_x_1730:
[----:B------:R-:W-:Y:S01]  /*10c0*/  MOV R35, R32 ;  /* 0x0000002000237202 */ /* 0x000fe20000000f00 */
[----:B------:R-:W-:Y:S01]  /*10d0*/  IMAD.MOV.U32 R41, RZ, RZ, R27 ;  /* 0x000000ffff297224 */ /* 0x000fe200078e001b */
[----:B------:R-:W-:Y:S01]  /*10e0*/  MOV R30, R28 ;  /* 0x0000001c001e7202 */ /* 0x000fe20000000f00 */
[----:B------:R-:W-:-:S07]  /*10f0*/  IMAD.MOV.U32 R31, RZ, RZ, R22 ;  /* 0x000000ffff1f7224 */ /* 0x000fce00078e0016 */
.L_x_1729:
        /* <DEDUP_REMOVED lines=258> */
.L_x_1733:
[----:B------:R-:W-:Y:S01]  /*2120*/  ISETP.NE.U32.AND P0, PT, RZ, UR30, PT ;  /* 0x0000001eff007c0c */ /* 0x000fe2000bf05070 */
[----:B------:R-:W-:Y:S02]  /*2130*/  ULDC.64 UR34, c[0x0][0x3d0] ;  /* 0x0000f40000227ab9 */ /* 0x000fe40000000a00 */
[----:B------:R-:W-:-:S05]  /*2140*/  IADD3 R26, P1, R36, UR34, RZ ;  /* 0x00000022241a7c10 */ /* 0x000fca000ff3e0ff */
[----:B------:R-:W-:-:S05]  /*2150*/  IMAD.X R27, RZ, RZ, UR35, P1 ;  /* 0x00000023ff1b7e24 */ /* 0x000fca00088e06ff */
[----:B------:R-:W-:Y:S05]  /*2160*/  @!P0 BRA `(.L_x_1734) ;  /* 0x00000000000c8947 */ /* 0x000fea0003800000 */
[----:B------:R-:W-:-:S07]  /*2170*/  MOV R36, 0x2190 ;  /* 0x0000219000247802 */ /* 0x000fce0000000f00 */
[----:B01----:R-:W-:Y:S05]  /*2180*/  CALL.REL.NOINC `($__internal_153_$__cuda_sm20_rem_u64) ;  /* 0x0000003800d47944 */ /* 0x003fea0003c00000 */
[----:B------:R-:W-:Y:S05]  /*2190*/  BRA `(.L_x_1735) ;  /* 0x0000000000487947 */ /* 0x000fea0003800000 */
.L_x_1734:
        /* <DEDUP_REMOVED lines=18> */
.L_x_1735:
[----:B------:R-:W-:Y:S02]  /*22c0*/  ULDC UR34, c[0x0][0x3e0] ;  /* 0x0000f80000227ab9 */ /* 0x000fe40000000800 */
[----:B------:R-:W-:-:S05]  /*22d0*/  IADD3 R35, R35, UR34, RZ ;  /* 0x0000002223237c10 */ /* 0x000fca000fffe0ff */
[----:B------:R2:W-:Y:S02]  /*22e0*/  STG.E.U8 desc[UR60][R26.64], R35 ;  /* 0x000000231a007986 */ /* 0x0005e4000c10113c */
.L_x_1732:
[----:B------:R-:W-:Y:S05]  /*22f0*/  BSYNC B0 ;  /* 0x0000000000007941 */ /* 0x000fea0003800000 */
.L_x_1731:
        /* <DEDUP_REMOVED lines=248> */
.L_x_1738:
[----:B------:R-:W-:Y:S01]  /*3280*/  ISETP.NE.U32.AND P1, PT, RZ, UR30, PT ;  /* 0x0000001eff007c0c */ /* 0x000fe2000bf25070 */
[----:B------:R-:W-:Y:S02]  /*3290*/  ULDC.64 UR34, c[0x0][0x3d0] ;  /* 0x0000f40000227ab9 */ /* 0x000fe40000000a00 */
[----:B------:R-:W-:-:S05]  /*32a0*/  IADD3 R26, P0, R35, UR34, RZ ;  /* 0x00000022231a7c10 */ /* 0x000fca000ff1e0ff */
[----:B------:R-:W-:-:S05]  /*32b0*/  IMAD.X R27, RZ, RZ, UR35, P0 ;  /* 0x00000023ff1b7e24 */ /* 0x000fca00080e06ff */
[----:B------:R-:W-:Y:S05]  /*32c0*/  @!P1 BRA `(.L_x_1739) ;  /* 0x0000000000109947 */ /* 0x000fea0003800000 */
[----:B------:R-:W-:Y:S02]  /*32d0*/  MOV R35, R41 ;  /* 0x0000002900237202 */ /* 0x000fe40000000f00 */
[----:B------:R-:W-:-:S07]  /*32e0*/  MOV R36, 0x3300 ;  /* 0x0000330000247802 */ /* 0x000fce0000000f00 */
[----:B01----:R-:W-:Y:S05]  /*32f0*/  CALL.REL.NOINC `($__internal_153_$__cuda_sm20_rem_u64) ;  /* 0x0000002800787944 */ /* 0x003fea0003c00000 */
[----:B------:R-:W-:Y:S05]  /*3300*/  BRA `(.L_x_1740) ;  /* 0x0000000000487947 */ /* 0x000fea0003800000 */
.L_x_1739:
        /* <DEDUP_REMOVED lines=18> */
.L_x_1740:
[----:B------:R-:W-:Y:S02]  /*3430*/  ULDC UR34, c[0x0][0x3e0] ;  /* 0x0000f80000227ab9 */ /* 0x000fe40000000800 */
[----:B------:R-:W-:-:S05]  /*3440*/  VIADD R35, R35, UR34 ;  /* 0x0000002223237c36 */ /* 0x000fca0008000000 */
[----:B------:R2:W-:Y:S02]  /*3450*/  STG.E.U8 desc[UR60][R26.64], R35 ;  /* 0x000000231a007986 */ /* 0x0005e4000c10113c */
.L_x_1737:
[----:B------:R-:W-:Y:S05]  /*3460*/  BSYNC B0 ;  /* 0x0000000000007941 */ /* 0x000fea0003800000 */
.L_x_1736:
        /* <DEDUP_REMOVED lines=244> */
.L_x_1743:
[----:B------:R-:W-:Y:S01]  /*43b0*/  ISETP.NE.U32.AND P1, PT, RZ, UR30, PT ;  /* 0x0000001eff007c0c */ /* 0x000fe2000bf25070 */
[----:B------:R-:W-:Y:S02]  /*43c0*/  ULDC.64 UR34, c[0x0][0x3d0] ;  /* 0x0000f40000227ab9 */ /* 0x000fe40000000a00 */
[----:B------:R-:W-:-:S04]  /*43d0*/  IADD3 R26, P0, R35, UR34, RZ ;  /* 0x00000022231a7c10 */ /* 0x000fc8000ff1e0ff */
[----:B------:R-:W-:-:S06]  /*43e0*/  IADD3.X R27, RZ, UR35, RZ, P0, !PT ;  /* 0x00000023ff1b7c10 */ /* 0x000fcc00087fe4ff */
[----:B------:R-:W-:Y:S05]  /*43f0*/  @!P1 BRA `(.L_x_1744) ;  /* 0x0000000000109947 */ /* 0x000fea0003800000 */
[----:B------:R-:W-:Y:S02]  /*4400*/  MOV R35, R30 ;  /* 0x0000001e00237202 */ /* 0x000fe40000000f00 */
[----:B------:R-:W-:-:S07]  /*4410*/  MOV R36, 0x4430 ;  /* 0x0000443000247802 */ /* 0x000fce0000000f00 */
[----:B01----:R-:W-:Y:S05]  /*4420*/  CALL.REL.NOINC `($__internal_153_$__cuda_sm20_rem_u64) ;  /* 0x00000018002c7944 */ /* 0x003fea0003c00000 */
[----:B------:R-:W-:Y:S05]  /*4430*/  BRA `(.L_x_1745) ;  /* 0x0000000000487947 */ /* 0x000fea0003800000 */
.L_x_1744:
        /* <DEDUP_REMOVED lines=18> */
.L_x_1745:
[----:B------:R-:W-:Y:S02]  /*4560*/  ULDC UR34, c[0x0][0x3e0] ;  /* 0x0000f80000227ab9 */ /* 0x000fe40000000800 */
[----:B------:R-:W-:-:S05]  /*4570*/  VIADD R35, R35, UR34 ;  /* 0x0000002223237c36 */ /* 0x000fca0008000000 */
[----:B------:R2:W-:Y:S02]  /*4580*/  STG.E.U8 desc[UR60][R26.64], R35 ;  /* 0x000000231a007986 */ /* 0x0005e4000c10113c */
.L_x_1742:
[----:B------:R-:W-:Y:S05]  /*4590*/  BSYNC B0 ;  /* 0x0000000000007941 */ /* 0x000fea0003800000 */
.L_x_1741:
        /* <DEDUP_REMOVED lines=256> */
.L_x_1747:
[----:B------:R-:W-:Y:S01]  /*55a0*/  ISETP.NE.U32.AND P1, PT, RZ, UR30, PT ;  /* 0x0000001eff007c0c */ /* 0x000fe2000bf25070 */
[----:B------:R-:W-:Y:S02]  /*55b0*/  ULDC.64 UR34, c[0x0][0x3d0] ;  /* 0x0000f40000227ab9 */ /* 0x000fe40000000a00 */
[----:B------:R-:W-:-:S04]  /*55c0*/  IADD3 R26, P0, R30, UR34, RZ ;  /* 0x000000221e1a7c10 */ /* 0x000fc8000ff1e0ff */
[----:B------:R-:W-:-:S06]  /*55d0*/  IADD3.X R27, RZ, UR35, RZ, P0, !PT ;  /* 0x00000023ff1b7c10 */ /* 0x000fcc00087fe4ff */
[----:B------:R-:W-:Y:S05]  /*55e0*/  @!P1 BRA `(.L_x_1748) ;  /* 0x0000000000109947 */ /* 0x000fea0003800000 */
[----:B------:R-:W-:Y:S01]  /*55f0*/  IMAD.MOV.U32 R35, RZ, RZ, R31 ;  /* 0x000000ffff237224 */ /* 0x000fe200078e001f */
[----:B------:R-:W-:-:S07]  /*5600*/  MOV R36, 0x5620 ;  /* 0x0000562000247802 */ /* 0x000fce0000000f00 */
[----:B01----:R-:W-:Y:S05]  /*5610*/  CALL.REL.NOINC `($__internal_153_$__cuda_sm20_rem_u64) ;  /* 0x0000000400b07944 */ /* 0x003fea0003c00000 */
[----:B------:R-:W-:Y:S05]  /*5620*/  BRA `(.L_x_1749) ;  /* 0x0000000000487947 */ /* 0x000fea0003800000 */
.L_x_1748:
        /* <DEDUP_REMOVED lines=18> */
.L_x_1749:
[----:B------:R-:W-:Y:S02]  /*5750*/  ULDC UR34, c[0x0][0x3e0] ;  /* 0x0000f80000227ab9 */ /* 0x000fe40000000800 */
[----:B------:R-:W-:-:S05]  /*5760*/  IADD3 R35, R35, UR34, RZ ;  /* 0x0000002223237c10 */ /* 0x000fca000fffe0ff */
[----:B------:R2:W-:Y:S02]  /*5770*/  STG.E.U8 desc[UR60][R26.64], R35 ;  /* 0x000000231a007986 */ /* 0x0005e4000c10113c */
.L_x_1746:
        /* <DEDUP_REMOVED lines=11> */
        .weak           $__internal_152_$__cuda_sm20_div_s64
        .type           $__internal_152_$__cuda_sm20_div_s64,@function
        .size           $__internal_152_$__cuda_sm20_div_s64,($__internal_153_$__cuda_sm20_rem_u64 - $__internal_152_$__cuda_sm20_div_s64)
$__internal_152_$__cuda_sm20_div_s64:
        /* <DEDUP_REMOVED lines=74> */
[----:B------:R-:W-:Y:S06]  /*5cd0*/  RET.REL.NODEC R28 `(_ZN2at6native60_GLOBAL__N__fdc43544_27_DistributionRandomKernel_cu_f88cee4443distribution_elementwise_grid_stride_kernelIjLi4EZZZNS0_9templates4cuda21random_from_to_kernelIPNS_17CUDAGeneratorImplEEEvRNS_18TensorIteratorBaseEmlT_ENKUlvE_clEvENKUlvE_clEvEUlP24curandStatePhilox4_32_10E0_ZNS1_27distribution_nullary_kernelIhj5uint4S7_SF_ZZZS5_IS7_EvS9_mlSA_ENKSB_clEvENKSC_clEvEUljE_EEvS9_T2_RKT3_T4_EUlijE0_EEvlNS_15PhiloxCudaStateET1_SJ_) ;  /* 0xffffffa01cc87950 */ /* 0x000fec0003c3ffff */
        .weak           $__internal_153_$__cuda_sm20_rem_u64
        .type           $__internal_153_$__cuda_sm20_rem_u64,@function
        .size           $__internal_153_$__cuda_sm20_rem_u64,(.L_x_2067 - $__internal_153_$__cuda_sm20_rem_u64)
$__internal_153_$__cuda_sm20_rem_u64:
        /* <DEDUP_REMOVED lines=59> */
[----:B------:R-:W-:Y:S06]  /*6090*/  RET.REL.NODEC R36 `(_ZN2at6native60_GLOBAL__N__fdc43544_27_DistributionRandomKernel_cu_f88cee4443distribution_elementwise_grid_stride_kernelIjLi4EZZZNS0_9templates4cuda21random_from_to_kernelIPNS_17CUDAGeneratorImplEEEvRNS_18TensorIteratorBaseEmlT_ENKUlvE_clEvENKUlvE_clEvEUlP24curandStatePhilox4_32_10E0_ZNS1_27distribution_nullary_kernelIhj5uint4S7_SF_ZZZS5_IS7_EvS9_mlSA_ENKSB_clEvENKSC_clEvEUljE_EEvS9_T2_RKT3_T4_EUlijE0_EEvlNS_15PhiloxCudaStateET1_SJ_) ;  /* 0xffffff9c24d87950 */ /* 0x000fec0003c3ffff */
.L_x_1751:
        /* <DEDUP_REMOVED lines=14> */
.L_x_2067:


//--------------------- .text._ZN2at6native60_GLOBAL__N__fdc43544_27_DistributionRandomKernel_cu_f88cee4443distribution_elementwise_grid_stride_kernelIjLi4EZZZNS0_9templates4cuda21random_from_to_kernelIPNS_17CUDAGeneratorImplEEEvRNS_18TensorIteratorBaseEmlT_ENKUlvE_clEvENKUlvE_clEvEUlP24curandStatePhilox4_32_10E0_ZNS1_27distribution_nullary_kernelIhj5uint4S7_SF_ZZZS5_IS7_EvS9_mlSA_ENKSB_clEvENKSC_clEvEUljE_EEvS9_T2_RKT3_T4_EUlijE_EEvlNS_15PhiloxCudaStateET1_SJ_ --------------------------
	.section	.text._ZN2at6native60_GLOBAL__N__fdc43544_27_DistributionRandomKernel_cu_f88cee4443distribution_elementwise_grid_stride_kernelIjLi4EZZZNS0_9templates4cuda21random_from_to_kernelIPNS_17CUDAGeneratorImplEEEvRNS_18TensorIteratorBaseEmlT_ENKUlvE_clEvENKUlvE_clEvEUlP24curandStatePhilox4_32_10E0_ZNS1_27distribution_nullary_kernelIhj5uint4S7_SF_ZZZS5_IS7_EvS9_mlSA_ENKSB_clEvENKSC_clEvEUljE_EEvS9_T2_RKT3_T4_EUlijE_EEvlNS_15PhiloxCudaStateET1_SJ_,"ax",@progbits
	.align	128
.text._ZN2at6native60_GLOBAL__N__fdc43544_27_DistributionRandomKernel_cu_f88cee4443distribution_elementwise_grid_stride_kernelIjLi4EZZZNS0_9templates4cuda21random_from_to_kernelIPNS_17CUDAGeneratorImplEEEvRNS_18TensorIteratorBaseEmlT_ENKUlvE_clEvENKUlvE_clEvEUlP24curandStatePhilox4_32_10E0_ZNS1_27distribution_nullary_kernelIhj5uint4S7_SF_ZZZS5_IS7_EvS9_mlSA_ENKSB_clEvENKSC_clEvEUljE_EEvS9_T2_RKT3_T4_EUlijE_EEvlNS_15PhiloxCudaStateET1_SJ_:
        .type           _ZN2at6native60_GLOBAL__N__fdc43544_27_DistributionRandomKernel_cu_f88cee4443distribution_elementwise_grid_stride_kernelIjLi4EZZZNS0_9templates4cuda21random_from_to_kernelIPNS_17CUDAGeneratorImplEEEvRNS_18TensorIteratorBaseEmlT_ENKUlvE_clEvENKUlvE_clEvEUlP24curandStatePhilox4_32_10E0_ZNS1_27distribution_nullary_kernelIhj5uint4S7_SF_ZZZS5_IS7_EvS9_mlSA_ENKSB_clEvENKSC_clEvEUljE_EEvS9_T2_RKT3_T4_EUlijE_EEvlNS_15PhiloxCudaStateET1_SJ_,@function
        .size           _ZN2at6native60_GLOBAL__N__fdc43544_27_DistributionRandomKernel_cu_f88cee4443distribution_elementwise_grid_stride_kernelIjLi4EZZZNS0_9templates4cuda21random_from_to_kernelIPNS_17CUDAGeneratorImplEEEvRNS_18TensorIteratorBaseEmlT_ENKUlvE_clEvENKUlvE_clEvEUlP24curandStatePhilox4_32_10E0_ZNS1_27distribution_nullary_kernelIhj5uint4S7_SF_ZZZS5_IS7_EvS9_mlSA_ENKSB_clEvENKSC_clEvEUljE_EEvS9_T2_RKT3_T4_EUlijE_EEvlNS_15PhiloxCudaStateET1_SJ_,(.L_x_2070 - _ZN2at6native60_GLOBAL__N__fdc43544_27_DistributionRandomKernel_cu_f88cee4443distribution_elementwise_grid_stride_kernelIjLi4EZZZNS0_9templates4cuda21random_from_to_kernelIPNS_17CUDAGeneratorImplEEEvRNS_18TensorIteratorBaseEmlT_ENKUlvE_clEvENKUlvE_clEvEUlP24curandStatePhilox4_32_10E0_ZNS1_27distribution_nullary_kernelIhj5uint4S7_SF_ZZZS5_IS7_EvS9_mlSA_ENKSB_clEvENKSC_clEvEUljE_EEvS9_T2_RKT3_T4_EUlijE_EEvlNS_15PhiloxCudaStateET1_SJ_)
        .other          _ZN2at6native60_GLOBAL__N__fdc43544_27_DistributionRandomKernel_cu_f88cee4443distribution_elementwise_grid_stride_kernelIjLi4EZZZNS0_9templates4cuda21random_from_to_kernelIPNS_17CUDAGeneratorImplEEEvRNS_18TensorIteratorBaseEmlT_ENKUlvE_clEvENKUlvE_clEvEUlP24curandStatePhilox4_32_10E0_ZNS1_27distribution_nullary_kernelIhj5uint4S7_SF_ZZZS5_IS7_EvS9_mlSA_ENKSB_clEvENKSC_clEvEUljE_EEvS9_T2_RKT3_T4_EUlijE_EEvlNS_15PhiloxCudaStateET1_SJ_,@"STO_CUDA_ENTRY STV_DEFAULT"
_ZN2at6native60_GLOBAL__N__fdc43544_27_DistributionRandomKernel_cu_f88cee4443distribution_elementwise_grid_stride_kernelIjLi4EZZZNS0_9templates4cuda21random_from_to_kernelIPNS_17CUDAGeneratorImplEEEvRNS_18TensorIteratorBaseEmlT_ENKUlvE_clEvENKUlvE_clEvEUlP24curandStatePhilox4_32_10E0_ZNS1_27distribution_nullary_kernelIhj5uint4S7_SF_ZZZS5_IS7_EvS9_mlSA_ENKSB_clEvENKSC_clEvEUljE_EEvS9_T2_RKT3_T4_EUlijE_EEvlNS_15PhiloxCudaStateET1_SJ_:
        /* <DEDUP_REMOVED lines=86> */
[----:B------:R-:W-:Y:S05]  /*0560*/  CALL.REL.NOINC `($__internal_154_$__cuda_sm20_div_s64) ;  /* 0x0000001000887944 */ /* 0x000fea0003c00000 */
[----:B------:R-:W-:Y:S01]  /*0570*/  MOV R22, R26 ;  /* 0x0000001a00167202 */ /* 0x000fe20000000f00 */
[----:B------:R-:W-:Y:S01]  /*0580*/  IMAD.MOV.U32 R23, RZ, RZ, R27 ;  /* 0x000000ffff177224 */ /* 0x000fe200078e001b */
[----:B------:R-:W-:Y:S06]  /*0590*/  BRA `(.L_x_1753) ;  /* 0x00000000005c7947 */ /* 0x000fec0003800000 */
.L_x_1752:
        /* <DEDUP_REMOVED lines=23> */
.L_x_1753:
        /* <DEDUP_REMOVED lines=33> */
.L_x_1773:
        /* <DEDUP_REMOVED lines=13> */
.L_x_1755:
[----:B------:R-:W-:Y:S05]  /*09f0*/  BSYNC B0 ;  /* 0x0000000000007941 */ /* 0x000fea0003800000 */
.L_x_1754:
        /* <DEDUP_REMOVED lines=60> */
.L_x_1757:
[----:B------:R-:W-:Y:S01]  /*0dc0*/  IMAD.MOV.U32 R48, RZ, RZ, R44 ;  /* 0x000000ffff307224 */ /* 0x000fe200078e002c */
[----:B------:R-:W-:Y:S01]  /*0dd0*/  MOV R39, R31 ;  /* 0x0000001f00277202 */ /* 0x000fe20000000f00 */
[----:B------:R-:W-:Y:S02]  /*0de0*/  IMAD.MOV.U32 R40, RZ, RZ, R37 ;  /* 0x000000ffff287224 */ /* 0x000fe400078e0025 */
[----:B------:R-:W-:-:S07]  /*0df0*/  IMAD.MOV.U32 R41, RZ, RZ, R26 ;  /* 0x000000ffff297224 */ /* 0x000fce00078e001a */
.L_x_1756:
        /* <DEDUP_REMOVED lines=10> */
[----:B01----:R-:W-:Y:S05]  /*0ea0*/  CALL.REL.NOINC `($__internal_155_$__cuda_sm20_rem_u64) ;  /* 0x0000000c00647944 */ /* 0x003fea0003c00000 */
[----:B------:R-:W-:Y:S05]  /*0eb0*/  BRA `(.L_x_1761) ;  /* 0x0000000000447947 */ /* 0x000fea0003800000 */
.L_x_1760:
        /* <DEDUP_REMOVED lines=17> */
.L_x_1761:
[----:B------:R-:W-:Y:S02]  /*0fd0*/  IMAD R29, R16, UR10, RZ ;  /* 0x0000000a101d7c24 */ /* 0x000fe4000f8e02ff */
[----:B------:R-:W-:-:S03]  /*0fe0*/  VIADD R31, R30, UR7 ;  /* 0x000000071e1f7c36 */ /* 0x000fc60008000000 */
[----:B------:R-:W-:-:S04]  /*0ff0*/  IADD3 R28, P0, R29, UR12, RZ ;  /* 0x0000000c1d1c7c10 */ /* 0x000fc8000ff1e0ff */
[----:B------:R-:W-:-:S05]  /*1000*/  LEA.HI.X.SX32 R29, R29, UR13, 0x1, P0 ;  /* 0x0000000d1d1d7c11 */ /* 0x000fca00080f0eff */
[----:B------:R2:W-:Y:S04]  /*1010*/  STG.E.U8 desc[UR8][R28.64], R31 ;  /* 0x0000001f1c007986 */ /* 0x0005e8000c101108 */
.L_x_1759:
[----:B------:R-:W-:Y:S05]  /*1020*/  BSYNC B0 ;  /* 0x0000000000007941 */ /* 0x000fea0003800000 */
.L_x_1758:
        /* <DEDUP_REMOVED lines=13> */
[----:B01----:R-:W-:Y:S05]  /*1100*/  CALL.REL.NOINC `($__internal_155_$__cuda_sm20_rem_u64) ;  /* 0x0000000800cc7944 */ /* 0x003fea0003c00000 */
[----:B------:R-:W-:Y:S05]  /*1110*/  BRA `(.L_x_1765) ;  /* 0x0000000000447947 */ /* 0x000fea0003800000 */
.L_x_1764:
        /* <DEDUP_REMOVED lines=17> */
.L_x_1765:
[----:B------:R-:W-:Y:S02]  /*1230*/  IMAD R46, R46, UR10, RZ ;  /* 0x0000000a2e2e7c24 */ /* 0x000fe4000f8e02ff */
[----:B------:R-:W-:-:S03]  /*1240*/  VIADD R31, R30, UR7 ;  /* 0x000000071e1f7c36 */ /* 0x000fc60008000000 */
[----:B------:R-:W-:-:S04]  /*1250*/  IADD3 R28, P0, R46, UR12, RZ ;  /* 0x0000000c2e1c7c10 */ /* 0x000fc8000ff1e0ff */
[----:B------:R-:W-:-:S05]  /*1260*/  LEA.HI.X.SX32 R29, R46, UR13, 0x1, P0 ;  /* 0x0000000d2e1d7c11 */ /* 0x000fca00080f0eff */
[----:B------:R2:W-:Y:S04]  /*1270*/  STG.E.U8 desc[UR8][R28.64], R31 ;  /* 0x0000001f1c007986 */ /* 0x0005e8000c101108 */
.L_x_1763:
[----:B------:R-:W-:Y:S05]  /*1280*/  BSYNC B0 ;  /* 0x0000000000007941 */ /* 0x000fea0003800000 */
.L_x_1762:
        /* <DEDUP_REMOVED lines=12> */
.L_x_1768:
        /* <DEDUP_REMOVED lines=17> */
.L_x_1769:
[----:B------:R-:W-:Y:S02]  /*1460*/  IMAD R39, R39, UR10, RZ ;  /* 0x0000000a27277c24 */ /* 0x000fe4000f8e02ff */
[----:B------:R-:W-:-:S03]  /*1470*/  VIADD R31, R30, UR7 ;  /* 0x000000071e1f7c36 */ /* 0x000fc60008000000 */
[----:B------:R-:W-:-:S04]  /*1480*/  IADD3 R28, P0, R39, UR12, RZ ;  /* 0x0000000c271c7c10 */ /* 0x000fc8000ff1e0ff */
[----:B------:R-:W-:-:S05]  /*1490*/  LEA.HI.X.SX32 R29, R39, UR13, 0x1, P0 ;  /* 0x0000000d271d7c11 */ /* 0x000fca00080f0eff */
[----:B------:R2:W-:Y:S04]  /*14a0*/  STG.E.U8 desc[UR8][R28.64], R31 ;  /* 0x0000001f1c007986 */ /* 0x0005e8000c101108 */
.L_x_1767:
[----:B------:R-:W-:Y:S05]  /*14b0*/  BSYNC B0 ;  /* 0x0000000000007941 */ /* 0x000fea0003800000 */
.L_x_1766:
        /* <DEDUP_REMOVED lines=12> */
.L_x_1771:
        /* <DEDUP_REMOVED lines=17> */
.L_x_1772:
[----:B------:R-:W-:Y:S02]  /*1690*/  IMAD R39, R39, UR10, RZ ;  /* 0x0000000a27277c24 */ /* 0x000fe4000f8e02ff */
[----:B------:R-:W-:-:S03]  /*16a0*/  VIADD R31, R30, UR7 ;  /* 0x000000071e1f7c36 */ /* 0x000fc60008000000 */
[----:B------:R-:W-:-:S04]  /*16b0*/  IADD3 R28, P0, R39, UR12, RZ ;  /* 0x0000000c271c7c10 */ /* 0x000fc8000ff1e0ff */
[----:B------:R-:W-:-:S05]  /*16c0*/  LEA.HI.X.SX32 R29, R39, UR13, 0x1, P0 ;  /* 0x0000000d271d7c11 */ /* 0x000fca00080f0eff */
[----:B------:R2:W-:Y:S04]  /*16d0*/  STG.E.U8 desc[UR8][R28.64], R31 ;  /* 0x0000001f1c007986 */ /* 0x0005e8000c101108 */
.L_x_1770:
        /* <DEDUP_REMOVED lines=11> */
        .weak           $__internal_154_$__cuda_sm20_div_s64
        .type           $__internal_154_$__cuda_sm20_div_s64,@function
        .size           $__internal_154_$__cuda_sm20_div_s64,($__internal_155_$__cuda_sm20_rem_u64 - $__internal_154_$__cuda_sm20_div_s64)
$__internal_154_$__cuda_sm20_div_s64:
        /* <DEDUP_REMOVED lines=74> */
[----:B------:R-:W-:Y:S06]  /*1c30*/  RET.REL.NODEC R22 `(_ZN2at6native60_GLOBAL__N__fdc43544_27_DistributionRandomKernel_cu_f88cee4443distribution_elementwise_grid_stride_kernelIjLi4EZZZNS0_9templates4cuda21random_from_to_kernelIPNS_17CUDAGeneratorImplEEEvRNS_18TensorIteratorBaseEmlT_ENKUlvE_clEvENKUlvE_clEvEUlP24curandStatePhilox4_32_10E0_ZNS1_27distribution_nullary_kernelIhj5uint4S7_SF_ZZZS5_IS7_EvS9_mlSA_ENKSB_clEvENKSC_clEvEUljE_EEvS9_T2_RKT3_T4_EUlijE_EEvlNS_15PhiloxCudaStateET1_SJ_) ;  /* 0xffffffe016f07950 */ /* 0x000fec0003c3ffff */
        .weak           $__internal_155_$__cuda_sm20_rem_u64
        .type           $__internal_155_$__cuda_sm20_rem_u64,@function
        .size           $__internal_155_$__cuda_sm20_rem_u64,(.L_x_2070 - $__internal_155_$__cuda_sm20_rem_u64)
$__internal_155_$__cuda_sm20_rem_u64:
        /* <DEDUP_REMOVED lines=62> */
[----:B------:R-:W-:Y:S06]  /*2020*/  RET.REL.NODEC R28 `(_ZN2at6native60_GLOBAL__N__fdc43544_27_DistributionRandomKernel_cu_f88cee4443distribution_elementwise_grid_stride_kernelIjLi4EZZZNS0_9templates4cuda21random_from_to_kernelIPNS_17CUDAGeneratorImplEEEvRNS_18TensorIteratorBaseEmlT_ENKUlvE_clEvENKUlvE_clEvEUlP24curandStatePhilox4_32_10E0_ZNS1_27distribution_nullary_kernelIhj5uint4S7_SF_ZZZS5_IS7_EvS9_mlSA_ENKSB_clEvENKSC_clEvEUljE_EEvS9_T2_RKT3_T4_EUlijE_EEvlNS_15PhiloxCudaStateET1_SJ_) ;  /* 0xffffffdc1cf47950 */ /* 0x000fec0003c3ffff */
.L_x_1774:
        /* <DEDUP_REMOVED lines=13> */
.L_x_2070:


//--------------------- .text._ZN2at6native60_GLOBAL__N__fdc43544_27_DistributionRandomKernel_cu_f88cee4443distribution_elementwise_grid_stride_kernelImLi2EZZZNS0_9templates4cuda21random_from_to_kernelIPNS_17CUDAGeneratorImplEEEvRNS_18TensorIteratorBaseEmlT_ENKUlvE_clEvENKUlvE_clEvEUlP24curandStatePhilox4_32_10E_ZNS1_27distribution_nullary_kernelIhm10ulonglong2S7_SF_ZZZS5_IS7_EvS9_mlSA_ENKSB_clEvENKSC_clEvEUlmE_EEvS9_T2_RKT3_T4_EUlimE0_EEvlNS_15PhiloxCudaStateET1_SJ_ --------------------------
	.section	.text._ZN2at6native60_GLOBAL__N__fdc43544_27_DistributionRandomKernel_cu_f88cee4443distribution_elementwise_grid_stride_kernelImLi2EZZZNS0_9templates4cuda21random_from_to_kernelIPNS_17CUDAGeneratorImplEEEvRNS_18TensorIteratorBaseEmlT_ENKUlvE_clEvENKUlvE_clEvEUlP24curandStatePhilox4_32_10E_ZNS1_27distribution_nullary_kernelIhm10ulonglong2S7_SF_ZZZS5_IS7_EvS9_mlSA_ENKSB_clEvENKSC_clEvEUlmE_EEvS9_T2_RKT3_T4_EUlimE0_EEvlNS_15PhiloxCudaStateET1_SJ_,"ax",@progbits
	.align	128
.text._ZN2at6native60_GLOBAL__N__fdc43544_27_DistributionRandomKernel_cu_f88cee4443distribution_elementwise_grid_stride_kernelImLi2EZZZNS0_9templates4cuda21random_from_to_kernelIPNS_17CUDAGeneratorImplEEEvRNS_18TensorIteratorBaseEmlT_ENKUlvE_clEvENKUlvE_clEvEUlP24curandStatePhilox4_32_10E_ZNS1_27distribution_nullary_kernelIhm10ulonglong2S7_SF_ZZZS5_IS7_EvS9_mlSA_ENKSB_clEvENKSC_clEvEUlmE_EEvS9_T2_RKT3_T4_EUlimE0_EEvlNS_15PhiloxCudaStateET1_SJ_:
        .type           _ZN2at6native60_GLOBAL__N__fdc43544_27_DistributionRandomKernel_cu_f88cee4443distribution_elementwise_grid_stride_kernelImLi2EZZZNS0_9templates4cuda21random_from_to_kernelIPNS_17CUDAGeneratorImplEEEvRNS_18TensorIteratorBaseEmlT_ENKUlvE_clEvENKUlvE_clEvEUlP24curandStatePhilox4_32_10E_ZNS1_27distribution_nullary_kernelIhm10ulonglong2S7_SF_ZZZS5_IS7_EvS9_mlSA_ENKSB_clEvENKSC_clEvEUlmE_EEvS9_T2_RKT3_T4_EUlimE0_EEvlNS_15PhiloxCudaStateET1_SJ_,@function
        .size           _ZN2at6native60_GLOBAL__N__fdc43544_27_DistributionRandomKernel_cu_f88cee4443distribution_elementwise_grid_stride_kernelImLi2EZZZNS0_9templates4cuda21random_from_to_kernelIPNS_17CUDAGeneratorImplEEEvRNS_18TensorIteratorBaseEmlT_ENKUlvE_clEvENKUlvE_clEvEUlP24curandStatePhilox4_32_10E_ZNS1_27distribution_nullary_kernelIhm10ulonglong2S7_SF_ZZZS5_IS7_EvS9_mlSA_ENKSB_clEvENKSC_clEvEUlmE_EEvS9_T2_RKT3_T4_EUlimE0_EEvlNS_15PhiloxCudaStateET1_SJ_,(.L_x_2073 - _ZN2at6native60_GLOBAL__N__fdc43544_27_DistributionRandomKernel_cu_f88cee4443distribution_elementwise_grid_stride_kernelImLi2EZZZNS0_9templates4cuda21random_from_to_kernelIPNS_17CUDAGeneratorImplEEEvRNS_18TensorIteratorBaseEmlT_ENKUlvE_clEvENKUlvE_clEvEUlP24curandStatePhilox4_32_10E_ZNS1_27distribution_nullary_kernelIhm10ulonglong2S7_SF_ZZZS5_IS7_EvS9_mlSA_ENKSB_clEvENKSC_clEvEUlmE_EEvS9_T2_RKT3_T4_EUlimE0_EEvlNS_15PhiloxCudaStateET1_SJ_)
        .other          _ZN2at6native60_GLOBAL__N__fdc43544_27_DistributionRandomKernel_cu_f88cee4443distribution_elementwise_grid_stride_kernelImLi2EZZZNS0_9templates4cuda21random_from_to_kernelIPNS_17CUDAGeneratorImplEEEvRNS_18TensorIteratorBaseEmlT_ENKUlvE_clEvENKUlvE_clEvEUlP24curandStatePhilox4_32_10E_ZNS1_27distribution_nullary_kernelIhm10ulonglong2S7_SF_ZZZS5_IS7_EvS9_mlSA_ENKSB_clEvENKSC_clEvEUlmE_EEvS9_T2_RKT3_T4_EUlimE0_EEvlNS_15PhiloxCudaStateET1_SJ_,@"STO_CUDA_ENTRY STV_DEFAULT"
_ZN2at6native60_GLOBAL__N__fdc43544_27_DistributionRandomKernel_cu_f88cee4443distribution_elementwise_grid_stride_kernelImLi2EZZZNS0_9templates4cuda21random_from_to_kernelIPNS_17CUDAGeneratorImplEEEvRNS_18TensorIteratorBaseEmlT_ENKUlvE_clEvENKUlvE_clEvEUlP24curandStatePhilox4_32_10E_ZNS1_27distribution_nullary_kernelIhm10ulonglong2S7_SF_ZZZS5_IS7_EvS9_mlSA_ENKSB_clEvENKSC_clEvEUlmE_EEvS9_T2_RKT3_T4_EUlimE0_EEvlNS_15PhiloxCudaStateET1_SJ_:
        /* <DEDUP_REMOVED lines=93> */
[----:B------:R-:W-:Y:S05]  /*05d0*/  CALL.REL.NOINC `($__internal_156_$__cuda_sm20_div_s64) ;  /* 0x0000003000107944 */ /* 0x000fea0003c00000 */
[----:B------:R-:W-:Y:S05]  /*05e0*/  BRA `(.L_x_1776) ;  /* 0x0000000000587947 */ /* 0x000fea0003800000 */
.L_x_1775:
        /* <DEDUP_REMOVED lines=22> */
.L_x_1776:
        /* <DEDUP_REMOVED lines=68> */
.L_x_1792:
        /* <DEDUP_REMOVED lines=13> */
.L_x_1778:
[----:B------:R-:W-:Y:S05]  /*0c60*/  BSYNC B0 ;  /* 0x0000000000007941 */ /* 0x000fea0003800000 */
.L_x_1777:
        /* <DEDUP_REMOVED lines=69> */
.L_x_1780:
[----:B------:R-:W-:Y:S01]  /*10c0*/  MOV R0, R22 ;  /* 0x0000001600007202 */ /* 0x000fe20000000f00 */
[----:B------:R-:W-:Y:S01]  /*10d0*/  IMAD.MOV.U32 R2, RZ, RZ, R3 ;  /* 0x000000ffff027224 */ /* 0x000fe200078e0003 */
[----:B------:R-:W-:Y:S01]  /*10e0*/  MOV R6, R8 ;  /* 0x0000000800067202 */ /* 0x000fe20000000f00 */
[----:B------:R-:W-:-:S07]  /*10f0*/  IMAD.MOV.U32 R5, RZ, RZ, R18 ;  /* 0x000000ffff057224 */ /* 0x000fce00078e0012 */
.L_x_1779:
        /* <DEDUP_REMOVED lines=257> */
.L_x_1783:
        /* <DEDUP_REMOVED lines=8> */
[----:B01----:R-:W-:Y:S05]  /*2190*/  CALL.REL.NOINC `($__internal_157_$__cuda_sm20_rem_u64) ;  /* 0x00000018004c7944 */ /* 0x003fea0003c00000 */
[----:B------:R-:W-:Y:S05]  /*21a0*/  BRA `(.L_x_1786) ;  /* 0x0000000000487947 */ /* 0x000fea0003800000 */
.L_x_1785:
        /* <DEDUP_REMOVED lines=18> */
.L_x_1786:
[----:B------:R-:W-:Y:S05]  /*22d0*/  BSYNC B1 ;  /* 0x0000000000017941 */ /* 0x000fea0003800000 */
.L_x_1784:
[----:B------:R-:W-:Y:S02]  /*22e0*/  ULDC UR34, c[0x0][0x3e0] ;  /* 0x0000f80000227ab9 */ /* 0x000fe40000000800 */
[----:B------:R-:W-:-:S05]  /*22f0*/  VIADD R23, R0, UR34 ;  /* 0x0000002200177c36 */ /* 0x000fca0008000000 */
[----:B------:R2:W-:Y:S02]  /*2300*/  STG.E.U8 desc[UR60][R26.64], R23 ;  /* 0x000000171a007986 */ /* 0x0005e4000c10113c */
.L_x_1782:
[----:B------:R-:W-:Y:S05]  /*2310*/  BSYNC B0 ;  /* 0x0000000000007941 */ /* 0x000fea0003800000 */
.L_x_1781:
        /* <DEDUP_REMOVED lines=259> */
.L_x_1788:
        /* <DEDUP_REMOVED lines=10> */
[----:B01----:R-:W-:Y:S05]  /*33f0*/  CALL.REL.NOINC `($__internal_157_$__cuda_sm20_rem_u64) ;  /* 0x0000000400b47944 */ /* 0x003fea0003c00000 */
[----:B------:R-:W-:Y:S05]  /*3400*/  BRA `(.L_x_1791) ;  /* 0x0000000000487947 */ /* 0x000fea0003800000 */
.L_x_1790:
        /* <DEDUP_REMOVED lines=18> */
.L_x_1791:
[----:B------:R-:W-:Y:S05]  /*3530*/  BSYNC B0 ;  /* 0x0000000000007941 */ /* 0x000fea0003800000 */
.L_x_1789:
[----:B------:R-:W-:Y:S02]  /*3540*/  ULDC UR34, c[0x0][0x3e0] ;  /* 0x0000f80000227ab9 */ /* 0x000fe40000000800 */
[----:B------:R-:W-:-:S05]  /*3550*/  IADD3 R3, R0, UR34, RZ ;  /* 0x0000002200037c10 */ /* 0x000fca000fffe0ff */
[----:B------:R3:W-:Y:S02]  /*3560*/  STG.E.U8 desc[UR60][R26.64], R3 ;  /* 0x000000031a007986 */ /* 0x0007e4000c10113c */
.L_x_1787:
        /* <DEDUP_REMOVED lines=11> */
        .weak           $__internal_156_$__cuda_sm20_div_s64
        .type           $__internal_156_$__cuda_sm20_div_s64,@function
        .size           $__internal_156_$__cuda_sm20_div_s64,($__internal_157_$__cuda_sm20_rem_u64 - $__internal_156_$__cuda_sm20_div_s64)
$__internal_156_$__cuda_sm20_div_s64:
        /* <DEDUP_REMOVED lines=74> */
[----:B------:R-:W-:Y:S06]  /*3ac0*/  RET.REL.NODEC R6 `(_ZN2at6native60_GLOBAL__N__fdc43544_27_DistributionRandomKernel_cu_f88cee4443distribution_elementwise_grid_stride_kernelImLi2EZZZNS0_9templates4cuda21random_from_to_kernelIPNS_17CUDAGeneratorImplEEEvRNS_18TensorIteratorBaseEmlT_ENKUlvE_clEvENKUlvE_clEvEUlP24curandStatePhilox4_32_10E_ZNS1_27distribution_nullary_kernelIhm10ulonglong2S7_SF_ZZZS5_IS7_EvS9_mlSA_ENKSB_clEvENKSC_clEvEUlmE_EEvS9_T2_RKT3_T4_EUlimE0_EEvlNS_15PhiloxCudaStateET1_SJ_) ;  /* 0xffffffc4064c7950 */ /* 0x000fec0003c3ffff */
        .weak           $__internal_157_$__cuda_sm20_rem_u64
        .type           $__internal_157_$__cuda_sm20_rem_u64,@function
        .size           $__internal_157_$__cuda_sm20_rem_u64,(.L_x_2073 - $__internal_157_$__cuda_sm20_rem_u64)
$__internal_157_$__cuda_sm20_rem_u64:
        /* <DEDUP_REMOVED lines=61> */
[----:B------:R-:W-:Y:S06]  /*3ea0*/  RET.REL.NODEC R40 `(_ZN2at6native60_GLOBAL__N__fdc43544_27_DistributionRandomKernel_cu_f88cee4443distribution_elementwise_grid_stride_kernelImLi2EZZZNS0_9templates4cuda21random_from_to_kernelIPNS_17CUDAGeneratorImplEEEvRNS_18TensorIteratorBaseEmlT_ENKUlvE_clEvENKUlvE_clEvEUlP24curandStatePhilox4_32_10E_ZNS1_27distribution_nullary_kernelIhm10ulonglong2S7_SF_ZZZS5_IS7_EvS9_mlSA_ENKSB_clEvENKSC_clEvEUlmE_EEvS9_T2_RKT3_T4_EUlimE0_EEvlNS_15PhiloxCudaStateET1_SJ_) ;  /* 0xffffffc028547950 */ /* 0x000fec0003c3ffff */
.L_x_1793:
        /* <DEDUP_REMOVED lines=13> */
.L_x_2073:


//--------------------- .text._ZN2at6native60_GLOBAL__N__fdc43544_27_DistributionRandomKernel_cu_f88cee4443distribution_elementwise_grid_stride_kernelImLi2EZZZNS0_9templates4cuda21random_from_to_kernelIPNS_17CUDAGeneratorImplEEEvRNS_18TensorIteratorBaseEmlT_ENKUlvE_clEvENKUlvE_clEvEUlP24curandStatePhilox4_32_10E_ZNS1_27distribution_nullary_kernelIhm10ulonglong2S7_SF_ZZZS5_IS7_EvS9_mlSA_ENKSB_clEvENKSC_clEvEUlmE_EEvS9_T2_RKT3_T4_EUlimE_EEvlNS_15PhiloxCudaStateET1_SJ_ --------------------------
	.section	.text._ZN2at6native60_GLOBAL__N__fdc43544_27_DistributionRandomKernel_cu_f88cee4443distribution_elementwise_grid_stride_kernelImLi2EZZZNS0_9templates4cuda21random_from_to_kernelIPNS_17CUDAGeneratorImplEEEvRNS_18TensorIteratorBaseEmlT_ENKUlvE_clEvENKUlvE_clEvEUlP24curandStatePhilox4_32_10E_ZNS1_27distribution_nullary_kernelIhm10ulonglong2S7_SF_ZZZS5_IS7_EvS9_mlSA_ENKSB_clEvENKSC_clEvEUlmE_EEvS9_T2_RKT3_T4_EUlimE_EEvlNS_15PhiloxCudaStateET1_SJ_,"ax",@progbits
	.align	128
.text._ZN2at6native60_GLOBAL__N__fdc43544_27_DistributionRandomKernel_cu_f88cee4443distribution_elementwise_grid_stride_kernelImLi2EZZZNS0_9templates4cuda21random_from_to_kernelIPNS_17CUDAGeneratorImplEEEvRNS_18TensorIteratorBaseEmlT_ENKUlvE_clEvENKUlvE_clEvEUlP24curandStatePhilox4_32_10E_ZNS1_27distribution_nullary_kernelIhm10ulonglong2S7_SF_ZZZS5_IS7_EvS9_mlSA_ENKSB_clEvENKSC_clEvEUlmE_EEvS9_T2_RKT3_T4_EUlimE_EEvlNS_15PhiloxCudaStateET1_SJ_:
        .type           _ZN2at6native60_GLOBAL__N__fdc43544_27_DistributionRandomKernel_cu_f88cee4443distribution_elementwise_grid_stride_kernelImLi2EZZZNS0_9templates4cuda21random_from_to_kernelIPNS_17CUDAGeneratorImplEEEvRNS_18TensorIteratorBaseEmlT_ENKUlvE_clEvENKUlvE_clEvEUlP24curandStatePhilox4_32_10E_ZNS1_27distribution_nullary_kernelIhm10ulonglong2S7_SF_ZZZS5_IS7_EvS9_mlSA_ENKSB_clEvENKSC_clEvEUlmE_EEvS9_T2_RKT3_T4_EUlimE_EEvlNS_15PhiloxCudaStateET1_SJ_,@function
        .size           _ZN2at6native60_GLOBAL__N__fdc43544_27_DistributionRandomKernel_cu_f88cee4443distribution_elementwise_grid_stride_kernelImLi2EZZZNS0_9templates4cuda21random_from_to_kernelIPNS_17CUDAGeneratorImplEEEvRNS_18TensorIteratorBaseEmlT_ENKUlvE_clEvENKUlvE_clEvEUlP24curandStatePhilox4_32_10E_ZNS1_27distribution_nullary_kernelIhm10ulonglong2S7_SF_ZZZS5_IS7_EvS9_mlSA_ENKSB_clEvENKSC_clEvEUlmE_EEvS9_T2_RKT3_T4_EUlimE_EEvlNS_15PhiloxCudaStateET1_SJ_,(.L_x_2076 - _ZN2at6native60_GLOBAL__N__fdc43544_27_DistributionRandomKernel_cu_f88cee4443distribution_elementwise_grid_stride_kernelImLi2EZZZNS0_9templates4cuda21random_from_to_kernelIPNS_17CUDAGeneratorImplEEEvRNS_18TensorIteratorBaseEmlT_ENKUlvE_clEvENKUlvE_clEvEUlP24curandStatePhilox4_32_10E_ZNS1_27distribution_nullary_kernelIhm10ulonglong2S7_SF_ZZZS5_IS7_EvS9_mlSA_ENKSB_clEvENKSC_clEvEUlmE_EEvS9_T2_RKT3_T4_EUlimE_EEvlNS_15PhiloxCudaStateET1_SJ_)
        .other          _ZN2at6native60_GLOBAL__N__fdc43544_27_DistributionRandomKernel_cu_f88cee4443distribution_elementwise_grid_stride_kernelImLi2EZZZNS0_9templates4cuda21random_from_to_kernelIPNS_17CUDAGeneratorImplEEEvRNS_18TensorIteratorBaseEmlT_ENKUlvE_clEvENKUlvE_clEvEUlP24curandStatePhilox4_32_10E_ZNS1_27distribution_nullary_kernelIhm10ulonglong2S7_SF_ZZZS5_IS7_EvS9_mlSA_ENKSB_clEvENKSC_clEvEUlmE_EEvS9_T2_RKT3_T4_EUlimE_EEvlNS_15PhiloxCudaStateET1_SJ_,@"STO_CUDA_ENTRY STV_DEFAULT"
_ZN2at6native60_GLOBAL__N__fdc43544_27_DistributionRandomKernel_cu_f88cee4443distribution_elementwise_grid_stride_kernelImLi2EZZZNS0_9templates4cuda21random_from_to_kernelIPNS_17CUDAGeneratorImplEEEvRNS_18TensorIteratorBaseEmlT_ENKUlvE_clEvENKUlvE_clEvEUlP24curandStatePhilox4_32_10E_ZNS1_27distribution_nullary_kernelIhm10ulonglong2S7_SF_ZZZS5_IS7_EvS9_mlSA_ENKSB_clEvENKSC_clEvEUlmE_EEvS9_T2_RKT3_T4_EUlimE_EEvlNS_15PhiloxCudaStateET1_SJ_:
        /* <DEDUP_REMOVED lines=86> */
[----:B------:R-:W-:Y:S05]  /*0560*/  CALL.REL.NOINC `($__internal_158_$__cuda_sm20_div_s64) ;  /* 0x0000000c00847944 */ /* 0x000fea0003c00000 */
[----:B------:R-:W-:Y:S01]  /*0570*/  MOV R22, R26 ;  /* 0x0000001a00167202 */ /* 0x000fe20000000f00 */
[----:B------:R-:W-:Y:S01]  /*0580*/  IMAD.MOV.U32 R23, RZ, RZ, R27 ;  /* 0x000000ffff177224 */ /* 0x000fe200078e001b */
[----:B------:R-:W-:Y:S06]  /*0590*/  BRA `(.L_x_1795) ;  /* 0x00000000005c7947 */ /* 0x000fec0003800000 */
.L_x_1794:
        /* <DEDUP_REMOVED lines=23> */
.L_x_1795:
        /* <DEDUP_REMOVED lines=33> */
.L_x_1809:
        /* <DEDUP_REMOVED lines=13> */
.L_x_1797:
[----:B------:R-:W-:Y:S05]  /*09f0*/  BSYNC B0 ;  /* 0x0000000000007941 */ /* 0x000fea0003800000 */
.L_x_1796:
        /* <DEDUP_REMOVED lines=60> */
.L_x_1799:
[----:B------:R-:W-:Y:S01]  /*0dc0*/  IMAD.MOV.U32 R47, RZ, RZ, R43 ;  /* 0x000000ffff2f7224 */ /* 0x000fe200078e002b */
[----:B------:R-:W-:Y:S01]  /*0dd0*/  MOV R46, R31 ;  /* 0x0000001f002e7202 */ /* 0x000fe20000000f00 */
[----:B------:R-:W-:Y:S02]  /*0de0*/  IMAD.MOV.U32 R39, RZ, RZ, R37 ;  /* 0x000000ffff277224 */ /* 0x000fe400078e0025 */
[----:B------:R-:W-:-:S07]  /*0df0*/  IMAD.MOV.U32 R40, RZ, RZ, R26 ;  /* 0x000000ffff287224 */ /* 0x000fce00078e001a */
.L_x_1798:
        /* <DEDUP_REMOVED lines=11> */
[----:B01----:R-:W-:Y:S05]  /*0eb0*/  CALL.REL.NOINC `($__internal_159_$__cuda_sm20_rem_u64) ;  /* 0x00000008005c7944 */ /* 0x003fea0003c00000 */
[----:B------:R-:W-:Y:S05]  /*0ec0*/  BRA `(.L_x_1804) ;  /* 0x0000000000447947 */ /* 0x000fea0003800000 */
.L_x_1803:
        /* <DEDUP_REMOVED lines=17> */
.L_x_1804:
[----:B------:R-:W-:Y:S05]  /*0fe0*/  BSYNC B1 ;  /* 0x0000000000017941 */ /* 0x000fea0003800000 */
.L_x_1802:
[----:B------:R-:W-:Y:S01]  /*0ff0*/  IMAD R29, R16, UR10, RZ ;  /* 0x0000000a101d7c24 */ /* 0x000fe2000f8e02ff */
[----:B------:R-:W-:-:S04]  /*1000*/  IADD3 R31, R30, UR7, RZ ;  /* 0x000000071e1f7c10 */ /* 0x000fc8000fffe0ff */
[----:B------:R-:W-:-:S04]  /*1010*/  IADD3 R28, P0, R29, UR12, RZ ;  /* 0x0000000c1d1c7c10 */ /* 0x000fc8000ff1e0ff */
[----:B------:R-:W-:-:S05]  /*1020*/  LEA.HI.X.SX32 R29, R29, UR13, 0x1, P0 ;  /* 0x0000000d1d1d7c11 */ /* 0x000fca00080f0eff */
[----:B------:R2:W-:Y:S04]  /*1030*/  STG.E.U8 desc[UR8][R28.64], R31 ;  /* 0x0000001f1c007986 */ /* 0x0005e8000c101108 */
.L_x_1801:
[----:B------:R-:W-:Y:S05]  /*1040*/  BSYNC B0 ;  /* 0x0000000000007941 */ /* 0x000fea0003800000 */
.L_x_1800:
        /* <DEDUP_REMOVED lines=15> */
[----:B01----:R-:W-:Y:S05]  /*1140*/  CALL.REL.NOINC `($__internal_159_$__cuda_sm20_rem_u64) ;  /* 0x0000000400b87944 */ /* 0x003fea0003c00000 */
[----:B------:R-:W-:Y:S05]  /*1150*/  BRA `(.L_x_1808) ;  /* 0x0000000000447947 */ /* 0x000fea0003800000 */
.L_x_1807:
        /* <DEDUP_REMOVED lines=17> */
.L_x_1808:
[----:B------:R-:W-:Y:S05]  /*1270*/  BSYNC B0 ;  /* 0x0000000000007941 */ /* 0x000fea0003800000 */
.L_x_1806:
[----:B------:R-:W-:Y:S02]  /*1280*/  IMAD R44, R44, UR10, RZ ;  /* 0x0000000a2c2c7c24 */ /* 0x000fe4000f8e02ff */
[----:B------:R-:W-:-:S03]  /*1290*/  VIADD R31, R30, UR7 ;  /* 0x000000071e1f7c36 */ /* 0x000fc60008000000 */
[----:B------:R-:W-:-:S04]  /*12a0*/  IADD3 R28, P0, R44, UR12, RZ ;  /* 0x0000000c2c1c7c10 */ /* 0x000fc8000ff1e0ff */
[----:B------:R-:W-:-:S05]  /*12b0*/  LEA.HI.X.SX32 R29, R44, UR13, 0x1, P0 ;  /* 0x0000000d2c1d7c11 */ /* 0x000fca00080f0eff */
[----:B------:R2:W-:Y:S04]  /*12c0*/  STG.E.U8 desc[UR8][R28.64], R31 ;  /* 0x0000001f1c007986 */ /* 0x0005e8000c101108 */
.L_x_1805:
        /* <DEDUP_REMOVED lines=11> */
        .weak           $__internal_158_$__cuda_sm20_div_s64
        .type           $__internal_158_$__cuda_sm20_div_s64,@function
        .size           $__internal_158_$__cuda_sm20_div_s64,($__internal_159_$__cuda_sm20_rem_u64 - $__internal_158_$__cuda_sm20_div_s64)
$__internal_158_$__cuda_sm20_div_s64:
        /* <DEDUP_REMOVED lines=74> */
[----:B------:R-:W-:Y:S06]  /*1820*/  RET.REL.NODEC R22 `(_ZN2at6native60_GLOBAL__N__fdc43544_27_DistributionRandomKernel_cu_f88cee4443distribution_elementwise_grid_stride_kernelImLi2EZZZNS0_9templates4cuda21random_from_to_kernelIPNS_17CUDAGeneratorImplEEEvRNS_18TensorIteratorBaseEmlT_ENKUlvE_clEvENKUlvE_clEvEUlP24curandStatePhilox4_32_10E_ZNS1_27distribution_nullary_kernelIhm10ulonglong2S7_SF_ZZZS5_IS7_EvS9_mlSA_ENKSB_clEvENKSC_clEvEUlmE_EEvS9_T2_RKT3_T4_EUlimE_EEvlNS_15PhiloxCudaStateET1_SJ_) ;  /* 0xffffffe416f47950 */ /* 0x000fec0003c3ffff */
        .weak           $__internal_159_$__cuda_sm20_rem_u64
        .type           $__internal_159_$__cuda_sm20_rem_u64,@function
        .size           $__internal_159_$__cuda_sm20_rem_u64,(.L_x_2076 - $__internal_159_$__cuda_sm20_rem_u64)
$__internal_159_$__cuda_sm20_rem_u64:
        /* <DEDUP_REMOVED lines=62> */
[----:B------:R-:W-:Y:S06]  /*1c10*/  RET.REL.NODEC R28 `(_ZN2at6native60_GLOBAL__N__fdc43544_27_DistributionRandomKernel_cu_f88cee4443distribution_elementwise_grid_stride_kernelImLi2EZZZNS0_9templates4cuda21random_from_to_kernelIPNS_17CUDAGeneratorImplEEEvRNS_18TensorIteratorBaseEmlT_ENKUlvE_clEvENKUlvE_clEvEUlP24curandStatePhilox4_32_10E_ZNS1_27distribution_nullary_kernelIhm10ulonglong2S7_SF_ZZZS5_IS7_EvS9_mlSA_ENKSB_clEvENKSC_clEvEUlmE_EEvS9_T2_RKT3_T4_EUlimE_EEvlNS_15PhiloxCudaStateET1_SJ_) ;  /* 0xffffffe01cf87950 */ /* 0x000fec0003c3ffff */
.L_x_1810:
        /* <DEDUP_REMOVED lines=14> */
.L_x_2076:


//--------------------- .nv.global.init           --------------------------
	.section	.nv.global.init,"aw",@progbits
	.align	4
.nv.global.init:
	.type		mrg32k3aM1SubSeq,@object
	.size		mrg32k3aM1SubSeq,(mrg32k3aM2SubSeq - mrg32k3aM1SubSeq)
mrg32k3aM1SubSeq:
        /*0000*/ 	.byte	0x0b, 0xcc, 0xee, 0x04, 0x73, 0x29, 0x8b, 0x6f, 0xf6, 0x53, 0x03, 0xf6, 0x23, 0xf6, 0xea, 0xda
        /* <DEDUP_REMOVED lines=125> */
	.type		mrg32k3aM2SubSeq,@object
	.size		mrg32k3aM2SubSeq,(mrg32k3aM1 - mrg32k3aM2SubSeq)
mrg32k3aM2SubSeq:
        /* <DEDUP_REMOVED lines=126> */
	.type		mrg32k3aM1,@object
	.size		mrg32k3aM1,(mrg32k3aM1Seq - mrg32k3aM1)
mrg32k3aM1:
        /* <DEDUP_REMOVED lines=144> */
	.type		mrg32k3aM1Seq,@object
	.size		mrg32k3aM1Seq,(mrg32k3aM2 - mrg32k3aM1Seq)
mrg32k3aM1Seq:
        /* <DEDUP_REMOVED lines=144> */
	.type		mrg32k3aM2,@object
	.size		mrg32k3aM2,(mrg32k3aM2Seq - mrg32k3aM2)
mrg32k3aM2:
        /* <DEDUP_REMOVED lines=144> */
	.type		mrg32k3aM2Seq,@object
	.size		mrg32k3aM2Seq,(precalc_xorwow_matrix - mrg32k3aM2Seq)
mrg32k3aM2Seq:
        /* <DEDUP_REMOVED lines=144> */
	.type		precalc_xorwow_matrix,@object
	.size		precalc_xorwow_matrix,(precalc_xorwow_offset_matrix - precalc_xorwow_matrix)
precalc_xorwow_matrix:
        /* <DEDUP_REMOVED lines=6400> */
	.type		precalc_xorwow_offset_matrix,@object
	.size		precalc_xorwow_offset_matrix,(.L_1 - precalc_xorwow_offset_matrix)
precalc_xorwow_offset_matrix:
        /* <DEDUP_REMOVED lines=6400> */
.L_1:


//--------------------- .nv.shared.reserved.0     --------------------------
	.section	.nv.shared.reserved.0,"aw",@nobits
	.weak		__nv_reservedSMEM_offset_0_alias
	.size		__nv_reservedSMEM_offset_0_alias, 0, 0
	.other		__nv_reservedSMEM_offset_0_alias,@"STO_CUDA_RESERVED_SHARED STV_DEFAULT"
__nv_reservedSMEM_offset_0_alias:
	.zero		0


//--------------------- .nv.global                --------------------------
	.section	.nv.global,"aw",@nobits
.nv.global:
	.type		_ZN58_INTERNAL_fdc43544_27_DistributionRandomKernel_cu_f88cee444cuda3std3__48in_placeE,@object
	.size		_ZN58_INTERNAL_fdc43544_27_DistributionRandomKernel_cu_f88cee444cuda3std3__48in_placeE,(_ZN58_INTERNAL_fdc43544_27_DistributionRandomKernel_cu_f88cee444cuda3std6ranges3__45__cpo8distanceE - _ZN58_INTERNAL_fdc43544_27_DistributionRandomKernel_cu_f88cee444cuda3std3__48in_placeE)
_ZN58_INTERNAL_fdc43544_27_DistributionRandomKernel_cu_f88cee444cuda3std3__48in_placeE:
	.zero		1
	.type		_ZN58_INTERNAL_fdc43544_27_DistributionRandomKernel_cu_f88cee444cuda3std6ranges3__45__cpo8distanceE,@object
	.size		_ZN58_INTERNAL_fdc43544_27_DistributionRandomKernel_cu_f88cee444cuda3std6ranges3__45__cpo8distanceE,(_ZN58_INTERNAL_fdc43544_27_DistributionRandomKernel_cu_f88cee444cuda3std3__45__cpo6cbeginE - _ZN58_INTERNAL_fdc43544_27_DistributionRandomKernel_cu_f88cee444cuda3std6ranges3__45__cpo8distanceE)
_ZN58_INTERNAL_fdc43544_27_DistributionRandomKernel_cu_f88cee444cuda3std6ranges3__45__cpo8distanceE:
	.zero		1
	.type		_ZN58_INTERNAL_fdc43544_27_DistributionRandomKernel_cu_f88cee444cuda3std3__45__cpo6cbeginE,@object
	.size		_ZN58_INTERNAL_fdc43544_27_DistributionRandomKernel_cu_f88cee444cuda3std3__45__cpo6cbeginE,(_ZN58_INTERNAL_fdc43544_27_DistributionRandomKernel_cu_f88cee444cuda3std6ranges3__45__cpo7advanceE - _ZN58_INTERNAL_fdc43544_27_DistributionRandomKernel_cu_f88cee444cuda3std3__45__cpo6cbeginE)
_ZN58_INTERNAL_fdc43544_27_DistributionRandomKernel_cu_f88cee444cuda3std3__45__cpo6cbeginE:
	.zero		1
	.type		_ZN58_INTERNAL_fdc43544_27_DistributionRandomKernel_cu_f88cee444cuda3std6ranges3__45__cpo7advanceE,@object
	.size		_ZN58_INTERNAL_fdc43544_27_DistributionRandomKernel_cu_f88cee444cuda3std6ranges3__45__cpo7advanceE,(_ZN58_INTERNAL_fdc43544_27_DistributionRandomKernel_cu_f88cee444cuda3std3__45__cpo7crbeginE - _ZN58_INTERNAL_fdc43544_27_DistributionRandomKernel_cu_f88cee444cuda3std6ranges3__45__cpo7advanceE)
_ZN58_INTERNAL_fdc43544_27_DistributionRandomKernel_cu_f88cee444cuda3std6ranges3__45__cpo7advanceE:
	.zero		1
	.type		_ZN58_INTERNAL_fdc43544_27_DistributionRandomKernel_cu_f88cee444cuda3std3__45__cpo7crbeginE,@object
	.size		_ZN58_INTERNAL_fdc43544_27_DistributionRandomKernel_cu_f88cee444cuda3std3__45__cpo7crbeginE,(_ZN58_INTERNAL_fdc43544_27_DistributionRandomKernel_cu_f88cee444cuda3std6ranges3__45__cpo4dataE - _ZN58_INTERNAL_fdc43544_27_DistributionRandomKernel_cu_f88cee444cuda3std3__45__cpo7crbeginE)
_ZN58_INTERNAL_fdc43544_27_DistributionRandomKernel_cu_f88cee444cuda3std3__45__cpo7crbeginE:
	.zero		1
	.type		_ZN58_INTERNAL_fdc43544_27_DistributionRandomKernel_cu_f88cee444cuda3std6ranges3__45__cpo4dataE,@object
	.size		_ZN58_INTERNAL_fdc43544_27_DistributionRandomKernel_cu_f88cee444cuda3std6ranges3__45__cpo4dataE,(_ZN58_INTERNAL_fdc43544_27_DistributionRandomKernel_cu_f88cee444cuda3std6ranges3__45__cpo5beginE - _ZN58_INTERNAL_fdc43544_27_DistributionRandomKernel_cu_f88cee444cuda3std6ranges3__45__cpo4dataE)
_ZN58_INTERNAL_fdc43544_27_DistributionRandomKernel_cu_f88cee444cuda3std6ranges3__45__cpo4dataE:
	.zero		1
	.type		_ZN58_INTERNAL_fdc43544_27_DistributionRandomKernel_cu_f88cee444cuda3std6ranges3__45__cpo5beginE,@object
	.size		_ZN58_INTERNAL_fdc43544_27_DistributionRandomKernel_cu_f88cee444cuda3std6ranges3__45__cpo5beginE,(_ZN58_INTERNAL_fdc43544_27_DistributionRandomKernel_cu_f88cee444cuda3std3__460_GLOBAL__N__fdc43544_27_DistributionRandomKernel_cu_f88cee446ignoreE - _ZN58_INTERNAL_fdc43544_27_DistributionRandomKernel_cu_f88cee444cuda3std6ranges3__45__cpo5beginE)
_ZN58_INTERNAL_fdc43544_27_DistributionRandomKernel_cu_f88cee444cuda3std6ranges3__45__cpo5beginE:
	.zero		1
	.type		_ZN58_INTERNAL_fdc43544_27_DistributionRandomKernel_cu_f88cee444cuda3std3__460_GLOBAL__N__fdc43544_27_DistributionRandomKernel_cu_f88cee446ignoreE,@object
	.size		_ZN58_INTERNAL_fdc43544_27_DistributionRandomKernel_cu_f88cee444cuda3std3__460_GLOBAL__N__fdc43544_27_DistributionRandomKernel_cu_f88cee446ignoreE,(_ZN58_INTERNAL_fdc43544_27_DistributionRandomKernel_cu_f88cee444cuda3std6ranges3__45__cpo4sizeE - _ZN58_INTERNAL_fdc43544_27_DistributionRandomKernel_cu_f88cee444cuda3std3__460_GLOBAL__N__fdc43544_27_DistributionRandomKernel_cu_f88cee446ignoreE)
_ZN58_INTERNAL_fdc43544_27_DistributionRandomKernel_cu_f88cee444cuda3std3__460_GLOBAL__N__fdc43544_27_DistributionRandomKernel_cu_f88cee446ignoreE:
	.zero		1
	.type		_ZN58_INTERNAL_fdc43544_27_DistributionRandomKernel_cu_f88cee444cuda3std6ranges3__45__cpo4sizeE,@object
	.size		_ZN58_INTERNAL_fdc43544_27_DistributionRandomKernel_cu_f88cee444cuda3std6ranges3__45__cpo4sizeE,(_ZN58_INTERNAL_fdc43544_27_DistributionRandomKernel_cu_f88cee444cuda3std3__45__cpo5beginE - _ZN58_INTERNAL_fdc43544_27_DistributionRandomKernel_cu_f88cee444cuda3std6ranges3__45__cpo4sizeE)
_ZN58_INTERNAL_fdc43544_27_DistributionRandomKernel_cu_f88cee444cuda3std6ranges3__45__cpo4sizeE:
	.zero		1
	.type		_ZN58_INTERNAL_fdc43544_27_DistributionRandomKernel_cu_f88cee444cuda3std3__45__cpo5beginE,@object
	.size		_ZN58_INTERNAL_fdc43544_27_DistributionRandomKernel_cu_f88cee444cuda3std3__45__cpo5beginE,(_ZN58_INTERNAL_fdc43544_27_DistributionRandomKernel_cu_f88cee444cuda3std6ranges3__45__cpo6cbeginE - _ZN58_INTERNAL_fdc43544_27_DistributionRandomKernel_cu_f88cee444cuda3std3__45__cpo5beginE)
_ZN58_INTERNAL_fdc43544_27_DistributionRandomKernel_cu_f88cee444cuda3std3__45__cpo5beginE:
	.zero		1
	.type		_ZN58_INTERNAL_fdc43544_27_DistributionRandomKernel_cu_f88cee444cuda3std6ranges3__45__cpo6cbeginE,@object
	.size		_ZN58_INTERNAL_fdc43544_27_DistributionRandomKernel_cu_f88cee444cuda3std6ranges3__45__cpo6cbeginE,(_ZN58_INTERNAL_fdc43544_27_DistributionRandomKernel_cu_f88cee444cuda3std3__45__cpo6rbeginE - _ZN58_INTERNAL_fdc43544_27_DistributionRandomKernel_cu_f88cee444cuda3std6ranges3__45__cpo6cbeginE)
_ZN58_INTERNAL_fdc43544_27_DistributionRandomKernel_cu_f88cee444cuda3std6ranges3__45__cpo6cbeginE:
	.zero		1
	.type		_ZN58_INTERNAL_fdc43544_27_DistributionRandomKernel_cu_f88cee444cuda3std3__45__cpo6rbeginE,@object
	.size		_ZN58_INTERNAL_fdc43544_27_DistributionRandomKernel_cu_f88cee444cuda3std3__45__cpo6rbeginE,(_ZN58_INTERNAL_fdc43544_27_DistributionRandomKernel_cu_f88cee444cuda3std6ranges3__45__cpo4nextE - _ZN58_INTERNAL_fdc43544_27_DistributionRandomKernel_cu_f88cee444cuda3std3__45__cpo6rbeginE)
_ZN58_INTERNAL_fdc43544_27_DistributionRandomKernel_cu_f88cee444cuda3std3__45__cpo6rbeginE:
	.zero		1
	.type		_ZN58_INTERNAL_fdc43544_27_DistributionRandomKernel_cu_f88cee444cuda3std6ranges3__45__cpo4nextE,@object
	.size		_ZN58_INTERNAL_fdc43544_27_DistributionRandomKernel_cu_f88cee444cuda3std6ranges3__45__cpo4nextE,(_ZN58_INTERNAL_fdc43544_27_DistributionRandomKernel_cu_f88cee444cuda3std6ranges3__45__cpo4swapE - _ZN58_INTERNAL_fdc43544_27_DistributionRandomKernel_cu_f88cee444cuda3std6ranges3__45__cpo4nextE)
_ZN58_INTERNAL_fdc43544_27_DistributionRandomKernel_cu_f88cee444cuda3std6ranges3__45__cpo4nextE:
	.zero		1
	.type		_ZN58_INTERNAL_fdc43544_27_DistributionRandomKernel_cu_f88cee444cuda3std6ranges3__45__cpo4swapE,@object
	.size		_ZN58_INTERNAL_fdc43544_27_DistributionRandomKernel_cu_f88cee444cuda3std6ranges3__45__cpo4swapE,(_ZN58_INTERNAL_fdc43544_27_DistributionRandomKernel_cu_f88cee444cuda3std3__420unreachable_sentinelE - _ZN58_INTERNAL_fdc43544_27_DistributionRandomKernel_cu_f88cee444cuda3std6ranges3__45__cpo4swapE)
_ZN58_INTERNAL_fdc43544_27_DistributionRandomKernel_cu_f88cee444cuda3std6ranges3__45__cpo4swapE:
	.zero		1
	.type		_ZN58_INTERNAL_fdc43544_27_DistributionRandomKernel_cu_f88cee444cuda3std3__420unreachable_sentinelE,@object
	.size		_ZN58_INTERNAL_fdc43544_27_DistributionRandomKernel_cu_f88cee444cuda3std3__420unreachable_sentinelE,(_ZN58_INTERNAL_fdc43544_27_DistributionRandomKernel_cu_f88cee446thrust23THRUST_300001_SM_900_NS6system6detail10sequential3seqE - _ZN58_INTERNAL_fdc43544_27_DistributionRandomKernel_cu_f88cee444cuda3std3__420unreachable_sentinelE)
_ZN58_INTERNAL_fdc43544_27_DistributionRandomKernel_cu_f88cee444cuda3std3__420unreachable_sentinelE:
	.zero		1
	.type		_ZN58_INTERNAL_fdc43544_27_DistributionRandomKernel_cu_f88cee446thrust23THRUST_300001_SM_900_NS6system6detail10sequential3seqE,@object
	.size		_ZN58_INTERNAL_fdc43544_27_DistributionRandomKernel_cu_f88cee446thrust23THRUST_300001_SM_900_NS6system6detail10sequential3seqE,(_ZN58_INTERNAL_fdc43544_27_DistributionRandomKernel_cu_f88cee444cuda3std3__45__cpo4cendE - _ZN58_INTERNAL_fdc43544_27_DistributionRandomKernel_cu_f88cee446thrust23THRUST_300001_SM_900_NS6system6detail10sequential3seqE)
_ZN58_INTERNAL_fdc43544_27_DistributionRandomKernel_cu_f88cee446thrust23THRUST_300001_SM_900_NS6system6detail10sequential3seqE:
	.zero		1
	.type		_ZN58_INTERNAL_fdc43544_27_DistributionRandomKernel_cu_f88cee444cuda3std3__45__cpo4cendE,@object
	.size		_ZN58_INTERNAL_fdc43544_27_DistributionRandomKernel_cu_f88cee444cuda3std3__45__cpo4cendE,(_ZN58_INTERNAL_fdc43544_27_DistributionRandomKernel_cu_f88cee444cuda3std6ranges3__45__cpo9iter_swapE - _ZN58_INTERNAL_fdc43544_27_DistributionRandomKernel_cu_f88cee444cuda3std3__45__cpo4cendE)
_ZN58_INTERNAL_fdc43544_27_DistributionRandomKernel_cu_f88cee444cuda3std3__45__cpo4cendE:
	.zero		1
	.type		_ZN58_INTERNAL_fdc43544_27_DistributionRandomKernel_cu_f88cee444cuda3std6ranges3__45__cpo9iter_swapE,@object
	.size		_ZN58_INTERNAL_fdc43544_27_DistributionRandomKernel_cu_f88cee444cuda3std6ranges3__45__cpo9iter_swapE,(_ZN58_INTERNAL_fdc43544_27_DistributionRandomKernel_cu_f88cee444cuda3std3__45__cpo5crendE - _ZN58_INTERNAL_fdc43544_27_DistributionRandomKernel_cu_f88cee444cuda3std6ranges3__45__cpo9iter_swapE)
_ZN58_INTERNAL_fdc43544_27_DistributionRandomKernel_cu_f88cee444cuda3std6ranges3__45__cpo9iter_swapE:
	.zero		1
	.type		_ZN58_INTERNAL_fdc43544_27_DistributionRandomKernel_cu_f88cee444cuda3std3__45__cpo5crendE,@object
	.size		_ZN58_INTERNAL_fdc43544_27_DistributionRandomKernel_cu_f88cee444cuda3std3__45__cpo5crendE,(_ZN58_INTERNAL_fdc43544_27_DistributionRandomKernel_cu_f88cee444cuda3std6ranges3__45__cpo5cdataE - _ZN58_INTERNAL_fdc43544_27_DistributionRandomKernel_cu_f88cee444cuda3std3__45__cpo5crendE)
_ZN58_INTERNAL_fdc43544_27_DistributionRandomKernel_cu_f88cee444cuda3std3__45__cpo5crendE:
	.zero		1
	.type		_ZN58_INTERNAL_fdc43544_27_DistributionRandomKernel_cu_f88cee444cuda3std6ranges3__45__cpo5cdataE,@object
	.size		_ZN58_INTERNAL_fdc43544_27_DistributionRandomKernel_cu_f88cee444cuda3std6ranges3__45__cpo5cdataE,(_ZN58_INTERNAL_fdc43544_27_DistributionRandomKernel_cu_f88cee444cuda3std6ranges3__45__cpo3endE - _ZN58_INTERNAL_fdc43544_27_DistributionRandomKernel_cu_f88cee444cuda3std6ranges3__45__cpo5cdataE)
_ZN58_INTERNAL_fdc43544_27_DistributionRandomKernel_cu_f88cee444cuda3std6ranges3__45__cpo5cdataE:
	.zero		1
	.type		_ZN58_INTERNAL_fdc43544_27_DistributionRandomKernel_cu_f88cee444cuda3std6ranges3__45__cpo3endE,@object
	.size		_ZN58_INTERNAL_fdc43544_27_DistributionRandomKernel_cu_f88cee444cuda3std6ranges3__45__cpo3endE,(_ZN58_INTERNAL_fdc43544_27_DistributionRandomKernel_cu_f88cee444cuda3std3__419piecewise_constructE - _ZN58_INTERNAL_fdc43544_27_DistributionRandomKernel_cu_f88cee444cuda3std6ranges3__45__cpo3endE)
_ZN58_INTERNAL_fdc43544_27_DistributionRandomKernel_cu_f88cee444cuda3std6ranges3__45__cpo3endE:
	.zero		1
	.type		_ZN58_INTERNAL_fdc43544_27_DistributionRandomKernel_cu_f88cee444cuda3std3__419piecewise_constructE,@object
	.size		_ZN58_INTERNAL_fdc43544_27_DistributionRandomKernel_cu_f88cee444cuda3std3__419piecewise_constructE,(_ZN58_INTERNAL_fdc43544_27_DistributionRandomKernel_cu_f88cee444cuda3std6ranges3__45__cpo5ssizeE - _ZN58_INTERNAL_fdc43544_27_DistributionRandomKernel_cu_f88cee444cuda3std3__419piecewise_constructE)
_ZN58_INTERNAL_fdc43544_27_DistributionRandomKernel_cu_f88cee444cuda3std3__419piecewise_constructE:
	.zero		1
	.type		_ZN58_INTERNAL_fdc43544_27_DistributionRandomKernel_cu_f88cee444cuda3std6ranges3__45__cpo5ssizeE,@object
	.size		_ZN58_INTERNAL_fdc43544_27_DistributionRandomKernel_cu_f88cee444cuda3std6ranges3__45__cpo5ssizeE,(_ZN58_INTERNAL_fdc43544_27_DistributionRandomKernel_cu_f88cee444cuda3std3__45__cpo3endE - _ZN58_INTERNAL_fdc43544_27_DistributionRandomKernel_cu_f88cee444cuda3std6ranges3__45__cpo5ssizeE)
_ZN58_INTERNAL_fdc43544_27_DistributionRandomKernel_cu_f88cee444cuda3std6ranges3__45__cpo5ssizeE:
	.zero		1
	.type		_ZN58_INTERNAL_fdc43544_27_DistributionRandomKernel_cu_f88cee444cuda3std3__45__cpo3endE,@object
	.size		_ZN58_INTERNAL_fdc43544_27_DistributionRandomKernel_cu_f88cee444cuda3std3__45__cpo3endE,(_ZN58_INTERNAL_fdc43544_27_DistributionRandomKernel_cu_f88cee444cuda3std6ranges3__45__cpo4cendE - _ZN58_INTERNAL_fdc43544_27_DistributionRandomKernel_cu_f88cee444cuda3std3__45__cpo3endE)
_ZN58_INTERNAL_fdc43544_27_DistributionRandomKernel_cu_f88cee444cuda3std3__45__cpo3endE:
	.zero		1
	.type		_ZN58_INTERNAL_fdc43544_27_DistributionRandomKernel_cu_f88cee444cuda3std6ranges3__45__cpo4cendE,@object
	.size		_ZN58_INTERNAL_fdc43544_27_DistributionRandomKernel_cu_f88cee444cuda3std6ranges3__45__cpo4cendE,(_ZN58_INTERNAL_fdc43544_27_DistributionRandomKernel_cu_f88cee444cuda3std3__45__cpo4rendE - _ZN58_INTERNAL_fdc43544_27_DistributionRandomKernel_cu_f88cee444cuda3std6ranges3__45__cpo4cendE)
_ZN58_INTERNAL_fdc43544_27_DistributionRandomKernel_cu_f88cee444cuda3std6ranges3__45__cpo4cendE:
	.zero		1
	.type		_ZN58_INTERNAL_fdc43544_27_DistributionRandomKernel_cu_f88cee444cuda3std3__45__cpo4rendE,@object
	.size		_ZN58_INTERNAL_fdc43544_27_DistributionRandomKernel_cu_f88cee444cuda3std3__45__cpo4rendE,(_ZN58_INTERNAL_fdc43544_27_DistributionRandomKernel_cu_f88cee444cuda3std6ranges3__45__cpo4prevE - _ZN58_INTERNAL_fdc43544_27_DistributionRandomKernel_cu_f88cee444cuda3std3__45__cpo4rendE)
_ZN58_INTERNAL_fdc43544_27_DistributionRandomKernel_cu_f88cee444cuda3std3__45__cpo4rendE:
	.zero		1
	.type		_ZN58_INTERNAL_fdc43544_27_DistributionRandomKernel_cu_f88cee444cuda3std6ranges3__45__cpo4prevE,@object
	.size		_ZN58_INTERNAL_fdc43544_27_DistributionRandomKernel_cu_f88cee444cuda3std6ranges3__45__cpo4prevE,(_ZN58_INTERNAL_fdc43544_27_DistributionRandomKernel_cu_f88cee444cuda3std6ranges3__45__cpo9iter_moveE - _ZN58_INTERNAL_fdc43544_27_DistributionRandomKernel_cu_f88cee444cuda3std6ranges3__45__cpo4prevE)
_ZN58_INTERNAL_fdc43544_27_DistributionRandomKernel_cu_f88cee444cuda3std6ranges3__45__cpo4prevE:
	.zero		1
	.type		_ZN58_INTERNAL_fdc43544_27_DistributionRandomKernel_cu_f88cee444cuda3std6ranges3__45__cpo9iter_moveE,@object
	.size		_ZN58_INTERNAL_fdc43544_27_DistributionRandomKernel_cu_f88cee444cuda3std6ranges3__45__cpo9iter_moveE,(.L_22 - _ZN58_INTERNAL_fdc43544_27_DistributionRandomKernel_cu_f88cee444cuda3std6ranges3__45__cpo9iter_moveE)
_ZN58_INTERNAL_fdc43544_27_DistributionRandomKernel_cu_f88cee444cuda3std6ranges3__45__cpo9iter_moveE:
	.zero		1
.L_22:


//--------------------- .nv.constant0._ZN2at6native60_GLOBAL__N__fdc43544_27_DistributionRandomKernel_cu_f88cee4443distribution_elementwise_grid_stride_kernelIjLi4EZZZNS0_9templates4cuda13random_kernelIPNS_17CUDAGeneratorImplEEEvRNS_18TensorIteratorBaseET_ENKUlvE_clEvENKUlvE8_clEvEUlP24curandStatePhilox4_32_10E0_ZNS1_27distribution_nullary_kernelIbj5uint4S7_SF_ZZZS5_IS7_EvS9_SA_ENKSB_clEvENKSC_clEvEUljE_EEvS9_T2_RKT3_T4_EUlijE0_EEvlNS_15PhiloxCudaStateET1_SJ_ --------------------------
	.section	.nv.constant0._ZN2at6native60_GLOBAL__N__fdc43544_27_DistributionRandomKernel_cu_f88cee4443distribution_elementwise_grid_stride_kernelIjLi4EZZZNS0_9templates4cuda13random_kernelIPNS_17CUDAGeneratorImplEEEvRNS_18TensorIteratorBaseET_ENKUlvE_clEvENKUlvE8_clEvEUlP24curandStatePhilox4_32_10E0_ZNS1_27distribution_nullary_kernelIbj5uint4S7_SF_ZZZS5_IS7_EvS9_SA_ENKSB_clEvENKSC_clEvEUljE_EEvS9_T2_RKT3_T4_EUlijE0_EEvlNS_15PhiloxCudaStateET1_SJ_,"a",@progbits
	.sectionflags	@""
	.align	4
.nv.constant0._ZN2at6native60_GLOBAL__N__fdc43544_27_DistributionRandomKernel_cu_f88cee4443distribution_elementwise_grid_stride_kernelIjLi4EZZZNS0_9templates4cuda13random_kernelIPNS_17CUDAGeneratorImplEEEvRNS_18TensorIteratorBaseET_ENKUlvE_clEvENKUlvE8_clEvEUlP24curandStatePhilox4_32_10E0_ZNS1_27distribution_nullary_kernelIbj5uint4S7_SF_ZZZS5_IS7_EvS9_SA_ENKSB_clEvENKSC_clEvEUljE_EEvS9_T2_RKT3_T4_EUlijE0_EEvlNS_15PhiloxCudaStateET1_SJ_:
	.zero		992


//--------------------- .nv.constant0._ZN2at6native60_GLOBAL__N__fdc43544_27_DistributionRandomKernel_cu_f88cee4443distribution_elementwise_grid_stride_kernelIjLi4EZZZNS0_9templates4cuda13random_kernelIPNS_17CUDAGeneratorImplEEEvRNS_18TensorIteratorBaseET_ENKUlvE_clEvENKUlvE8_clEvEUlP24curandStatePhilox4_32_10E0_ZNS1_27distribution_nullary_kernelIbj5uint4S7_SF_ZZZS5_IS7_EvS9_SA_ENKSB_clEvENKSC_clEvEUljE_EEvS9_T2_RKT3_T4_EUlijE_EEvlNS_15PhiloxCudaStateET1_SJ_ --------------------------
	.section	.nv.constant0._ZN2at6native60_GLOBAL__N__fdc43544_27_DistributionRandomKernel_cu_f88cee4443distribution_elementwise_grid_stride_kernelIjLi4EZZZNS0_9templates4cuda13random_kernelIPNS_17CUDAGeneratorImplEEEvRNS_18TensorIteratorBaseET_ENKUlvE_clEvENKUlvE8_clEvEUlP24curandStatePhilox4_32_10E0_ZNS1_27distribution_nullary_kernelIbj5uint4S7_SF_ZZZS5_IS7_EvS9_SA_ENKSB_clEvENKSC_clEvEUljE_EEvS9_T2_RKT3_T4_EUlijE_EEvlNS_15PhiloxCudaStateET1_SJ_,"a",@progbits
	.sectionflags	@""
	.align	4
.nv.constant0._ZN2at6native60_GLOBAL__N__fdc43544_27_DistributionRandomKernel_cu_f88cee4443distribution_elementwise_grid_stride_kernelIjLi4EZZZNS0_9templates4cuda13random_kernelIPNS_17CUDAGeneratorImplEEEvRNS_18TensorIteratorBaseET_ENKUlvE_clEvENKUlvE8_clEvEUlP24curandStatePhilox4_32_10E0_ZNS1_27distribution_nullary_kernelIbj5uint4S7_SF_ZZZS5_IS7_EvS9_SA_ENKSB_clEvENKSC_clEvEUljE_EEvS9_T2_RKT3_T4_EUlijE_EEvlNS_15PhiloxCudaStateET1_SJ_:
	.zero		584


//--------------------- .nv.constant0._ZN2at6native60_GLOBAL__N__fdc43544_27_DistributionRandomKernel_cu_f88cee4443distribution_elementwise_grid_stride_kernelImLi2EZZZNS0_9templates4cuda13random_kernelIPNS_17CUDAGeneratorImplEEEvRNS_18TensorIteratorBaseET_ENKUlvE_clEvENKUlvE8_clEvEUlP24curandStatePhilox4_32_10E_ZNS1_27distribution_nullary_kernelIbm10ulonglong2S7_SF_ZZZS5_IS7_EvS9_SA_ENKSB_clEvENKSC_clEvEUlmE_EEvS9_T2_RKT3_T4_EUlimE0_EEvlNS_15PhiloxCudaStateET1_SJ_ --------------------------
	.section	.nv.constant0._ZN2at6native60_GLOBAL__N__fdc43544_27_DistributionRandomKernel_cu_f88cee4443distribution_elementwise_grid_stride_kernelImLi2EZZZNS0_9templates4cuda13random_kernelIPNS_17CUDAGeneratorImplEEEvRNS_18TensorIteratorBaseET_ENKUlvE_clEvENKUlvE8_clEvEUlP24curandStatePhilox4_32_10E_ZNS1_27distribution_nullary_kernelIbm10ulonglong2S7_SF_ZZZS5_IS7_EvS9_SA_ENKSB_clEvENKSC_clEvEUlmE_EEvS9_T2_RKT3_T4_EUlimE0_EEvlNS_15PhiloxCudaStateET1_SJ_,"a",@progbits
	.sectionflags	@""
	.align	4
.nv.constant0._ZN2at6native60_GLOBAL__N__fdc43544_27_DistributionRandomKernel_cu_f88cee4443distribution_elementwise_grid_stride_kernelImLi2EZZZNS0_9templates4cuda13random_kernelIPNS_17CUDAGeneratorImplEEEvRNS_18TensorIteratorBaseET_ENKUlvE_clEvENKUlvE8_clEvEUlP24curandStatePhilox4_32_10E_ZNS1_27distribution_nullary_kernelIbm10ulonglong2S7_SF_ZZZS5_IS7_EvS9_SA_ENKSB_clEvENKSC_clEvEUlmE_EEvS9_T2_RKT3_T4_EUlimE0_EEvlNS_15PhiloxCudaStateET1_SJ_:
	.zero		992


//--------------------- .nv.constant0._ZN2at6native60_GLOBAL__N__fdc43544_27_DistributionRandomKernel_cu_f88cee4443distribution_elementwise_grid_stride_kernelImLi2EZZZNS0_9templates4cuda13random_kernelIPNS_17CUDAGeneratorImplEEEvRNS_18TensorIteratorBaseET_ENKUlvE_clEvENKUlvE8_clEvEUlP24curandStatePhilox4_32_10E_ZNS1_27distribution_nullary_kernelIbm10ulonglong2S7_SF_ZZZS5_IS7_EvS9_SA_ENKSB_clEvENKSC_clEvEUlmE_EEvS9_T2_RKT3_T4_EUlimE_EEvlNS_15PhiloxCudaStateET1_SJ_ --------------------------
	.section	.nv.constant0._ZN2at6native60_GLOBAL__N__fdc43544_27_DistributionRandomKernel_cu_f88cee4443distribution_elementwise_grid_stride_kernelImLi2EZZZNS0_9templates4cuda13random_kernelIPNS_17CUDAGeneratorImplEEEvRNS_18TensorIteratorBaseET_ENKUlvE_clEvENKUlvE8_clEvEUlP24curandStatePhilox4_32_10E_ZNS1_27distribution_nullary_kernelIbm10ulonglong2S7_SF_ZZZS5_IS7_EvS9_SA_ENKSB_clEvENKSC_clEvEUlmE_EEvS9_T2_RKT3_T4_EUlimE_EEvlNS_15PhiloxCudaStateET1_SJ_,"a",@progbits
	.sectionflags	@""
	.align	4
.nv.constant0._ZN2at6native60_GLOBAL__N__fdc43544_27_DistributionRandomKernel_cu_f88cee4443distribution_elementwise_grid_stride_kernelImLi2EZZZNS0_9templates4cuda13random_kernelIPNS_17CUDAGeneratorImplEEEvRNS_18TensorIteratorBaseET_ENKUlvE_clEvENKUlvE8_clEvEUlP24curandStatePhilox4_32_10E_ZNS1_27distribution_nullary_kernelIbm10ulonglong2S7_SF_ZZZS5_IS7_EvS9_SA_ENKSB_clEvENKSC_clEvEUlmE_EEvS9_T2_RKT3_T4_EUlimE_EEvlNS_15PhiloxCudaStateET1_SJ_:
	.zero		584


//--------------------- .nv.constant0._ZN2at6native60_GLOBAL__N__fdc43544_27_DistributionRandomKernel_cu_f88cee4443distribution_elementwise_grid_stride_kernelIjLi4EZZZNS0_9templates4cuda13random_kernelIPNS_17CUDAGeneratorImplEEEvRNS_18TensorIteratorBaseET_ENKUlvE_clEvENKUlvE7_clEvEUlP24curandStatePhilox4_32_10E0_ZNS1_27distribution_nullary_kernelIN3c108BFloat16Ej5uint4S7_SF_ZZZS5_IS7_EvS9_SA_ENKSB_clEvENKSC_clEvEUljE_EEvS9_T2_RKT3_T4_EUlijE0_EEvlNS_15PhiloxCudaStateET1_SL_ --------------------------
	.section	.nv.constant0._ZN2at6native60_GLOBAL__N__fdc43544_27_DistributionRandomKernel_cu_f88cee4443distribution_elementwise_grid_stride_kernelIjLi4EZZZNS0_9templates4cuda13random_kernelIPNS_17CUDAGeneratorImplEEEvRNS_18TensorIteratorBaseET_ENKUlvE_clEvENKUlvE7_clEvEUlP24curandStatePhilox4_32_10E0_ZNS1_27distribution_nullary_kernelIN3c108BFloat16Ej5uint4S7_SF_ZZZS5_IS7_EvS9_SA_ENKSB_clEvENKSC_clEvEUljE_EEvS9_T2_RKT3_T4_EUlijE0_EEvlNS_15PhiloxCudaStateET1_SL_,"a",@progbits
	.sectionflags	@""
	.align	4
.nv.constant0._ZN2at6native60_GLOBAL__N__fdc43544_27_DistributionRandomKernel_cu_f88cee4443distribution_elementwise_grid_stride_kernelIjLi4EZZZNS0_9templates4cuda13random_kernelIPNS_17CUDAGeneratorImplEEEvRNS_18TensorIteratorBaseET_ENKUlvE_clEvENKUlvE7_clEvEUlP24curandStatePhilox4_32_10E0_ZNS1_27distribution_nullary_kernelIN3c108BFloat16Ej5uint4S7_SF_ZZZS5_IS7_EvS9_SA_ENKSB_clEvENKSC_clEvEUljE_EEvS9_T2_RKT3_T4_EUlijE0_EEvlNS_15PhiloxCudaStateET1_SL_:
	.zero		992


//--------------------- .nv.constant0._ZN2at6native60_GLOBAL__N__fdc43544_27_DistributionRandomKernel_cu_f88cee4443distribution_elementwise_grid_stride_kernelIjLi4EZZZNS0_9templates4cuda13random_kernelIPNS_17CUDAGeneratorImplEEEvRNS_18TensorIteratorBaseET_ENKUlvE_clEvENKUlvE7_clEvEUlP24curandStatePhilox4_32_10E0_ZNS1_27distribution_nullary_kernelIN3c108BFloat16Ej5uint4S7_SF_ZZZS5_IS7_EvS9_SA_ENKSB_clEvENKSC_clEvEUljE_EEvS9_T2_RKT3_T4_EUlijE_EEvlNS_15PhiloxCudaStateET1_SL_ --------------------------
	.section	.nv.constant0._ZN2at6native60_GLOBAL__N__fdc43544_27_DistributionRandomKernel_cu_f88cee4443distribution_elementwise_grid_stride_kernelIjLi4EZZZNS0_9templates4cuda13random_kernelIPNS_17CUDAGeneratorImplEEEvRNS_18TensorIteratorBaseET_ENKUlvE_clEvENKUlvE7_clEvEUlP24curandStatePhilox4_32_10E0_ZNS1_27distribution_nullary_kernelIN3c108BFloat16Ej5uint4S7_SF_ZZZS5_IS7_EvS9_SA_ENKSB_clEvENKSC_clEvEUljE_EEvS9_T2_RKT3_T4_EUlijE_EEvlNS_15PhiloxCudaStateET1_SL_,"a",@progbits
	.sectionflags	@""
	.align	4
.nv.constant0._ZN2at6native60_GLOBAL__N__fdc43544_27_DistributionRandomKernel_cu_f88cee4443distribution_elementwise_grid_stride_kernelIjLi4EZZZNS0_9templates4cuda13random_kernelIPNS_17CUDAGeneratorImplEEEvRNS_18TensorIteratorBaseET_ENKUlvE_clEvENKUlvE7_clEvEUlP24curandStatePhilox4_32_10E0_ZNS1_27distribution_nullary_kernelIN3c108BFloat16Ej5uint4S7_SF_ZZZS5_IS7_EvS9_SA_ENKSB_clEvENKSC_clEvEUljE_EEvS9_T2_RKT3_T4_EUlijE_EEvlNS_15PhiloxCudaStateET1_SL_:
	.zero		584


//--------------------- .nv.constant0._ZN2at6native60_GLOBAL__N__fdc43544_27_DistributionRandomKernel_cu_f88cee4443distribution_elementwise_grid_stride_kernelImLi2EZZZNS0_9templates4cuda13random_kernelIPNS_17CUDAGeneratorImplEEEvRNS_18TensorIteratorBaseET_ENKUlvE_clEvENKUlvE7_clEvEUlP24curandStatePhilox4_32_10E_ZNS1_27distribution_nullary_kernelIN3c108BFloat16Em10ulonglong2S7_SF_ZZZS5_IS7_EvS9_SA_ENKSB_clEvENKSC_clEvEUlmE_EEvS9_T2_RKT3_T4_EUlimE0_EEvlNS_15PhiloxCudaStateET1_SL_ --------------------------
	.section	.nv.constant0._ZN2at6native60_GLOBAL__N__fdc43544_27_DistributionRandomKernel_cu_f88cee4443distribution_elementwise_grid_stride_kernelImLi2EZZZNS0_9templates4cuda13random_kernelIPNS_17CUDAGeneratorImplEEEvRNS_18TensorIteratorBaseET_ENKUlvE_clEvENKUlvE7_clEvEUlP24curandStatePhilox4_32_10E_ZNS1_27distribution_nullary_kernelIN3c108BFloat16Em10ulonglong2S7_SF_ZZZS5_IS7_EvS9_SA_ENKSB_clEvENKSC_clEvEUlmE_EEvS9_T2_RKT3_T4_EUlimE0_EEvlNS_15PhiloxCudaStateET1_SL_,"a",@progbits
	.sectionflags	@""
	.align	4
.nv.constant0._ZN2at6native60_GLOBAL__N__fdc43544_27_DistributionRandomKernel_cu_f88cee4443distribution_elementwise_grid_stride_kernelImLi2EZZZNS0_9templates4cuda13random_kernelIPNS_17CUDAGeneratorImplEEEvRNS_18TensorIteratorBaseET_ENKUlvE_clEvENKUlvE7_clEvEUlP24curandStatePhilox4_32_10E_ZNS1_27distribution_nullary_kernelIN3c108BFloat16Em10ulonglong2S7_SF_ZZZS5_IS7_EvS9_SA_ENKSB_clEvENKSC_clEvEUlmE_EEvS9_T2_RKT3_T4_EUlimE0_EEvlNS_15PhiloxCudaStateET1_SL_:
	.zero		992


//--------------------- .nv.constant0._ZN2at6native60_GLOBAL__N__fdc43544_27_DistributionRandomKernel_cu_f88cee4443distribution_elementwise_grid_stride_kernelImLi2EZZZNS0_9templates4cuda13random_kernelIPNS_17CUDAGeneratorImplEEEvRNS_18TensorIteratorBaseET_ENKUlvE_clEvENKUlvE7_clEvEUlP24curandStatePhilox4_32_10E_ZNS1_27distribution_nullary_kernelIN3c108BFloat16Em10ulonglong2S7_SF_ZZZS5_IS7_EvS9_SA_ENKSB_clEvENKSC_clEvEUlmE_EEvS9_T2_RKT3_T4_EUlimE_EEvlNS_15PhiloxCudaStateET1_SL_ --------------------------
	.section	.nv.constant0._ZN2at6native60_GLOBAL__N__fdc43544_27_DistributionRandomKernel_cu_f88cee4443distribution_elementwise_grid_stride_kernelImLi2EZZZNS0_9templates4cuda13random_kernelIPNS_17CUDAGeneratorImplEEEvRNS_18TensorIteratorBaseET_ENKUlvE_clEvENKUlvE7_clEvEUlP24curandStatePhilox4_32_10E_ZNS1_27distribution_nullary_kernelIN3c108BFloat16Em10ulonglong2S7_SF_ZZZS5_IS7_EvS9_SA_ENKSB_clEvENKSC_clEvEUlmE_EEvS9_T2_RKT3_T4_EUlimE_EEvlNS_15PhiloxCudaStateET1_SL_,"a",@progbits
	.sectionflags	@""
	.align	4
.nv.constant0._ZN2at6native60_GLOBAL__N__fdc43544_27_DistributionRandomKernel_cu_f88cee4443distribution_elementwise_grid_stride_kernelImLi2EZZZNS0_9templates4cuda13random_kernelIPNS_17CUDAGeneratorImplEEEvRNS_18TensorIteratorBaseET_ENKUlvE_clEvENKUlvE7_clEvEUlP24curandStatePhilox4_32_10E_ZNS1_27distribution_nullary_kernelIN3c108BFloat16Em10ulonglong2S7_SF_ZZZS5_IS7_EvS9_SA_ENKSB_clEvENKSC_clEvEUlmE_EEvS9_T2_RKT3_T4_EUlimE_EEvlNS_15PhiloxCudaStateET1_SL_:
	.zero		584


//--------------------- .nv.constant0._ZN2at6native60_GLOBAL__N__fdc43544_27_DistributionRandomKernel_cu_f88cee4443distribution_elementwise_grid_stride_kernelIjLi4EZZZNS0_9templates4cuda13random_kernelIPNS_17CUDAGeneratorImplEEEvRNS_18TensorIteratorBaseET_ENKUlvE_clEvENKUlvE6_clEvEUlP24curandStatePhilox4_32_10E0_ZNS1_27distribution_nullary_kernelIN3c104HalfEj5uint4S7_SF_ZZZS5_IS7_EvS9_SA_ENKSB_clEvENKSC_clEvEUljE_EEvS9_T2_RKT3_T4_EUlijE0_EEvlNS_15PhiloxCudaStateET1_SL_ --------------------------
	.section	.nv.constant0._ZN2at6native60_GLOBAL__N__fdc43544_27_DistributionRandomKernel_cu_f88cee4443distribution_elementwise_grid_stride_kernelIjLi4EZZZNS0_9templates4cuda13random_kernelIPNS_17CUDAGeneratorImplEEEvRNS_18TensorIteratorBaseET_ENKUlvE_clEvENKUlvE6_clEvEUlP24curandStatePhilox4_32_10E0_ZNS1_27distribution_nullary_kernelIN3c104HalfEj5uint4S7_SF_ZZZS5_IS7_EvS9_SA_ENKSB_clEvENKSC_clEvEUljE_EEvS9_T2_RKT3_T4_EUlijE0_EEvlNS_15PhiloxCudaStateET1_SL_,"a",@progbits
	.sectionflags	@""
	.align	4
.nv.constant0._ZN2at6native60_GLOBAL__N__fdc43544_27_DistributionRandomKernel_cu_f88cee4443distribution_elementwise_grid_stride_kernelIjLi4EZZZNS0_9templates4cuda13random_kernelIPNS_17CUDAGeneratorImplEEEvRNS_18TensorIteratorBaseET_ENKUlvE_clEvENKUlvE6_clEvEUlP24curandStatePhilox4_32_10E0_ZNS1_27distribution_nullary_kernelIN3c104HalfEj5uint4S7_SF_ZZZS5_IS7_EvS9_SA_ENKSB_clEvENKSC_clEvEUljE_EEvS9_T2_RKT3_T4_EUlijE0_EEvlNS_15PhiloxCudaStateET1_SL_:
	.zero		992


//--------------------- .nv.constant0._ZN2at6native60_GLOBAL__N__fdc43544_27_DistributionRandomKernel_cu_f88cee4443distribution_elementwise_grid_stride_kernelIjLi4EZZZNS0_9templates4cuda13random_kernelIPNS_17CUDAGeneratorImplEEEvRNS_18TensorIteratorBaseET_ENKUlvE_clEvENKUlvE6_clEvEUlP24curandStatePhilox4_32_10E0_ZNS1_27distribution_nullary_kernelIN3c104HalfEj5uint4S7_SF_ZZZS5_IS7_EvS9_SA_ENKSB_clEvENKSC_clEvEUljE_EEvS9_T2_RKT3_T4_EUlijE_EEvlNS_15PhiloxCudaStateET1_SL_ --------------------------
	.section	.nv.constant0._ZN2at6native60_GLOBAL__N__fdc43544_27_DistributionRandomKernel_cu_f88cee4443distribution_elementwise_grid_stride_kernelIjLi4EZZZNS0_9templates4cuda13random_kernelIPNS_17CUDAGeneratorImplEEEvRNS_18TensorIteratorBaseET_ENKUlvE_clEvENKUlvE6_clEvEUlP24curandStatePhilox4_32_10E0_ZNS1_27distribution_nullary_kernelIN3c104HalfEj5uint4S7_SF_ZZZS5_IS7_EvS9_SA_ENKSB_clEvENKSC_clEvEUljE_EEvS9_T2_RKT3_T4_EUlijE_EEvlNS_15PhiloxCudaStateET1_SL_,"a",@progbits
	.sectionflags	@""
	.align	4
.nv.constant0._ZN2at6native60_GLOBAL__N__fdc43544_27_DistributionRandomKernel_cu_f88cee4443distribution_elementwise_grid_stride_kernelIjLi4EZZZNS0_9templates4cuda13random_kernelIPNS_17CUDAGeneratorImplEEEvRNS_18TensorIteratorBaseET_ENKUlvE_clEvENKUlvE6_clEvEUlP24curandStatePhilox4_32_10E0_ZNS1_27distribution_nullary_kernelIN3c104HalfEj5uint4S7_SF_ZZZS5_IS7_EvS9_SA_ENKSB_clEvENKSC_clEvEUljE_EEvS9_T2_RKT3_T4_EUlijE_EEvlNS_15PhiloxCudaStateET1_SL_:
	.zero		584


//--------------------- .nv.constant0._ZN2at6native60_GLOBAL__N__fdc43544_27_DistributionRandomKernel_cu_f88cee4443distribution_elementwise_grid_stride_kernelImLi2EZZZNS0_9templates4cuda13random_kernelIPNS_17CUDAGeneratorImplEEEvRNS_18TensorIteratorBaseET_ENKUlvE_clEvENKUlvE6_clEvEUlP24curandStatePhilox4_32_10E_ZNS1_27distribution_nullary_kernelIN3c104HalfEm10ulonglong2S7_SF_ZZZS5_IS7_EvS9_SA_ENKSB_clEvENKSC_clEvEUlmE_EEvS9_T2_RKT3_T4_EUlimE0_EEvlNS_15PhiloxCudaStateET1_SL_ --------------------------
	.section	.nv.constant0._ZN2at6native60_GLOBAL__N__fdc43544_27_DistributionRandomKernel_cu_f88cee4443distribution_elementwise_grid_stride_kernelImLi2EZZZNS0_9templates4cuda13random_kernelIPNS_17CUDAGeneratorImplEEEvRNS_18TensorIteratorBaseET_ENKUlvE_clEvENKUlvE6_clEvEUlP24curandStatePhilox4_32_10E_ZNS1_27distribution_nullary_kernelIN3c104HalfEm10ulonglong2S7_SF_ZZZS5_IS7_EvS9_SA_ENKSB_clEvENKSC_clEvEUlmE_EEvS9_T2_RKT3_T4_EUlimE0_EEvlNS_15PhiloxCudaStateET1_SL_,"a",@progbits
	.sectionflags	@""
	.align	4
.nv.constant0._ZN2at6native60_GLOBAL__N__fdc43544_27_DistributionRandomKernel_cu_f88cee4443distribution_elementwise_grid_stride_kernelImLi2EZZZNS0_9templates4cuda13random_kernelIPNS_17CUDAGeneratorImplEEEvRNS_18TensorIteratorBaseET_ENKUlvE_clEvENKUlvE6_clEvEUlP24curandStatePhilox4_32_10E_ZNS1_27distribution_nullary_kernelIN3c104HalfEm10ulonglong2S7_SF_ZZZS5_IS7_EvS9_SA_ENKSB_clEvENKSC_clEvEUlmE_EEvS9_T2_RKT3_T4_EUlimE0_EEvlNS_15PhiloxCudaStateET1_SL_:
	.zero		992


//--------------------- .nv.constant0._ZN2at6native60_GLOBAL__N__fdc43544_27_DistributionRandomKernel_cu_f88cee4443distribution_elementwise_grid_stride_kernelImLi2EZZZNS0_9templates4cuda13random_kernelIPNS_17CUDAGeneratorImplEEEvRNS_18TensorIteratorBaseET_ENKUlvE_clEvENKUlvE6_clEvEUlP24curandStatePhilox4_32_10E_ZNS1_27distribution_nullary_kernelIN3c104HalfEm10ulonglong2S7_SF_ZZZS5_IS7_EvS9_SA_ENKSB_clEvENKSC_clEvEUlmE_EEvS9_T2_RKT3_T4_EUlimE_EEvlNS_15PhiloxCudaStateET1_SL_ --------------------------
	.section	.nv.constant0._ZN2at6native60_GLOBAL__N__fdc43544_27_DistributionRandomKernel_cu_f88cee4443distribution_elementwise_grid_stride_kernelImLi2EZZZNS0_9templates4cuda13random_kernelIPNS_17CUDAGeneratorImplEEEvRNS_18TensorIteratorBaseET_ENKUlvE_clEvENKUlvE6_clEvEUlP24curandStatePhilox4_32_10E_ZNS1_27distribution_nullary_kernelIN3c104HalfEm10ulonglong2S7_SF_ZZZS5_IS7_EvS9_SA_ENKSB_clEvENKSC_clEvEUlmE_EEvS9_T2_RKT3_T4_EUlimE_EEvlNS_15PhiloxCudaStateET1_SL_,"a",@progbits
	.sectionflags	@""
	.align	4
.nv.constant0._ZN2at6native60_GLOBAL__N__fdc43544_27_DistributionRandomKernel_cu_f88cee4443distribution_elementwise_grid_stride_kernelImLi2EZZZNS0_9templates4cuda13random_kernelIPNS_17CUDAGeneratorImplEEEvRNS_18TensorIteratorBaseET_ENKUlvE_clEvENKUlvE6_clEvEUlP24curandStatePhilox4_32_10E_ZNS1_27distribution_nullary_kernelIN3c104HalfEm10ulonglong2S7_SF_ZZZS5_IS7_EvS9_SA_ENKSB_clEvENKSC_clEvEUlmE_EEvS9_T2_RKT3_T4_EUlimE_EEvlNS_15PhiloxCudaStateET1_SL_:
	.zero		584


//--------------------- .nv.constant0._ZN2at6native60_GLOBAL__N__fdc43544_27_DistributionRandomKernel_cu_f88cee4443distribution_elementwise_grid_stride_kernelIjLi4EZZZNS0_9templates4cuda13random_kernelIPNS_17CUDAGeneratorImplEEEvRNS_18TensorIteratorBaseET_ENKUlvE_clEvENKUlvE5_clEvEUlP24curandStatePhilox4_32_10E0_ZNS1_27distribution_nullary_kernelIfj5uint4S7_SF_ZZZS5_IS7_EvS9_SA_ENKSB_clEvENKSC_clEvEUljE_EEvS9_T2_RKT3_T4_EUlijE0_EEvlNS_15PhiloxCudaStateET1_SJ_ --------------------------
	.section	.nv.constant0._ZN2at6native60_GLOBAL__N__fdc43544_27_DistributionRandomKernel_cu_f88cee4443distribution_elementwise_grid_stride_kernelIjLi4EZZZNS0_9templates4cuda13random_kernelIPNS_17CUDAGeneratorImplEEEvRNS_18TensorIteratorBaseET_ENKUlvE_clEvENKUlvE5_clEvEUlP24curandStatePhilox4_32_10E0_ZNS1_27distribution_nullary_kernelIfj5uint4S7_SF_ZZZS5_IS7_EvS9_SA_ENKSB_clEvENKSC_clEvEUljE_EEvS9_T2_RKT3_T4_EUlijE0_EEvlNS_15PhiloxCudaStateET1_SJ_,"a",@progbits
	.sectionflags	@""
	.align	4
.nv.constant0._ZN2at6native60_GLOBAL__N__fdc43544_27_DistributionRandomKernel_cu_f88cee4443distribution_elementwise_grid_stride_kernelIjLi4EZZZNS0_9templates4cuda13random_kernelIPNS_17CUDAGeneratorImplEEEvRNS_18TensorIteratorBaseET_ENKUlvE_clEvENKUlvE5_clEvEUlP24curandStatePhilox4_32_10E0_ZNS1_27distribution_nullary_kernelIfj5uint4S7_SF_ZZZS5_IS7_EvS9_SA_ENKSB_clEvENKSC_clEvEUljE_EEvS9_T2_RKT3_T4_EUlijE0_EEvlNS_15PhiloxCudaStateET1_SJ_:
	.zero		992


//--------------------- .nv.constant0._ZN2at6native60_GLOBAL__N__fdc43544_27_DistributionRandomKernel_cu_f88cee4443distribution_elementwise_grid_stride_kernelIjLi4EZZZNS0_9templates4cuda13random_kernelIPNS_17CUDAGeneratorImplEEEvRNS_18TensorIteratorBaseET_ENKUlvE_clEvENKUlvE5_clEvEUlP24curandStatePhilox4_32_10E0_ZNS1_27distribution_nullary_kernelIfj5uint4S7_SF_ZZZS5_IS7_EvS9_SA_ENKSB_clEvENKSC_clEvEUljE_EEvS9_T2_RKT3_T4_EUlijE_EEvlNS_15PhiloxCudaStateET1_SJ_ --------------------------
	.section	.nv.constant0._ZN2at6native60_GLOBAL__N__fdc43544_27_DistributionRandomKernel_cu_f88cee4443distribution_elementwise_grid_stride_kernelIjLi4EZZZNS0_9templates4cuda13random_kernelIPNS_17CUDAGeneratorImplEEEvRNS_18TensorIteratorBaseET_ENKUlvE_clEvENKUlvE5_clEvEUlP24curandStatePhilox4_32_10E0_ZNS1_27distribution_nullary_kernelIfj5uint4S7_SF_ZZZS5_IS7_EvS9_SA_ENKSB_clEvENKSC_clEvEUljE_EEvS9_T2_RKT3_T4_EUlijE_EEvlNS_15PhiloxCudaStateET1_SJ_,"a",@progbits
	.sectionflags	@""
	.align	4
.nv.constant0._ZN2at6native60_GLOBAL__N__fdc43544_27_DistributionRandomKernel_cu_f88cee4443distribution_elementwise_grid_stride_kernelIjLi4EZZZNS0_9templates4cuda13random_kernelIPNS_17CUDAGeneratorImplEEEvRNS_18TensorIteratorBaseET_ENKUlvE_clEvENKUlvE5_clEvEUlP24curandStatePhilox4_32_10E0_ZNS1_27distribution_nullary_kernelIfj5uint4S7_SF_ZZZS5_IS7_EvS9_SA_ENKSB_clEvENKSC_clEvEUljE_EEvS9_T2_RKT3_T4_EUlijE_EEvlNS_15PhiloxCudaStateET1_SJ_:
	.zero		584


//--------------------- .nv.constant0._ZN2at6native60_GLOBAL__N__fdc43544_27_DistributionRandomKernel_cu_f88cee4443distribution_elementwise_grid_stride_kernelImLi2EZZZNS0_9templates4cuda13random_kernelIPNS_17CUDAGeneratorImplEEEvRNS_18TensorIteratorBaseET_ENKUlvE_clEvENKUlvE5_clEvEUlP24curandStatePhilox4_32_10E_ZNS1_27distribution_nullary_kernelIfm10ulonglong2S7_SF_ZZZS5_IS7_EvS9_SA_ENKSB_clEvENKSC_clEvEUlmE_EEvS9_T2_RKT3_T4_EUlimE0_EEvlNS_15PhiloxCudaStateET1_SJ_ --------------------------
	.section	.nv.constant0._ZN2at6native60_GLOBAL__N__fdc43544_27_DistributionRandomKernel_cu_f88cee4443distribution_elementwise_grid_stride_kernelImLi2EZZZNS0_9templates4cuda13random_kernelIPNS_17CUDAGeneratorImplEEEvRNS_18TensorIteratorBaseET_ENKUlvE_clEvENKUlvE5_clEvEUlP24curandStatePhilox4_32_10E_ZNS1_27distribution_nullary_kernelIfm10ulonglong2S7_SF_ZZZS5_IS7_EvS9_SA_ENKSB_clEvENKSC_clEvEUlmE_EEvS9_T2_RKT3_T4_EUlimE0_EEvlNS_15PhiloxCudaStateET1_SJ_,"a",@progbits
	.sectionflags	@""
	.align	4
.nv.constant0._ZN2at6native60_GLOBAL__N__fdc43544_27_DistributionRandomKernel_cu_f88cee4443distribution_elementwise_grid_stride_kernelImLi2EZZZNS0_9templates4cuda13random_kernelIPNS_17CUDAGeneratorImplEEEvRNS_18TensorIteratorBaseET_ENKUlvE_clEvENKUlvE5_clEvEUlP24curandStatePhilox4_32_10E_ZNS1_27distribution_nullary_kernelIfm10ulonglong2S7_SF_ZZZS5_IS7_EvS9_SA_ENKSB_clEvENKSC_clEvEUlmE_EEvS9_T2_RKT3_T4_EUlimE0_EEvlNS_15PhiloxCudaStateET1_SJ_:
	.zero		992


//--------------------- .nv.constant0._ZN2at6native60_GLOBAL__N__fdc43544_27_DistributionRandomKernel_cu_f88cee4443distribution_elementwise_grid_stride_kernelImLi2EZZZNS0_9templates4cuda13random_kernelIPNS_17CUDAGeneratorImplEEEvRNS_18TensorIteratorBaseET_ENKUlvE_clEvENKUlvE5_clEvEUlP24curandStatePhilox4_32_10E_ZNS1_27distribution_nullary_kernelIfm10ulonglong2S7_SF_ZZZS5_IS7_EvS9_SA_ENKSB_clEvENKSC_clEvEUlmE_EEvS9_T2_RKT3_T4_EUlimE_EEvlNS_15PhiloxCudaStateET1_SJ_ --------------------------
	.section	.nv.constant0._ZN2at6native60_GLOBAL__N__fdc43544_27_DistributionRandomKernel_cu_f88cee4443distribution_elementwise_grid_stride_kernelImLi2EZZZNS0_9templates4cuda13random_kernelIPNS_17CUDAGeneratorImplEEEvRNS_18TensorIteratorBaseET_ENKUlvE_clEvENKUlvE5_clEvEUlP24curandStatePhilox4_32_10E_ZNS1_27distribution_nullary_kernelIfm10ulonglong2S7_SF_ZZZS5_IS7_EvS9_SA_ENKSB_clEvENKSC_clEvEUlmE_EEvS9_T2_RKT3_T4_EUlimE_EEvlNS_15PhiloxCudaStateET1_SJ_,"a",@progbits
	.sectionflags	@""
	.align	4
.nv.constant0._ZN2at6native60_GLOBAL__N__fdc43544_27_DistributionRandomKernel_cu_f88cee4443distribution_elementwise_grid_stride_kernelImLi2EZZZNS0_9templates4cuda13random_kernelIPNS_17CUDAGeneratorImplEEEvRNS_18TensorIteratorBaseET_ENKUlvE_clEvENKUlvE5_clEvEUlP24curandStatePhilox4_32_10E_ZNS1_27distribution_nullary_kernelIfm10ulonglong2S7_SF_ZZZS5_IS7_EvS9_SA_ENKSB_clEvENKSC_clEvEUlmE_EEvS9_T2_RKT3_T4_EUlimE_EEvlNS_15PhiloxCudaStateET1_SJ_:
	.zero		584


//--------------------- .nv.constant0._ZN2at6native60_GLOBAL__N__fdc43544_27_DistributionRandomKernel_cu_f88cee4443distribution_elementwise_grid_stride_kernelIjLi4EZZZNS0_9templates4cuda13random_kernelIPNS_17CUDAGeneratorImplEEEvRNS_18TensorIteratorBaseET_ENKUlvE_clEvENKUlvE4_clEvEUlP24curandStatePhilox4_32_10E0_ZNS1_27distribution_nullary_kernelIdj5uint4S7_SF_ZZZS5_IS7_EvS9_SA_ENKSB_clEvENKSC_clEvEUljE_EEvS9_T2_RKT3_T4_EUlijE0_EEvlNS_15PhiloxCudaStateET1_SJ_ --------------------------
	.section	.nv.constant0._ZN2at6native60_GLOBAL__N__fdc43544_27_DistributionRandomKernel_cu_f88cee4443distribution_elementwise_grid_stride_kernelIjLi4EZZZNS0_9templates4cuda13random_kernelIPNS_17CUDAGeneratorImplEEEvRNS_18TensorIteratorBaseET_ENKUlvE_clEvENKUlvE4_clEvEUlP24curandStatePhilox4_32_10E0_ZNS1_27distribution_nullary_kernelIdj5uint4S7_SF_ZZZS5_IS7_EvS9_SA_ENKSB_clEvENKSC_clEvEUljE_EEvS9_T2_RKT3_T4_EUlijE0_EEvlNS_15PhiloxCudaStateET1_SJ_,"a",@progbits
	.sectionflags	@""
	.align	4
.nv.constant0._ZN2at6native60_GLOBAL__N__fdc43544_27_DistributionRandomKernel_cu_f88cee4443distribution_elementwise_grid_stride_kernelIjLi4EZZZNS0_9templates4cuda13random_kernelIPNS_17CUDAGeneratorImplEEEvRNS_18TensorIteratorBaseET_ENKUlvE_clEvENKUlvE4_clEvEUlP24curandStatePhilox4_32_10E0_ZNS1_27distribution_nullary_kernelIdj5uint4S7_SF_ZZZS5_IS7_EvS9_SA_ENKSB_clEvENKSC_clEvEUljE_EEvS9_T2_RKT3_T4_EUlijE0_EEvlNS_15PhiloxCudaStateET1_SJ_:
	.zero		992


//--------------------- .nv.constant0._ZN2at6native60_GLOBAL__N__fdc43544_27_DistributionRandomKernel_cu_f88cee4443distribution_elementwise_grid_stride_kernelIjLi4EZZZNS0_9templates4cuda13random_kernelIPNS_17CUDAGeneratorImplEEEvRNS_18TensorIteratorBaseET_ENKUlvE_clEvENKUlvE4_clEvEUlP24curandStatePhilox4_32_10E0_ZNS1_27distribution_nullary_kernelIdj5uint4S7_SF_ZZZS5_IS7_EvS9_SA_ENKSB_clEvENKSC_clEvEUljE_EEvS9_T2_RKT3_T4_EUlijE_EEvlNS_15PhiloxCudaStateET1_SJ_ --------------------------
	.section	.nv.constant0._ZN2at6native60_GLOBAL__N__fdc43544_27_DistributionRandomKernel_cu_f88cee4443distribution_elementwise_grid_stride_kernelIjLi4EZZZNS0_9templates4cuda13random_kernelIPNS_17CUDAGeneratorImplEEEvRNS_18TensorIteratorBaseET_ENKUlvE_clEvENKUlvE4_clEvEUlP24curandStatePhilox4_32_10E0_ZNS1_27distribution_nullary_kernelIdj5uint4S7_SF_ZZZS5_IS7_EvS9_SA_ENKSB_clEvENKSC_clEvEUljE_EEvS9_T2_RKT3_T4_EUlijE_EEvlNS_15PhiloxCudaStateET1_SJ_,"a",@progbits
	.sectionflags	@""
	.align	4
.nv.constant0._ZN2at6native60_GLOBAL__N__fdc43544_27_DistributionRandomKernel_cu_f88cee4443distribution_elementwise_grid_stride_kernelIjLi4EZZZNS0_9templates4cuda13random_kernelIPNS_17CUDAGeneratorImplEEEvRNS_18TensorIteratorBaseET_ENKUlvE_clEvENKUlvE4_clEvEUlP24curandStatePhilox4_32_10E0_ZNS1_27distribution_nullary_kernelIdj5uint4S7_SF_ZZZS5_IS7_EvS9_SA_ENKSB_clEvENKSC_clEvEUljE_EEvS9_T2_RKT3_T4_EUlijE_EEvlNS_15PhiloxCudaStateET1_SJ_:
	.zero		584


//--------------------- .nv.constant0._ZN2at6native60_GLOBAL__N__fdc43544_27_DistributionRandomKernel_cu_f88cee4443distribution_elementwise_grid_stride_kernelImLi2EZZZNS0_9templates4cuda13random_kernelIPNS_17CUDAGeneratorImplEEEvRNS_18TensorIteratorBaseET_ENKUlvE_clEvENKUlvE4_clEvEUlP24curandStatePhilox4_32_10E_ZNS1_27distribution_nullary_kernelIdm10ulonglong2S7_SF_ZZZS5_IS7_EvS9_SA_ENKSB_clEvENKSC_clEvEUlmE_EEvS9_T2_RKT3_T4_EUlimE0_EEvlNS_15PhiloxCudaStateET1_SJ_ --------------------------
	.section	.nv.constant0._ZN2at6native60_GLOBAL__N__fdc43544_27_DistributionRandomKernel_cu_f88cee4443distribution_elementwise_grid_stride_kernelImLi2EZZZNS0_9templates4cuda13random_kernelIPNS_17CUDAGeneratorImplEEEvRNS_18TensorIteratorBaseET_ENKUlvE_clEvENKUlvE4_clEvEUlP24curandStatePhilox4_32_10E_ZNS1_27distribution_nullary_kernelIdm10ulonglong2S7_SF_ZZZS5_IS7_EvS9_SA_ENKSB_clEvENKSC_clEvEUlmE_EEvS9_T2_RKT3_T4_EUlimE0_EEvlNS_15PhiloxCudaStateET1_SJ_,"a",@progbits
	.sectionflags	@""
	.align	4
.nv.constant0._ZN2at6native60_GLOBAL__N__fdc43544_27_DistributionRandomKernel_cu_f88cee4443distribution_elementwise_grid_stride_kernelImLi2EZZZNS0_9templates4cuda13random_kernelIPNS_17CUDAGeneratorImplEEEvRNS_18TensorIteratorBaseET_ENKUlvE_clEvENKUlvE4_clEvEUlP24curandStatePhilox4_32_10E_ZNS1_27distribution_nullary_kernelIdm10ulonglong2S7_SF_ZZZS5_IS7_EvS9_SA_ENKSB_clEvENKSC_clEvEUlmE_EEvS9_T2_RKT3_T4_EUlimE0_EEvlNS_15PhiloxCudaStateET1_SJ_:
	.zero		992


//--------------------- .nv.constant0._ZN2at6native60_GLOBAL__N__fdc43544_27_DistributionRandomKernel_cu_f88cee4443distribution_elementwise_grid_stride_kernelImLi2EZZZNS0_9templates4cuda13random_kernelIPNS_17CUDAGeneratorImplEEEvRNS_18TensorIteratorBaseET_ENKUlvE_clEvENKUlvE4_clEvEUlP24curandStatePhilox4_32_10E_ZNS1_27distribution_nullary_kernelIdm10ulonglong2S7_SF_ZZZS5_IS7_EvS9_SA_ENKSB_clEvENKSC_clEvEUlmE_EEvS9_T2_RKT3_T4_EUlimE_EEvlNS_15PhiloxCudaStateET1_SJ_ --------------------------
	.section	.nv.constant0._ZN2at6native60_GLOBAL__N__fdc43544_27_DistributionRandomKernel_cu_f88cee4443distribution_elementwise_grid_stride_kernelImLi2EZZZNS0_9templates4cuda13random_kernelIPNS_17CUDAGeneratorImplEEEvRNS_18TensorIteratorBaseET_ENKUlvE_clEvENKUlvE4_clEvEUlP24curandStatePhilox4_32_10E_ZNS1_27distribution_nullary_kernelIdm10ulonglong2S7_SF_ZZZS5_IS7_EvS9_SA_ENKSB_clEvENKSC_clEvEUlmE_EEvS9_T2_RKT3_T4_EUlimE_EEvlNS_15PhiloxCudaStateET1_SJ_,"a",@progbits
	.sectionflags	@""
	.align	4
.nv.constant0._ZN2at6native60_GLOBAL__N__fdc43544_27_DistributionRandomKernel_cu_f88cee4443distribution_elementwise_grid_stride_kernelImLi2EZZZNS0_9templates4cuda13random_kernelIPNS_17CUDAGeneratorImplEEEvRNS_18TensorIteratorBaseET_ENKUlvE_clEvENKUlvE4_clEvEUlP24curandStatePhilox4_32_10E_ZNS1_27distribution_nullary_kernelIdm10ulonglong2S7_SF_ZZZS5_IS7_EvS9_SA_ENKSB_clEvENKSC_clEvEUlmE_EEvS9_T2_RKT3_T4_EUlimE_EEvlNS_15PhiloxCudaStateET1_SJ_:
	.zero		584


//--------------------- .nv.constant0._ZN2at6native60_GLOBAL__N__fdc43544_27_DistributionRandomKernel_cu_f88cee4443distribution_elementwise_grid_stride_kernelIjLi4EZZZNS0_9templates4cuda13random_kernelIPNS_17CUDAGeneratorImplEEEvRNS_18TensorIteratorBaseET_ENKUlvE_clEvENKUlvE3_clEvEUlP24curandStatePhilox4_32_10E0_ZNS1_27distribution_nullary_kernelIsj5uint4S7_SF_ZZZS5_IS7_EvS9_SA_ENKSB_clEvENKSC_clEvEUljE_EEvS9_T2_RKT3_T4_EUlijE0_EEvlNS_15PhiloxCudaStateET1_SJ_ --------------------------
	.section	.nv.constant0._ZN2at6native60_GLOBAL__N__fdc43544_27_DistributionRandomKernel_cu_f88cee4443distribution_elementwise_grid_stride_kernelIjLi4EZZZNS0_9templates4cuda13random_kernelIPNS_17CUDAGeneratorImplEEEvRNS_18TensorIteratorBaseET_ENKUlvE_clEvENKUlvE3_clEvEUlP24curandStatePhilox4_32_10E0_ZNS1_27distribution_nullary_kernelIsj5uint4S7_SF_ZZZS5_IS7_EvS9_SA_ENKSB_clEvENKSC_clEvEUljE_EEvS9_T2_RKT3_T4_EUlijE0_EEvlNS_15PhiloxCudaStateET1_SJ_,"a",@progbits
	.sectionflags	@""
	.align	4
.nv.constant0._ZN2at6native60_GLOBAL__N__fdc43544_27_DistributionRandomKernel_cu_f88cee4443distribution_elementwise_grid_stride_kernelIjLi4EZZZNS0_9templates4cuda13random_kernelIPNS_17CUDAGeneratorImplEEEvRNS_18TensorIteratorBaseET_ENKUlvE_clEvENKUlvE3_clEvEUlP24curandStatePhilox4_32_10E0_ZNS1_27distribution_nullary_kernelIsj5uint4S7_SF_ZZZS5_IS7_EvS9_SA_ENKSB_clEvENKSC_clEvEUljE_EEvS9_T2_RKT3_T4_EUlijE0_EEvlNS_15PhiloxCudaStateET1_SJ_:
	.zero		992


//--------------------- .nv.constant0._ZN2at6native60_GLOBAL__N__fdc43544_27_DistributionRandomKernel_cu_f88cee4443distribution_elementwise_grid_stride_kernelIjLi4EZZZNS0_9templates4cuda13random_kernelIPNS_17CUDAGeneratorImplEEEvRNS_18TensorIteratorBaseET_ENKUlvE_clEvENKUlvE3_clEvEUlP24curandStatePhilox4_32_10E0_ZNS1_27distribution_nullary_kernelIsj5uint4S7_SF_ZZZS5_IS7_EvS9_SA_ENKSB_clEvENKSC_clEvEUljE_EEvS9_T2_RKT3_T4_EUlijE_EEvlNS_15PhiloxCudaStateET1_SJ_ --------------------------
	.section	.nv.constant0._ZN2at6native60_GLOBAL__N__fdc43544_27_DistributionRandomKernel_cu_f88cee4443distribution_elementwise_grid_stride_kernelIjLi4EZZZNS0_9templates4cuda13random_kernelIPNS_17CUDAGeneratorImplEEEvRNS_18TensorIteratorBaseET_ENKUlvE_clEvENKUlvE3_clEvEUlP24curandStatePhilox4_32_10E0_ZNS1_27distribution_nullary_kernelIsj5uint4S7_SF_ZZZS5_IS7_EvS9_SA_ENKSB_clEvENKSC_clEvEUljE_EEvS9_T2_RKT3_T4_EUlijE_EEvlNS_15PhiloxCudaStateET1_SJ_,"a",@progbits
	.sectionflags	@""
	.align	4
.nv.constant0._ZN2at6native60_GLOBAL__N__fdc43544_27_DistributionRandomKernel_cu_f88cee4443distribution_elementwise_grid_stride_kernelIjLi4EZZZNS0_9templates4cuda13random_kernelIPNS_17CUDAGeneratorImplEEEvRNS_18TensorIteratorBaseET_ENKUlvE_clEvENKUlvE3_clEvEUlP24curandStatePhilox4_32_10E0_ZNS1_27distribution_nullary_kernelIsj5uint4S7_SF_ZZZS5_IS7_EvS9_SA_ENKSB_clEvENKSC_clEvEUljE_EEvS9_T2_RKT3_T4_EUlijE_EEvlNS_15PhiloxCudaStateET1_SJ_:
	.zero		584


//--------------------- .nv.constant0._ZN2at6native60_GLOBAL__N__fdc43544_27_DistributionRandomKernel_cu_f88cee4443distribution_elementwise_grid_stride_kernelImLi2EZZZNS0_9templates4cuda13random_kernelIPNS_17CUDAGeneratorImplEEEvRNS_18TensorIteratorBaseET_ENKUlvE_clEvENKUlvE3_clEvEUlP24curandStatePhilox4_32_10E_ZNS1_27distribution_nullary_kernelIsm10ulonglong2S7_SF_ZZZS5_IS7_EvS9_SA_ENKSB_clEvENKSC_clEvEUlmE_EEvS9_T2_RKT3_T4_EUlimE0_EEvlNS_15PhiloxCudaStateET1_SJ_ --------------------------
	.section	.nv.constant0._ZN2at6native60_GLOBAL__N__fdc43544_27_DistributionRandomKernel_cu_f88cee4443distribution_elementwise_grid_stride_kernelImLi2EZZZNS0_9templates4cuda13random_kernelIPNS_17CUDAGeneratorImplEEEvRNS_18TensorIteratorBaseET_ENKUlvE_clEvENKUlvE3_clEvEUlP24curandStatePhilox4_32_10E_ZNS1_27distribution_nullary_kernelIsm10ulonglong2S7_SF_ZZZS5_IS7_EvS9_SA_ENKSB_clEvENKSC_clEvEUlmE_EEvS9_T2_RKT3_T4_EUlimE0_EEvlNS_15PhiloxCudaStateET1_SJ_,"a",@progbits
	.sectionflags	@""
	.align	4
.nv.constant0._ZN2at6native60_GLOBAL__N__fdc43544_27_DistributionRandomKernel_cu_f88cee4443distribution_elementwise_grid_stride_kernelImLi2EZZZNS0_9templates4cuda13random_kernelIPNS_17CUDAGeneratorImplEEEvRNS_18TensorIteratorBaseET_ENKUlvE_clEvENKUlvE3_clEvEUlP24curandStatePhilox4_32_10E_ZNS1_27distribution_nullary_kernelIsm10ulonglong2S7_SF_ZZZS5_IS7_EvS9_SA_ENKSB_clEvENKSC_clEvEUlmE_EEvS9_T2_RKT3_T4_EUlimE0_EEvlNS_15PhiloxCudaStateET1_SJ_:
	.zero		992


//--------------------- .nv.constant0._ZN2at6native60_GLOBAL__N__fdc43544_27_DistributionRandomKernel_cu_f88cee4443distribution_elementwise_grid_stride_kernelImLi2EZZZNS0_9templates4cuda13random_kernelIPNS_17CUDAGeneratorImplEEEvRNS_18TensorIteratorBaseET_ENKUlvE_clEvENKUlvE3_clEvEUlP24curandStatePhilox4_32_10E_ZNS1_27distribution_nullary_kernelIsm10ulonglong2S7_SF_ZZZS5_IS7_EvS9_SA_ENKSB_clEvENKSC_clEvEUlmE_EEvS9_T2_RKT3_T4_EUlimE_EEvlNS_15PhiloxCudaStateET1_SJ_ --------------------------
	.section	.nv.constant0._ZN2at6native60_GLOBAL__N__fdc43544_27_DistributionRandomKernel_cu_f88cee4443distribution_elementwise_grid_stride_kernelImLi2EZZZNS0_9templates4cuda13random_kernelIPNS_17CUDAGeneratorImplEEEvRNS_18TensorIteratorBaseET_ENKUlvE_clEvENKUlvE3_clEvEUlP24curandStatePhilox4_32_10E_ZNS1_27distribution_nullary_kernelIsm10ulonglong2S7_SF_ZZZS5_IS7_EvS9_SA_ENKSB_clEvENKSC_clEvEUlmE_EEvS9_T2_RKT3_T4_EUlimE_EEvlNS_15PhiloxCudaStateET1_SJ_,"a",@progbits
	.sectionflags	@""
	.align	4
.nv.constant0._ZN2at6native60_GLOBAL__N__fdc43544_27_DistributionRandomKernel_cu_f88cee4443distribution_elementwise_grid_stride_kernelImLi2EZZZNS0_9templates4cuda13random_kernelIPNS_17CUDAGeneratorImplEEEvRNS_18TensorIteratorBaseET_ENKUlvE_clEvENKUlvE3_clEvEUlP24curandStatePhilox4_32_10E_ZNS1_27distribution_nullary_kernelIsm10ulonglong2S7_SF_ZZZS5_IS7_EvS9_SA_ENKSB_clEvENKSC_clEvEUlmE_EEvS9_T2_RKT3_T4_EUlimE_EEvlNS_15PhiloxCudaStateET1_SJ_:
	.zero		584


//--------------------- .nv.constant0._ZN2at6native60_GLOBAL__N__fdc43544_27_DistributionRandomKernel_cu_f88cee4443distribution_elementwise_grid_stride_kernelIjLi4EZZZNS0_9templates4cuda13random_kernelIPNS_17CUDAGeneratorImplEEEvRNS_18TensorIteratorBaseET_ENKUlvE_clEvENKUlvE2_clEvEUlP24curandStatePhilox4_32_10E0_ZNS1_27distribution_nullary_kernelIlj5uint4S7_SF_ZZZS5_IS7_EvS9_SA_ENKSB_clEvENKSC_clEvEUljE_EEvS9_T2_RKT3_T4_EUlijE0_EEvlNS_15PhiloxCudaStateET1_SJ_ --------------------------
	.section	.nv.constant0._ZN2at6native60_GLOBAL__N__fdc43544_27_DistributionRandomKernel_cu_f88cee4443distribution_elementwise_grid_stride_kernelIjLi4EZZZNS0_9templates4cuda13random_kernelIPNS_17CUDAGeneratorImplEEEvRNS_18TensorIteratorBaseET_ENKUlvE_clEvENKUlvE2_clEvEUlP24curandStatePhilox4_32_10E0_ZNS1_27distribution_nullary_kernelIlj5uint4S7_SF_ZZZS5_IS7_EvS9_SA_ENKSB_clEvENKSC_clEvEUljE_EEvS9_T2_RKT3_T4_EUlijE0_EEvlNS_15PhiloxCudaStateET1_SJ_,"a",@progbits
	.sectionflags	@""
	.align	4
.nv.constant0._ZN2at6native60_GLOBAL__N__fdc43544_27_DistributionRandomKernel_cu_f88cee4443distribution_elementwise_grid_stride_kernelIjLi4EZZZNS0_9templates4cuda13random_kernelIPNS_17CUDAGeneratorImplEEEvRNS_18TensorIteratorBaseET_ENKUlvE_clEvENKUlvE2_clEvEUlP24curandStatePhilox4_32_10E0_ZNS1_27distribution_nullary_kernelIlj5uint4S7_SF_ZZZS5_IS7_EvS9_SA_ENKSB_clEvENKSC_clEvEUljE_EEvS9_T2_RKT3_T4_EUlijE0_EEvlNS_15PhiloxCudaStateET1_SJ_:
	.zero		992


//--------------------- .nv.constant0._ZN2at6native60_GLOBAL__N__fdc43544_27_DistributionRandomKernel_cu_f88cee4443distribution_elementwise_grid_stride_kernelIjLi4EZZZNS0_9templates4cuda13random_kernelIPNS_17CUDAGeneratorImplEEEvRNS_18TensorIteratorBaseET_ENKUlvE_clEvENKUlvE2_clEvEUlP24curandStatePhilox4_32_10E0_ZNS1_27distribution_nullary_kernelIlj5uint4S7_SF_ZZZS5_IS7_EvS9_SA_ENKSB_clEvENKSC_clEvEUljE_EEvS9_T2_RKT3_T4_EUlijE_EEvlNS_15PhiloxCudaStateET1_SJ_ --------------------------
	.section	.nv.constant0._ZN2at6native60_GLOBAL__N__fdc43544_27_DistributionRandomKernel_cu_f88cee4443distribution_elementwise_grid_stride_kernelIjLi4EZZZNS0_9templates4cuda13random_kernelIPNS_17CUDAGeneratorImplEEEvRNS_18TensorIteratorBaseET_ENKUlvE_clEvENKUlvE2_clEvEUlP24curandStatePhilox4_32_10E0_ZNS1_27distribution_nullary_kernelIlj5uint4S7_SF_ZZZS5_IS7_EvS9_SA_ENKSB_clEvENKSC_clEvEUljE_EEvS9_T2_RKT3_T4_EUlijE_EEvlNS_15PhiloxCudaStateET1_SJ_,"a",@progbits
	.sectionflags	@""
	.align	4
.nv.constant0._ZN2at6native60_GLOBAL__N__fdc43544_27_DistributionRandomKernel_cu_f88cee4443distribution_elementwise_grid_stride_kernelIjLi4EZZZNS0_9templates4cuda13random_kernelIPNS_17CUDAGeneratorImplEEEvRNS_18TensorIteratorBaseET_ENKUlvE_clEvENKUlvE2_clEvEUlP24curandStatePhilox4_32_10E0_ZNS1_27distribution_nullary_kernelIlj5uint4S7_SF_ZZZS5_IS7_EvS9_SA_ENKSB_clEvENKSC_clEvEUljE_EEvS9_T2_RKT3_T4_EUlijE_EEvlNS_15PhiloxCudaStateET1_SJ_:
	.zero		584


//--------------------- .nv.constant0._ZN2at6native60_GLOBAL__N__fdc43544_27_DistributionRandomKernel_cu_f88cee4443distribution_elementwise_grid_stride_kernelImLi2EZZZNS0_9templates4cuda13random_kernelIPNS_17CUDAGeneratorImplEEEvRNS_18TensorIteratorBaseET_ENKUlvE_clEvENKUlvE2_clEvEUlP24curandStatePhilox4_32_10E_ZNS1_27distribution_nullary_kernelIlm10ulonglong2S7_SF_ZZZS5_IS7_EvS9_SA_ENKSB_clEvENKSC_clEvEUlmE_EEvS9_T2_RKT3_T4_EUlimE0_EEvlNS_15PhiloxCudaStateET1_SJ_ --------------------------
	.section	.nv.constant0._ZN2at6native60_GLOBAL__N__fdc43544_27_DistributionRandomKernel_cu_f88cee4443distribution_elementwise_grid_stride_kernelImLi2EZZZNS0_9templates4cuda13random_kernelIPNS_17CUDAGeneratorImplEEEvRNS_18TensorIteratorBaseET_ENKUlvE_clEvENKUlvE2_clEvEUlP24curandStatePhilox4_32_10E_ZNS1_27distribution_nullary_kernelIlm10ulonglong2S7_SF_ZZZS5_IS7_EvS9_SA_ENKSB_clEvENKSC_clEvEUlmE_EEvS9_T2_RKT3_T4_EUlimE0_EEvlNS_15PhiloxCudaStateET1_SJ_,"a",@progbits
	.sectionflags	@""
	.align	4
.nv.constant0._ZN2at6native60_GLOBAL__N__fdc43544_27_DistributionRandomKernel_cu_f88cee4443distribution_elementwise_grid_stride_kernelImLi2EZZZNS0_9templates4cuda13random_kernelIPNS_17CUDAGeneratorImplEEEvRNS_18TensorIteratorBaseET_ENKUlvE_clEvENKUlvE2_clEvEUlP24curandStatePhilox4_32_10E_ZNS1_27distribution_nullary_kernelIlm10ulonglong2S7_SF_ZZZS5_IS7_EvS9_SA_ENKSB_clEvENKSC_clEvEUlmE_EEvS9_T2_RKT3_T4_EUlimE0_EEvlNS_15PhiloxCudaStateET1_SJ_:
	.zero		992


//--------------------- .nv.constant0._ZN2at6native60_GLOBAL__N__fdc43544_27_DistributionRandomKernel_cu_f88cee4443distribution_elementwise_grid_stride_kernelImLi2EZZZNS0_9templates4cuda13random_kernelIPNS_17CUDAGeneratorImplEEEvRNS_18TensorIteratorBaseET_ENKUlvE_clEvENKUlvE2_clEvEUlP24curandStatePhilox4_32_10E_ZNS1_27distribution_nullary_kernelIlm10ulonglong2S7_SF_ZZZS5_IS7_EvS9_SA_ENKSB_clEvENKSC_clEvEUlmE_EEvS9_T2_RKT3_T4_EUlimE_EEvlNS_15PhiloxCudaStateET1_SJ_ --------------------------
	.section	.nv.constant0._ZN2at6native60_GLOBAL__N__fdc43544_27_DistributionRandomKernel_cu_f88cee4443distribution_elementwise_grid_stride_kernelImLi2EZZZNS0_9templates4cuda13random_kernelIPNS_17CUDAGeneratorImplEEEvRNS_18TensorIteratorBaseET_ENKUlvE_clEvENKUlvE2_clEvEUlP24curandStatePhilox4_32_10E_ZNS1_27distribution_nullary_kernelIlm10ulonglong2S7_SF_ZZZS5_IS7_EvS9_SA_ENKSB_clEvENKSC_clEvEUlmE_EEvS9_T2_RKT3_T4_EUlimE_EEvlNS_15PhiloxCudaStateET1_SJ_,"a",@progbits
	.sectionflags	@""
	.align	4
.nv.constant0._ZN2at6native60_GLOBAL__N__fdc43544_27_DistributionRandomKernel_cu_f88cee4443distribution_elementwise_grid_stride_kernelImLi2EZZZNS0_9templates4cuda13random_kernelIPNS_17CUDAGeneratorImplEEEvRNS_18TensorIteratorBaseET_ENKUlvE_clEvENKUlvE2_clEvEUlP24curandStatePhilox4_32_10E_ZNS1_27distribution_nullary_kernelIlm10ulonglong2S7_SF_ZZZS5_IS7_EvS9_SA_ENKSB_clEvENKSC_clEvEUlmE_EEvS9_T2_RKT3_T4_EUlimE_EEvlNS_15PhiloxCudaStateET1_SJ_:
	.zero		584


//--------------------- .nv.constant0._ZN2at6native60_GLOBAL__N__fdc43544_27_DistributionRandomKernel_cu_f88cee4443distribution_elementwise_grid_stride_kernelIjLi4EZZZNS0_9templates4cuda13random_kernelIPNS_17CUDAGeneratorImplEEEvRNS_18TensorIteratorBaseET_ENKUlvE_clEvENKUlvE1_clEvEUlP24curandStatePhilox4_32_10E0_ZNS1_27distribution_nullary_kernelIij5uint4S7_SF_ZZZS5_IS7_EvS9_SA_ENKSB_clEvENKSC_clEvEUljE_EEvS9_T2_RKT3_T4_EUlijE0_EEvlNS_15PhiloxCudaStateET1_SJ_ --------------------------
	.section	.nv.constant0._ZN2at6native60_GLOBAL__N__fdc43544_27_DistributionRandomKernel_cu_f88cee4443distribution_elementwise_grid_stride_kernelIjLi4EZZZNS0_9templates4cuda13random_kernelIPNS_17CUDAGeneratorImplEEEvRNS_18TensorIteratorBaseET_ENKUlvE_clEvENKUlvE1_clEvEUlP24curandStatePhilox4_32_10E0_ZNS1_27distribution_nullary_kernelIij5uint4S7_SF_ZZZS5_IS7_EvS9_SA_ENKSB_clEvENKSC_clEvEUljE_EEvS9_T2_RKT3_T4_EUlijE0_EEvlNS_15PhiloxCudaStateET1_SJ_,"a",@progbits
	.sectionflags	@""
	.align	4
.nv.constant0._ZN2at6native60_GLOBAL__N__fdc43544_27_DistributionRandomKernel_cu_f88cee4443distribution_elementwise_grid_stride_kernelIjLi4EZZZNS0_9templates4cuda13random_kernelIPNS_17CUDAGeneratorImplEEEvRNS_18TensorIteratorBaseET_ENKUlvE_clEvENKUlvE1_clEvEUlP24curandStatePhilox4_32_10E0_ZNS1_27distribution_nullary_kernelIij5uint4S7_SF_ZZZS5_IS7_EvS9_SA_ENKSB_clEvENKSC_clEvEUljE_EEvS9_T2_RKT3_T4_EUlijE0_EEvlNS_15PhiloxCudaStateET1_SJ_:
	.zero		992


//--------------------- .nv.constant0._ZN2at6native60_GLOBAL__N__fdc43544_27_DistributionRandomKernel_cu_f88cee4443distribution_elementwise_grid_stride_kernelIjLi4EZZZNS0_9templates4cuda13random_kernelIPNS_17CUDAGeneratorImplEEEvRNS_18TensorIteratorBaseET_ENKUlvE_clEvENKUlvE1_clEvEUlP24curandStatePhilox4_32_10E0_ZNS1_27distribution_nullary_kernelIij5uint4S7_SF_ZZZS5_IS7_EvS9_SA_ENKSB_clEvENKSC_clEvEUljE_EEvS9_T2_RKT3_T4_EUlijE_EEvlNS_15PhiloxCudaStateET1_SJ_ --------------------------
	.section	.nv.constant0._ZN2at6native60_GLOBAL__N__fdc43544_27_DistributionRandomKernel_cu_f88cee4443distribution_elementwise_grid_stride_kernelIjLi4EZZZNS0_9templates4cuda13random_kernelIPNS_17CUDAGeneratorImplEEEvRNS_18TensorIteratorBaseET_ENKUlvE_clEvENKUlvE1_clEvEUlP24curandStatePhilox4_32_10E0_ZNS1_27distribution_nullary_kernelIij5uint4S7_SF_ZZZS5_IS7_EvS9_SA_ENKSB_clEvENKSC_clEvEUljE_EEvS9_T2_RKT3_T4_EUlijE_EEvlNS_15PhiloxCudaStateET1_SJ_,"a",@progbits
	.sectionflags	@""
	.align	4
.nv.constant0._ZN2at6native60_GLOBAL__N__fdc43544_27_DistributionRandomKernel_cu_f88cee4443distribution_elementwise_grid_stride_kernelIjLi4EZZZNS0_9templates4cuda13random_kernelIPNS_17CUDAGeneratorImplEEEvRNS_18TensorIteratorBaseET_ENKUlvE_clEvENKUlvE1_clEvEUlP24curandStatePhilox4_32_10E0_ZNS1_27distribution_nullary_kernelIij5uint4S7_SF_ZZZS5_IS7_EvS9_SA_ENKSB_clEvENKSC_clEvEUljE_EEvS9_T2_RKT3_T4_EUlijE_EEvlNS_15PhiloxCudaStateET1_SJ_:
	.zero		584


//--------------------- .nv.constant0._ZN2at6native60_GLOBAL__N__fdc43544_27_DistributionRandomKernel_cu_f88cee4443distribution_elementwise_grid_stride_kernelImLi2EZZZNS0_9templates4cuda13random_kernelIPNS_17CUDAGeneratorImplEEEvRNS_18TensorIteratorBaseET_ENKUlvE_clEvENKUlvE1_clEvEUlP24curandStatePhilox4_32_10E_ZNS1_27distribution_nullary_kernelIim10ulonglong2S7_SF_ZZZS5_IS7_EvS9_SA_ENKSB_clEvENKSC_clEvEUlmE_EEvS9_T2_RKT3_T4_EUlimE0_EEvlNS_15PhiloxCudaStateET1_SJ_ --------------------------
	.section	.nv.constant0._ZN2at6native60_GLOBAL__N__fdc43544_27_DistributionRandomKernel_cu_f88cee4443distribution_elementwise_grid_stride_kernelImLi2EZZZNS0_9templates4cuda13random_kernelIPNS_17CUDAGeneratorImplEEEvRNS_18TensorIteratorBaseET_ENKUlvE_clEvENKUlvE1_clEvEUlP24curandStatePhilox4_32_10E_ZNS1_27distribution_nullary_kernelIim10ulonglong2S7_SF_ZZZS5_IS7_EvS9_SA_ENKSB_clEvENKSC_clEvEUlmE_EEvS9_T2_RKT3_T4_EUlimE0_EEvlNS_15PhiloxCudaStateET1_SJ_,"a",@progbits
	.sectionflags	@""
	.align	4
.nv.constant0._ZN2at6native60_GLOBAL__N__fdc43544_27_DistributionRandomKernel_cu_f88cee4443distribution_elementwise_grid_stride_kernelImLi2EZZZNS0_9templates4cuda13random_kernelIPNS_17CUDAGeneratorImplEEEvRNS_18TensorIteratorBaseET_ENKUlvE_clEvENKUlvE1_clEvEUlP24curandStatePhilox4_32_10E_ZNS1_27distribution_nullary_kernelIim10ulonglong2S7_SF_ZZZS5_IS7_EvS9_SA_ENKSB_clEvENKSC_clEvEUlmE_EEvS9_T2_RKT3_T4_EUlimE0_EEvlNS_15PhiloxCudaStateET1_SJ_:
	.zero		992


//--------------------- .nv.constant0._ZN2at6native60_GLOBAL__N__fdc43544_27_DistributionRandomKernel_cu_f88cee4443distribution_elementwise_grid_stride_kernelImLi2EZZZNS0_9templates4cuda13random_kernelIPNS_17CUDAGeneratorImplEEEvRNS_18TensorIteratorBaseET_ENKUlvE_clEvENKUlvE1_clEvEUlP24curandStatePhilox4_32_10E_ZNS1_27distribution_nullary_kernelIim10ulonglong2S7_SF_ZZZS5_IS7_EvS9_SA_ENKSB_clEvENKSC_clEvEUlmE_EEvS9_T2_RKT3_T4_EUlimE_EEvlNS_15PhiloxCudaStateET1_SJ_ --------------------------
	.section	.nv.constant0._ZN2at6native60_GLOBAL__N__fdc43544_27_DistributionRandomKernel_cu_f88cee4443distribution_elementwise_grid_stride_kernelImLi2EZZZNS0_9templates4cuda13random_kernelIPNS_17CUDAGeneratorImplEEEvRNS_18TensorIteratorBaseET_ENKUlvE_clEvENKUlvE1_clEvEUlP24curandStatePhilox4_32_10E_ZNS1_27distribution_nullary_kernelIim10ulonglong2S7_SF_ZZZS5_IS7_EvS9_SA_ENKSB_clEvENKSC_clEvEUlmE_EEvS9_T2_RKT3_T4_EUlimE_EEvlNS_15PhiloxCudaStateET1_SJ_,"a",@progbits
	.sectionflags	@""
	.align	4
.nv.constant0._ZN2at6native60_GLOBAL__N__fdc43544_27_DistributionRandomKernel_cu_f88cee4443distribution_elementwise_grid_stride_kernelImLi2EZZZNS0_9templates4cuda13random_kernelIPNS_17CUDAGeneratorImplEEEvRNS_18TensorIteratorBaseET_ENKUlvE_clEvENKUlvE1_clEvEUlP24curandStatePhilox4_32_10E_ZNS1_27distribution_nullary_kernelIim10ulonglong2S7_SF_ZZZS5_IS7_EvS9_SA_ENKSB_clEvENKSC_clEvEUlmE_EEvS9_T2_RKT3_T4_EUlimE_EEvlNS_15PhiloxCudaStateET1_SJ_:
	.zero		584


//--------------------- .nv.constant0._ZN2at6native60_GLOBAL__N__fdc43544_27_DistributionRandomKernel_cu_f88cee4443distribution_elementwise_grid_stride_kernelIjLi4EZZZNS0_9templates4cuda13random_kernelIPNS_17CUDAGeneratorImplEEEvRNS_18TensorIteratorBaseET_ENKUlvE_clEvENKUlvE0_clEvEUlP24curandStatePhilox4_32_10E0_ZNS1_27distribution_nullary_kernelIaj5uint4S7_SF_ZZZS5_IS7_EvS9_SA_ENKSB_clEvENKSC_clEvEUljE_EEvS9_T2_RKT3_T4_EUlijE0_EEvlNS_15PhiloxCudaStateET1_SJ_ --------------------------
	.section	.nv.constant0._ZN2at6native60_GLOBAL__N__fdc43544_27_DistributionRandomKernel_cu_f88cee4443distribution_elementwise_grid_stride_kernelIjLi4EZZZNS0_9templates4cuda13random_kernelIPNS_17CUDAGeneratorImplEEEvRNS_18TensorIteratorBaseET_ENKUlvE_clEvENKUlvE0_clEvEUlP24curandStatePhilox4_32_10E0_ZNS1_27distribution_nullary_kernelIaj5uint4S7_SF_ZZZS5_IS7_EvS9_SA_ENKSB_clEvENKSC_clEvEUljE_EEvS9_T2_RKT3_T4_EUlijE0_EEvlNS_15PhiloxCudaStateET1_SJ_,"a",@progbits
	.sectionflags	@""
	.align	4
.nv.constant0._ZN2at6native60_GLOBAL__N__fdc43544_27_DistributionRandomKernel_cu_f88cee4443distribution_elementwise_grid_stride_kernelIjLi4EZZZNS0_9templates4cuda13random_kernelIPNS_17CUDAGeneratorImplEEEvRNS_18TensorIteratorBaseET_ENKUlvE_clEvENKUlvE0_clEvEUlP24curandStatePhilox4_32_10E0_ZNS1_27distribution_nullary_kernelIaj5uint4S7_SF_ZZZS5_IS7_EvS9_SA_ENKSB_clEvENKSC_clEvEUljE_EEvS9_T2_RKT3_T4_EUlijE0_EEvlNS_15PhiloxCudaStateET1_SJ_:
	.zero		992


//--------------------- .nv.constant0._ZN2at6native60_GLOBAL__N__fdc43544_27_DistributionRandomKernel_cu_f88cee4443distribution_elementwise_grid_stride_kernelIjLi4EZZZNS0_9templates4cuda13random_kernelIPNS_17CUDAGeneratorImplEEEvRNS_18TensorIteratorBaseET_ENKUlvE_clEvENKUlvE0_clEvEUlP24curandStatePhilox4_32_10E0_ZNS1_27distribution_nullary_kernelIaj5uint4S7_SF_ZZZS5_IS7_EvS9_SA_ENKSB_clEvENKSC_clEvEUljE_EEvS9_T2_RKT3_T4_EUlijE_EEvlNS_15PhiloxCudaStateET1_SJ_ --------------------------
	.section	.nv.constant0._ZN2at6native60_GLOBAL__N__fdc43544_27_DistributionRandomKernel_cu_f88cee4443distribution_elementwise_grid_stride_kernelIjLi4EZZZNS0_9templates4cuda13random_kernelIPNS_17CUDAGeneratorImplEEEvRNS_18TensorIteratorBaseET_ENKUlvE_clEvENKUlvE0_clEvEUlP24curandStatePhilox4_32_10E0_ZNS1_27distribution_nullary_kernelIaj5uint4S7_SF_ZZZS5_IS7_EvS9_SA_ENKSB_clEvENKSC_clEvEUljE_EEvS9_T2_RKT3_T4_EUlijE_EEvlNS_15PhiloxCudaStateET1_SJ_,"a",@progbits
	.sectionflags	@""
	.align	4
.nv.constant0._ZN2at6native60_GLOBAL__N__fdc43544_27_DistributionRandomKernel_cu_f88cee4443distribution_elementwise_grid_stride_kernelIjLi4EZZZNS0_9templates4cuda13random_kernelIPNS_17CUDAGeneratorImplEEEvRNS_18TensorIteratorBaseET_ENKUlvE_clEvENKUlvE0_clEvEUlP24curandStatePhilox4_32_10E0_ZNS1_27distribution_nullary_kernelIaj5uint4S7_SF_ZZZS5_IS7_EvS9_SA_ENKSB_clEvENKSC_clEvEUljE_EEvS9_T2_RKT3_T4_EUlijE_EEvlNS_15PhiloxCudaStateET1_SJ_:
	.zero		584


//--------------------- .nv.constant0._ZN2at6native60_GLOBAL__N__fdc43544_27_DistributionRandomKernel_cu_f88cee4443distribution_elementwise_grid_stride_kernelImLi2EZZZNS0_9templates4cuda13random_kernelIPNS_17CUDAGeneratorImplEEEvRNS_18TensorIteratorBaseET_ENKUlvE_clEvENKUlvE0_clEvEUlP24curandStatePhilox4_32_10E_ZNS1_27distribution_nullary_kernelIam10ulonglong2S7_SF_ZZZS5_IS7_EvS9_SA_ENKSB_clEvENKSC_clEvEUlmE_EEvS9_T2_RKT3_T4_EUlimE0_EEvlNS_15PhiloxCudaStateET1_SJ_ --------------------------
	.section	.nv.constant0._ZN2at6native60_GLOBAL__N__fdc43544_27_DistributionRandomKernel_cu_f88cee4443distribution_elementwise_grid_stride_kernelImLi2EZZZNS0_9templates4cuda13random_kernelIPNS_17CUDAGeneratorImplEEEvRNS_18TensorIteratorBaseET_ENKUlvE_clEvENKUlvE0_clEvEUlP24curandStatePhilox4_32_10E_ZNS1_27distribution_nullary_kernelIam10ulonglong2S7_SF_ZZZS5_IS7_EvS9_SA_ENKSB_clEvENKSC_clEvEUlmE_EEvS9_T2_RKT3_T4_EUlimE0_EEvlNS_15PhiloxCudaStateET1_SJ_,"a",@progbits
	.sectionflags	@""
	.align	4
.nv.constant0._ZN2at6native60_GLOBAL__N__fdc43544_27_DistributionRandomKernel_cu_f88cee4443distribution_elementwise_grid_stride_kernelImLi2EZZZNS0_9templates4cuda13random_kernelIPNS_17CUDAGeneratorImplEEEvRNS_18TensorIteratorBaseET_ENKUlvE_clEvENKUlvE0_clEvEUlP24curandStatePhilox4_32_10E_ZNS1_27distribution_nullary_kernelIam10ulonglong2S7_SF_ZZZS5_IS7_EvS9_SA_ENKSB_clEvENKSC_clEvEUlmE_EEvS9_T2_RKT3_T4_EUlimE0_EEvlNS_15PhiloxCudaStateET1_SJ_:
	.zero		992


//--------------------- .nv.constant0._ZN2at6native60_GLOBAL__N__fdc43544_27_DistributionRandomKernel_cu_f88cee4443distribution_elementwise_grid_stride_kernelImLi2EZZZNS0_9templates4cuda13random_kernelIPNS_17CUDAGeneratorImplEEEvRNS_18TensorIteratorBaseET_ENKUlvE_clEvENKUlvE0_clEvEUlP24curandStatePhilox4_32_10E_ZNS1_27distribution_nullary_kernelIam10ulonglong2S7_SF_ZZZS5_IS7_EvS9_SA_ENKSB_clEvENKSC_clEvEUlmE_EEvS9_T2_RKT3_T4_EUlimE_EEvlNS_15PhiloxCudaStateET1_SJ_ --------------------------
	.section	.nv.constant0._ZN2at6native60_GLOBAL__N__fdc43544_27_DistributionRandomKernel_cu_f88cee4443distribution_elementwise_grid_stride_kernelImLi2EZZZNS0_9templates4cuda13random_kernelIPNS_17CUDAGeneratorImplEEEvRNS_18TensorIteratorBaseET_ENKUlvE_clEvENKUlvE0_clEvEUlP24curandStatePhilox4_32_10E_ZNS1_27distribution_nullary_kernelIam10ulonglong2S7_SF_ZZZS5_IS7_EvS9_SA_ENKSB_clEvENKSC_clEvEUlmE_EEvS9_T2_RKT3_T4_EUlimE_EEvlNS_15PhiloxCudaStateET1_SJ_,"a",@progbits
	.sectionflags	@""
	.align	4
.nv.constant0._ZN2at6native60_GLOBAL__N__fdc43544_27_DistributionRandomKernel_cu_f88cee4443distribution_elementwise_grid_stride_kernelImLi2EZZZNS0_9templates4cuda13random_kernelIPNS_17CUDAGeneratorImplEEEvRNS_18TensorIteratorBaseET_ENKUlvE_clEvENKUlvE0_clEvEUlP24curandStatePhilox4_32_10E_ZNS1_27distribution_nullary_kernelIam10ulonglong2S7_SF_ZZZS5_IS7_EvS9_SA_ENKSB_clEvENKSC_clEvEUlmE_EEvS9_T2_RKT3_T4_EUlimE_EEvlNS_15PhiloxCudaStateET1_SJ_:
	.zero		584


//--------------------- .nv.constant0._ZN2at6native60_GLOBAL__N__fdc43544_27_DistributionRandomKernel_cu_f88cee4443distribution_elementwise_grid_stride_kernelIjLi4EZZZNS0_9templates4cuda13random_kernelIPNS_17CUDAGeneratorImplEEEvRNS_18TensorIteratorBaseET_ENKUlvE_clEvENKUlvE_clEvEUlP24curandStatePhilox4_32_10E0_ZNS1_27distribution_nullary_kernelIhj5uint4S7_SF_ZZZS5_IS7_EvS9_SA_ENKSB_clEvENKSC_clEvEUljE_EEvS9_T2_RKT3_T4_EUlijE0_EEvlNS_15PhiloxCudaStateET1_SJ_ --------------------------
	.section	.nv.constant0._ZN2at6native60_GLOBAL__N__fdc43544_27_DistributionRandomKernel_cu_f88cee4443distribution_elementwise_grid_stride_kernelIjLi4EZZZNS0_9templates4cuda13random_kernelIPNS_17CUDAGeneratorImplEEEvRNS_18TensorIteratorBaseET_ENKUlvE_clEvENKUlvE_clEvEUlP24curandStatePhilox4_32_10E0_ZNS1_27distribution_nullary_kernelIhj5uint4S7_SF_ZZZS5_IS7_EvS9_SA_ENKSB_clEvENKSC_clEvEUljE_EEvS9_T2_RKT3_T4_EUlijE0_EEvlNS_15PhiloxCudaStateET1_SJ_,"a",@progbits
	.sectionflags	@""
	.align	4
.nv.constant0._ZN2at6native60_GLOBAL__N__fdc43544_27_DistributionRandomKernel_cu_f88cee4443distribution_elementwise_grid_stride_kernelIjLi4EZZZNS0_9templates4cuda13random_kernelIPNS_17CUDAGeneratorImplEEEvRNS_18TensorIteratorBaseET_ENKUlvE_clEvENKUlvE_clEvEUlP24curandStatePhilox4_32_10E0_ZNS1_27distribution_nullary_kernelIhj5uint4S7_SF_ZZZS5_IS7_EvS9_SA_ENKSB_clEvENKSC_clEvEUljE_EEvS9_T2_RKT3_T4_EUlijE0_EEvlNS_15PhiloxCudaStateET1_SJ_:
	.zero		992


//--------------------- .nv.constant0._ZN2at6native60_GLOBAL__N__fdc43544_27_DistributionRandomKernel_cu_f88cee4443distribution_elementwise_grid_stride_kernelIjLi4EZZZNS0_9templates4cuda13random_kernelIPNS_17CUDAGeneratorImplEEEvRNS_18TensorIteratorBaseET_ENKUlvE_clEvENKUlvE_clEvEUlP24curandStatePhilox4_32_10E0_ZNS1_27distribution_nullary_kernelIhj5uint4S7_SF_ZZZS5_IS7_EvS9_SA_ENKSB_clEvENKSC_clEvEUljE_EEvS9_T2_RKT3_T4_EUlijE_EEvlNS_15PhiloxCudaStateET1_SJ_ --------------------------
	.section	.nv.constant0._ZN2at6native60_GLOBAL__N__fdc43544_27_DistributionRandomKernel_cu_f88cee4443distribution_elementwise_grid_stride_kernelIjLi4EZZZNS0_9templates4cuda13random_kernelIPNS_17CUDAGeneratorImplEEEvRNS_18TensorIteratorBaseET_ENKUlvE_clEvENKUlvE_clEvEUlP24curandStatePhilox4_32_10E0_ZNS1_27distribution_nullary_kernelIhj5uint4S7_SF_ZZZS5_IS7_EvS9_SA_ENKSB_clEvENKSC_clEvEUljE_EEvS9_T2_RKT3_T4_EUlijE_EEvlNS_15PhiloxCudaStateET1_SJ_,"a",@progbits
	.sectionflags	@""
	.align	4
.nv.constant0._ZN2at6native60_GLOBAL__N__fdc43544_27_DistributionRandomKernel_cu_f88cee4443distribution_elementwise_grid_stride_kernelIjLi4EZZZNS0_9templates4cuda13random_kernelIPNS_17CUDAGeneratorImplEEEvRNS_18TensorIteratorBaseET_ENKUlvE_clEvENKUlvE_clEvEUlP24curandStatePhilox4_32_10E0_ZNS1_27distribution_nullary_kernelIhj5uint4S7_SF_ZZZS5_IS7_EvS9_SA_ENKSB_clEvENKSC_clEvEUljE_EEvS9_T2_RKT3_T4_EUlijE_EEvlNS_15PhiloxCudaStateET1_SJ_:
	.zero		584


//--------------------- .nv.constant0._ZN2at6native60_GLOBAL__N__fdc43544_27_DistributionRandomKernel_cu_f88cee4443distribution_elementwise_grid_stride_kernelImLi2EZZZNS0_9templates4cuda13random_kernelIPNS_17CUDAGeneratorImplEEEvRNS_18TensorIteratorBaseET_ENKUlvE_clEvENKUlvE_clEvEUlP24curandStatePhilox4_32_10E_ZNS1_27distribution_nullary_kernelIhm10ulonglong2S7_SF_ZZZS5_IS7_EvS9_SA_ENKSB_clEvENKSC_clEvEUlmE_EEvS9_T2_RKT3_T4_EUlimE0_EEvlNS_15PhiloxCudaStateET1_SJ_ --------------------------
	.section	.nv.constant0._ZN2at6native60_GLOBAL__N__fdc43544_27_DistributionRandomKernel_cu_f88cee4443distribution_elementwise_grid_stride_kernelImLi2EZZZNS0_9templates4cuda13random_kernelIPNS_17CUDAGeneratorImplEEEvRNS_18TensorIteratorBaseET_ENKUlvE_clEvENKUlvE_clEvEUlP24curandStatePhilox4_32_10E_ZNS1_27distribution_nullary_kernelIhm10ulonglong2S7_SF_ZZZS5_IS7_EvS9_SA_ENKSB_clEvENKSC_clEvEUlmE_EEvS9_T2_RKT3_T4_EUlimE0_EEvlNS_15PhiloxCudaStateET1_SJ_,"a",@progbits
	.sectionflags	@""
	.align	4
.nv.constant0._ZN2at6native60_GLOBAL__N__fdc43544_27_DistributionRandomKernel_cu_f88cee4443distribution_elementwise_grid_stride_kernelImLi2EZZZNS0_9templates4cuda13random_kernelIPNS_17CUDAGeneratorImplEEEvRNS_18TensorIteratorBaseET_ENKUlvE_clEvENKUlvE_clEvEUlP24curandStatePhilox4_32_10E_ZNS1_27distribution_nullary_kernelIhm10ulonglong2S7_SF_ZZZS5_IS7_EvS9_SA_ENKSB_clEvENKSC_clEvEUlmE_EEvS9_T2_RKT3_T4_EUlimE0_EEvlNS_15PhiloxCudaStateET1_SJ_:
	.zero		992


//--------------------- .nv.constant0._ZN2at6native60_GLOBAL__N__fdc43544_27_DistributionRandomKernel_cu_f88cee4443distribution_elementwise_grid_stride_kernelImLi2EZZZNS0_9templates4cuda13random_kernelIPNS_17CUDAGeneratorImplEEEvRNS_18TensorIteratorBaseET_ENKUlvE_clEvENKUlvE_clEvEUlP24curandStatePhilox4_32_10E_ZNS1_27distribution_nullary_kernelIhm10ulonglong2S7_SF_ZZZS5_IS7_EvS9_SA_ENKSB_clEvENKSC_clEvEUlmE_EEvS9_T2_RKT3_T4_EUlimE_EEvlNS_15PhiloxCudaStateET1_SJ_ --------------------------
	.section	.nv.constant0._ZN2at6native60_GLOBAL__N__fdc43544_27_DistributionRandomKernel_cu_f88cee4443distribution_elementwise_grid_stride_kernelImLi2EZZZNS0_9templates4cuda13random_kernelIPNS_17CUDAGeneratorImplEEEvRNS_18TensorIteratorBaseET_ENKUlvE_clEvENKUlvE_clEvEUlP24curandStatePhilox4_32_10E_ZNS1_27distribution_nullary_kernelIhm10ulonglong2S7_SF_ZZZS5_IS7_EvS9_SA_ENKSB_clEvENKSC_clEvEUlmE_EEvS9_T2_RKT3_T4_EUlimE_EEvlNS_15PhiloxCudaStateET1_SJ_,"a",@progbits
	.sectionflags	@""
	.align	4
.nv.constant0._ZN2at6native60_GLOBAL__N__fdc43544_27_DistributionRandomKernel_cu_f88cee4443distribution_elementwise_grid_stride_kernelImLi2EZZZNS0_9templates4cuda13random_kernelIPNS_17CUDAGeneratorImplEEEvRNS_18TensorIteratorBaseET_ENKUlvE_clEvENKUlvE_clEvEUlP24curandStatePhilox4_32_10E_ZNS1_27distribution_nullary_kernelIhm10ulonglong2S7_SF_ZZZS5_IS7_EvS9_SA_ENKSB_clEvENKSC_clEvEUlmE_EEvS9_T2_RKT3_T4_EUlimE_EEvlNS_15PhiloxCudaStateET1_SJ_:
	.zero		584


//--------------------- .nv.constant0._ZN2at6native60_GLOBAL__N__fdc43544_27_DistributionRandomKernel_cu_f88cee4443distribution_elementwise_grid_stride_kernelImLi2EZZZNS0_9templates4cuda32random_full_64_bits_range_kernelIPNS_17CUDAGeneratorImplEEEvRNS_18TensorIteratorBaseET_ENKUlvE_clEvENKUlvE6_clEvEUlP24curandStatePhilox4_32_10E_ZNS1_27distribution_nullary_kernelIN3c108BFloat16Em10ulonglong2S7_SF_ZZZS5_IS7_EvS9_SA_ENKSB_clEvENKSC_clEvEUlmE_EEvS9_T2_RKT3_T4_EUlimE0_EEvlNS_15PhiloxCudaStateET1_SL_ --------------------------
	.section	.nv.constant0._ZN2at6native60_GLOBAL__N__fdc43544_27_DistributionRandomKernel_cu_f88cee4443distribution_elementwise_grid_stride_kernelImLi2EZZZNS0_9templates4cuda32random_full_64_bits_range_kernelIPNS_17CUDAGeneratorImplEEEvRNS_18TensorIteratorBaseET_ENKUlvE_clEvENKUlvE6_clEvEUlP24curandStatePhilox4_32_10E_ZNS1_27distribution_nullary_kernelIN3c108BFloat16Em10ulonglong2S7_SF_ZZZS5_IS7_EvS9_SA_ENKSB_clEvENKSC_clEvEUlmE_EEvS9_T2_RKT3_T4_EUlimE0_EEvlNS_15PhiloxCudaStateET1_SL_,"a",@progbits
	.sectionflags	@""
	.align	4
.nv.constant0._ZN2at6native60_GLOBAL__N__fdc43544_27_DistributionRandomKernel_cu_f88cee4443distribution_elementwise_grid_stride_kernelImLi2EZZZNS0_9templates4cuda32random_full_64_bits_range_kernelIPNS_17CUDAGeneratorImplEEEvRNS_18TensorIteratorBaseET_ENKUlvE_clEvENKUlvE6_clEvEUlP24curandStatePhilox4_32_10E_ZNS1_27distribution_nullary_kernelIN3c108BFloat16Em10ulonglong2S7_SF_ZZZS5_IS7_EvS9_SA_ENKSB_clEvENKSC_clEvEUlmE_EEvS9_T2_RKT3_T4_EUlimE0_EEvlNS_15PhiloxCudaStateET1_SL_:
	.zero		992


//--------------------- .nv.constant0._ZN2at6native60_GLOBAL__N__fdc43544_27_DistributionRandomKernel_cu_f88cee4443distribution_elementwise_grid_stride_kernelImLi2EZZZNS0_9templates4cuda32random_full_64_bits_range_kernelIPNS_17CUDAGeneratorImplEEEvRNS_18TensorIteratorBaseET_ENKUlvE_clEvENKUlvE6_clEvEUlP24curandStatePhilox4_32_10E_ZNS1_27distribution_nullary_kernelIN3c108BFloat16Em10ulonglong2S7_SF_ZZZS5_IS7_EvS9_SA_ENKSB_clEvENKSC_clEvEUlmE_EEvS9_T2_RKT3_T4_EUlimE_EEvlNS_15PhiloxCudaStateET1_SL_ --------------------------
	.section	.nv.constant0._ZN2at6native60_GLOBAL__N__fdc43544_27_DistributionRandomKernel_cu_f88cee4443distribution_elementwise_grid_stride_kernelImLi2EZZZNS0_9templates4cuda32random_full_64_bits_range_kernelIPNS_17CUDAGeneratorImplEEEvRNS_18TensorIteratorBaseET_ENKUlvE_clEvENKUlvE6_clEvEUlP24curandStatePhilox4_32_10E_ZNS1_27distribution_nullary_kernelIN3c108BFloat16Em10ulonglong2S7_SF_ZZZS5_IS7_EvS9_SA_ENKSB_clEvENKSC_clEvEUlmE_EEvS9_T2_RKT3_T4_EUlimE_EEvlNS_15PhiloxCudaStateET1_SL_,"a",@progbits
	.sectionflags	@""
	.align	4
.nv.constant0._ZN2at6native60_GLOBAL__N__fdc43544_27_DistributionRandomKernel_cu_f88cee4443distribution_elementwise_grid_stride_kernelImLi2EZZZNS0_9templates4cuda32random_full_64_bits_range_kernelIPNS_17CUDAGeneratorImplEEEvRNS_18TensorIteratorBaseET_ENKUlvE_clEvENKUlvE6_clEvEUlP24curandStatePhilox4_32_10E_ZNS1_27distribution_nullary_kernelIN3c108BFloat16Em10ulonglong2S7_SF_ZZZS5_IS7_EvS9_SA_ENKSB_clEvENKSC_clEvEUlmE_EEvS9_T2_RKT3_T4_EUlimE_EEvlNS_15PhiloxCudaStateET1_SL_:
	.zero		584


//--------------------- .nv.constant0._ZN2at6native60_GLOBAL__N__fdc43544_27_DistributionRandomKernel_cu_f88cee4443distribution_elementwise_grid_stride_kernelImLi2EZZZNS0_9templates4cuda32random_full_64_bits_range_kernelIPNS_17CUDAGeneratorImplEEEvRNS_18TensorIteratorBaseET_ENKUlvE_clEvENKUlvE5_clEvEUlP24curandStatePhilox4_32_10E_ZNS1_27distribution_nullary_kernelIfm10ulonglong2S7_SF_ZZZS5_IS7_EvS9_SA_ENKSB_clEvENKSC_clEvEUlmE_EEvS9_T2_RKT3_T4_EUlimE0_EEvlNS_15PhiloxCudaStateET1_SJ_ --------------------------
	.section	.nv.constant0._ZN2at6native60_GLOBAL__N__fdc43544_27_DistributionRandomKernel_cu_f88cee4443distribution_elementwise_grid_stride_kernelImLi2EZZZNS0_9templates4cuda32random_full_64_bits_range_kernelIPNS_17CUDAGeneratorImplEEEvRNS_18TensorIteratorBaseET_ENKUlvE_clEvENKUlvE5_clEvEUlP24curandStatePhilox4_32_10E_ZNS1_27distribution_nullary_kernelIfm10ulonglong2S7_SF_ZZZS5_IS7_EvS9_SA_ENKSB_clEvENKSC_clEvEUlmE_EEvS9_T2_RKT3_T4_EUlimE0_EEvlNS_15PhiloxCudaStateET1_SJ_,"a",@progbits
	.sectionflags	@""
	.align	4
.nv.constant0._ZN2at6native60_GLOBAL__N__fdc43544_27_DistributionRandomKernel_cu_f88cee4443distribution_elementwise_grid_stride_kernelImLi2EZZZNS0_9templates4cuda32random_full_64_bits_range_kernelIPNS_17CUDAGeneratorImplEEEvRNS_18TensorIteratorBaseET_ENKUlvE_clEvENKUlvE5_clEvEUlP24curandStatePhilox4_32_10E_ZNS1_27distribution_nullary_kernelIfm10ulonglong2S7_SF_ZZZS5_IS7_EvS9_SA_ENKSB_clEvENKSC_clEvEUlmE_EEvS9_T2_RKT3_T4_EUlimE0_EEvlNS_15PhiloxCudaStateET1_SJ_:
	.zero		992


//--------------------- .nv.constant0._ZN2at6native60_GLOBAL__N__fdc43544_27_DistributionRandomKernel_cu_f88cee4443distribution_elementwise_grid_stride_kernelImLi2EZZZNS0_9templates4cuda32random_full_64_bits_range_kernelIPNS_17CUDAGeneratorImplEEEvRNS_18TensorIteratorBaseET_ENKUlvE_clEvENKUlvE5_clEvEUlP24curandStatePhilox4_32_10E_ZNS1_27distribution_nullary_kernelIfm10ulonglong2S7_SF_ZZZS5_IS7_EvS9_SA_ENKSB_clEvENKSC_clEvEUlmE_EEvS9_T2_RKT3_T4_EUlimE_EEvlNS_15PhiloxCudaStateET1_SJ_ --------------------------
	.section	.nv.constant0._ZN2at6native60_GLOBAL__N__fdc43544_27_DistributionRandomKernel_cu_f88cee4443distribution_elementwise_grid_stride_kernelImLi2EZZZNS0_9templates4cuda32random_full_64_bits_range_kernelIPNS_17CUDAGeneratorImplEEEvRNS_18TensorIteratorBaseET_ENKUlvE_clEvENKUlvE5_clEvEUlP24curandStatePhilox4_32_10E_ZNS1_27distribution_nullary_kernelIfm10ulonglong2S7_SF_ZZZS5_IS7_EvS9_SA_ENKSB_clEvENKSC_clEvEUlmE_EEvS9_T2_RKT3_T4_EUlimE_EEvlNS_15PhiloxCudaStateET1_SJ_,"a",@progbits
	.sectionflags	@""
	.align	4
.nv.constant0._ZN2at6native60_GLOBAL__N__fdc43544_27_DistributionRandomKernel_cu_f88cee4443distribution_elementwise_grid_stride_kernelImLi2EZZZNS0_9templates4cuda32random_full_64_bits_range_kernelIPNS_17CUDAGeneratorImplEEEvRNS_18TensorIteratorBaseET_ENKUlvE_clEvENKUlvE5_clEvEUlP24curandStatePhilox4_32_10E_ZNS1_27distribution_nullary_kernelIfm10ulonglong2S7_SF_ZZZS5_IS7_EvS9_SA_ENKSB_clEvENKSC_clEvEUlmE_EEvS9_T2_RKT3_T4_EUlimE_EEvlNS_15PhiloxCudaStateET1_SJ_:
	.zero		584


//--------------------- .nv.constant0._ZN2at6native60_GLOBAL__N__fdc43544_27_DistributionRandomKernel_cu_f88cee4443distribution_elementwise_grid_stride_kernelImLi2EZZZNS0_9templates4cuda32random_full_64_bits_range_kernelIPNS_17CUDAGeneratorImplEEEvRNS_18TensorIteratorBaseET_ENKUlvE_clEvENKUlvE4_clEvEUlP24curandStatePhilox4_32_10E_ZNS1_27distribution_nullary_kernelIdm10ulonglong2S7_SF_ZZZS5_IS7_EvS9_SA_ENKSB_clEvENKSC_clEvEUlmE_EEvS9_T2_RKT3_T4_EUlimE0_EEvlNS_15PhiloxCudaStateET1_SJ_ --------------------------
	.section	.nv.constant0._ZN2at6native60_GLOBAL__N__fdc43544_27_DistributionRandomKernel_cu_f88cee4443distribution_elementwise_grid_stride_kernelImLi2EZZZNS0_9templates4cuda32random_full_64_bits_range_kernelIPNS_17CUDAGeneratorImplEEEvRNS_18TensorIteratorBaseET_ENKUlvE_clEvENKUlvE4_clEvEUlP24curandStatePhilox4_32_10E_ZNS1_27distribution_nullary_kernelIdm10ulonglong2S7_SF_ZZZS5_IS7_EvS9_SA_ENKSB_clEvENKSC_clEvEUlmE_EEvS9_T2_RKT3_T4_EUlimE0_EEvlNS_15PhiloxCudaStateET1_SJ_,"a",@progbits
	.sectionflags	@""
	.align	4
.nv.constant0._ZN2at6native60_GLOBAL__N__fdc43544_27_DistributionRandomKernel_cu_f88cee4443distribution_elementwise_grid_stride_kernelImLi2EZZZNS0_9templates4cuda32random_full_64_bits_range_kernelIPNS_17CUDAGeneratorImplEEEvRNS_18TensorIteratorBaseET_ENKUlvE_clEvENKUlvE4_clEvEUlP24curandStatePhilox4_32_10E_ZNS1_27distribution_nullary_kernelIdm10ulonglong2S7_SF_ZZZS5_IS7_EvS9_SA_ENKSB_clEvENKSC_clEvEUlmE_EEvS9_T2_RKT3_T4_EUlimE0_EEvlNS_15PhiloxCudaStateET1_SJ_:
	.zero		992


//--------------------- .nv.constant0._ZN2at6native60_GLOBAL__N__fdc43544_27_DistributionRandomKernel_cu_f88cee4443distribution_elementwise_grid_stride_kernelImLi2EZZZNS0_9templates4cuda32random_full_64_bits_range_kernelIPNS_17CUDAGeneratorImplEEEvRNS_18TensorIteratorBaseET_ENKUlvE_clEvENKUlvE4_clEvEUlP24curandStatePhilox4_32_10E_ZNS1_27distribution_nullary_kernelIdm10ulonglong2S7_SF_ZZZS5_IS7_EvS9_SA_ENKSB_clEvENKSC_clEvEUlmE_EEvS9_T2_RKT3_T4_EUlimE_EEvlNS_15PhiloxCudaStateET1_SJ_ --------------------------
	.section	.nv.constant0._ZN2at6native60_GLOBAL__N__fdc43544_27_DistributionRandomKernel_cu_f88cee4443distribution_elementwise_grid_stride_kernelImLi2EZZZNS0_9templates4cuda32random_full_64_bits_range_kernelIPNS_17CUDAGeneratorImplEEEvRNS_18TensorIteratorBaseET_ENKUlvE_clEvENKUlvE4_clEvEUlP24curandStatePhilox4_32_10E_ZNS1_27distribution_nullary_kernelIdm10ulonglong2S7_SF_ZZZS5_IS7_EvS9_SA_ENKSB_clEvENKSC_clEvEUlmE_EEvS9_T2_RKT3_T4_EUlimE_EEvlNS_15PhiloxCudaStateET1_SJ_,"a",@progbits
	.sectionflags	@""
	.align	4
.nv.constant0._ZN2at6native60_GLOBAL__N__fdc43544_27_DistributionRandomKernel_cu_f88cee4443distribution_elementwise_grid_stride_kernelImLi2EZZZNS0_9templates4cuda32random_full_64_bits_range_kernelIPNS_17CUDAGeneratorImplEEEvRNS_18TensorIteratorBaseET_ENKUlvE_clEvENKUlvE4_clEvEUlP24curandStatePhilox4_32_10E_ZNS1_27distribution_nullary_kernelIdm10ulonglong2S7_SF_ZZZS5_IS7_EvS9_SA_ENKSB_clEvENKSC_clEvEUlmE_EEvS9_T2_RKT3_T4_EUlimE_EEvlNS_15PhiloxCudaStateET1_SJ_:
	.zero		584


//--------------------- .nv.constant0._ZN2at6native60_GLOBAL__N__fdc43544_27_DistributionRandomKernel_cu_f88cee4443distribution_elementwise_grid_stride_kernelImLi2EZZZNS0_9templates4cuda32random_full_64_bits_range_kernelIPNS_17CUDAGeneratorImplEEEvRNS_18TensorIteratorBaseET_ENKUlvE_clEvENKUlvE3_clEvEUlP24curandStatePhilox4_32_10E_ZNS1_27distribution_nullary_kernelIsm10ulonglong2S7_SF_ZZZS5_IS7_EvS9_SA_ENKSB_clEvENKSC_clEvEUlmE_EEvS9_T2_RKT3_T4_EUlimE0_EEvlNS_15PhiloxCudaStateET1_SJ_ --------------------------
	.section	.nv.constant0._ZN2at6native60_GLOBAL__N__fdc43544_27_DistributionRandomKernel_cu_f88cee4443distribution_elementwise_grid_stride_kernelImLi2EZZZNS0_9templates4cuda32random_full_64_bits_range_kernelIPNS_17CUDAGeneratorImplEEEvRNS_18TensorIteratorBaseET_ENKUlvE_clEvENKUlvE3_clEvEUlP24curandStatePhilox4_32_10E_ZNS1_27distribution_nullary_kernelIsm10ulonglong2S7_SF_ZZZS5_IS7_EvS9_SA_ENKSB_clEvENKSC_clEvEUlmE_EEvS9_T2_RKT3_T4_EUlimE0_EEvlNS_15PhiloxCudaStateET1_SJ_,"a",@progbits
	.sectionflags	@""
	.align	4
.nv.constant0._ZN2at6native60_GLOBAL__N__fdc43544_27_DistributionRandomKernel_cu_f88cee4443distribution_elementwise_grid_stride_kernelImLi2EZZZNS0_9templates4cuda32random_full_64_bits_range_kernelIPNS_17CUDAGeneratorImplEEEvRNS_18TensorIteratorBaseET_ENKUlvE_clEvENKUlvE3_clEvEUlP24curandStatePhilox4_32_10E_ZNS1_27distribution_nullary_kernelIsm10ulonglong2S7_SF_ZZZS5_IS7_EvS9_SA_ENKSB_clEvENKSC_clEvEUlmE_EEvS9_T2_RKT3_T4_EUlimE0_EEvlNS_15PhiloxCudaStateET1_SJ_:
	.zero		992


//--------------------- .nv.constant0._ZN2at6native60_GLOBAL__N__fdc43544_27_DistributionRandomKernel_cu_f88cee4443distribution_elementwise_grid_stride_kernelImLi2EZZZNS0_9templates4cuda32random_full_64_bits_range_kernelIPNS_17CUDAGeneratorImplEEEvRNS_18TensorIteratorBaseET_ENKUlvE_clEvENKUlvE3_clEvEUlP24curandStatePhilox4_32_10E_ZNS1_27distribution_nullary_kernelIsm10ulonglong2S7_SF_ZZZS5_IS7_EvS9_SA_ENKSB_clEvENKSC_clEvEUlmE_EEvS9_T2_RKT3_T4_EUlimE_EEvlNS_15PhiloxCudaStateET1_SJ_ --------------------------
	.section	.nv.constant0._ZN2at6native60_GLOBAL__N__fdc43544_27_DistributionRandomKernel_cu_f88cee4443distribution_elementwise_grid_stride_kernelImLi2EZZZNS0_9templates4cuda32random_full_64_bits_range_kernelIPNS_17CUDAGeneratorImplEEEvRNS_18TensorIteratorBaseET_ENKUlvE_clEvENKUlvE3_clEvEUlP24curandStatePhilox4_32_10E_ZNS1_27distribution_nullary_kernelIsm10ulonglong2S7_SF_ZZZS5_IS7_EvS9_SA_ENKSB_clEvENKSC_clEvEUlmE_EEvS9_T2_RKT3_T4_EUlimE_EEvlNS_15PhiloxCudaStateET1_SJ_,"a",@progbits
	.sectionflags	@""
	.align	4
.nv.constant0._ZN2at6native60_GLOBAL__N__fdc43544_27_DistributionRandomKernel_cu_f88cee4443distribution_elementwise_grid_stride_kernelImLi2EZZZNS0_9templates4cuda32random_full_64_bits_range_kernelIPNS_17CUDAGeneratorImplEEEvRNS_18TensorIteratorBaseET_ENKUlvE_clEvENKUlvE3_clEvEUlP24curandStatePhilox4_32_10E_ZNS1_27distribution_nullary_kernelIsm10ulonglong2S7_SF_ZZZS5_IS7_EvS9_SA_ENKSB_clEvENKSC_clEvEUlmE_EEvS9_T2_RKT3_T4_EUlimE_EEvlNS_15PhiloxCudaStateET1_SJ_:
	.zero		584


//--------------------- .nv.constant0._ZN2at6native60_GLOBAL__N__fdc43544_27_DistributionRandomKernel_cu_f88cee4443distribution_elementwise_grid_stride_kernelImLi2EZZZNS0_9templates4cuda32random_full_64_bits_range_kernelIPNS_17CUDAGeneratorImplEEEvRNS_18TensorIteratorBaseET_ENKUlvE_clEvENKUlvE2_clEvEUlP24curandStatePhilox4_32_10E_ZNS1_27distribution_nullary_kernelIlm10ulonglong2S7_SF_ZZZS5_IS7_EvS9_SA_ENKSB_clEvENKSC_clEvEUlmE_EEvS9_T2_RKT3_T4_EUlimE0_EEvlNS_15PhiloxCudaStateET1_SJ_ --------------------------
	.section	.nv.constant0._ZN2at6native60_GLOBAL__N__fdc43544_27_DistributionRandomKernel_cu_f88cee4443distribution_elementwise_grid_stride_kernelImLi2EZZZNS0_9templates4cuda32random_full_64_bits_range_kernelIPNS_17CUDAGeneratorImplEEEvRNS_18TensorIteratorBaseET_ENKUlvE_clEvENKUlvE2_clEvEUlP24curandStatePhilox4_32_10E_ZNS1_27distribution_nullary_kernelIlm10ulonglong2S7_SF_ZZZS5_IS7_EvS9_SA_ENKSB_clEvENKSC_clEvEUlmE_EEvS9_T2_RKT3_T4_EUlimE0_EEvlNS_15PhiloxCudaStateET1_SJ_,"a",@progbits
	.sectionflags	@""
	.align	4
.nv.constant0._ZN2at6native60_GLOBAL__N__fdc43544_27_DistributionRandomKernel_cu_f88cee4443distribution_elementwise_grid_stride_kernelImLi2EZZZNS0_9templates4cuda32random_full_64_bits_range_kernelIPNS_17CUDAGeneratorImplEEEvRNS_18TensorIteratorBaseET_ENKUlvE_clEvENKUlvE2_clEvEUlP24curandStatePhilox4_32_10E_ZNS1_27distribution_nullary_kernelIlm10ulonglong2S7_SF_ZZZS5_IS7_EvS9_SA_ENKSB_clEvENKSC_clEvEUlmE_EEvS9_T2_RKT3_T4_EUlimE0_EEvlNS_15PhiloxCudaStateET1_SJ_:
	.zero		992


//--------------------- .nv.constant0._ZN2at6native60_GLOBAL__N__fdc43544_27_DistributionRandomKernel_cu_f88cee4443distribution_elementwise_grid_stride_kernelImLi2EZZZNS0_9templates4cuda32random_full_64_bits_range_kernelIPNS_17CUDAGeneratorImplEEEvRNS_18TensorIteratorBaseET_ENKUlvE_clEvENKUlvE2_clEvEUlP24curandStatePhilox4_32_10E_ZNS1_27distribution_nullary_kernelIlm10ulonglong2S7_SF_ZZZS5_IS7_EvS9_SA_ENKSB_clEvENKSC_clEvEUlmE_EEvS9_T2_RKT3_T4_EUlimE_EEvlNS_15PhiloxCudaStateET1_SJ_ --------------------------
	.section	.nv.constant0._ZN2at6native60_GLOBAL__N__fdc43544_27_DistributionRandomKernel_cu_f88cee4443distribution_elementwise_grid_stride_kernelImLi2EZZZNS0_9templates4cuda32random_full_64_bits_range_kernelIPNS_17CUDAGeneratorImplEEEvRNS_18TensorIteratorBaseET_ENKUlvE_clEvENKUlvE2_clEvEUlP24curandStatePhilox4_32_10E_ZNS1_27distribution_nullary_kernelIlm10ulonglong2S7_SF_ZZZS5_IS7_EvS9_SA_ENKSB_clEvENKSC_clEvEUlmE_EEvS9_T2_RKT3_T4_EUlimE_EEvlNS_15PhiloxCudaStateET1_SJ_,"a",@progbits
	.sectionflags	@""
	.align	4
.nv.constant0._ZN2at6native60_GLOBAL__N__fdc43544_27_DistributionRandomKernel_cu_f88cee4443distribution_elementwise_grid_stride_kernelImLi2EZZZNS0_9templates4cuda32random_full_64_bits_range_kernelIPNS_17CUDAGeneratorImplEEEvRNS_18TensorIteratorBaseET_ENKUlvE_clEvENKUlvE2_clEvEUlP24curandStatePhilox4_32_10E_ZNS1_27distribution_nullary_kernelIlm10ulonglong2S7_SF_ZZZS5_IS7_EvS9_SA_ENKSB_clEvENKSC_clEvEUlmE_EEvS9_T2_RKT3_T4_EUlimE_EEvlNS_15PhiloxCudaStateET1_SJ_:
	.zero		584


//--------------------- .nv.constant0._ZN2at6native60_GLOBAL__N__fdc43544_27_DistributionRandomKernel_cu_f88cee4443distribution_elementwise_grid_stride_kernelImLi2EZZZNS0_9templates4cuda32random_full_64_bits_range_kernelIPNS_17CUDAGeneratorImplEEEvRNS_18TensorIteratorBaseET_ENKUlvE_clEvENKUlvE1_clEvEUlP24curandStatePhilox4_32_10E_ZNS1_27distribution_nullary_kernelIim10ulonglong2S7_SF_ZZZS5_IS7_EvS9_SA_ENKSB_clEvENKSC_clEvEUlmE_EEvS9_T2_RKT3_T4_EUlimE0_EEvlNS_15PhiloxCudaStateET1_SJ_ --------------------------
	.section	.nv.constant0._ZN2at6native60_GLOBAL__N__fdc43544_27_DistributionRandomKernel_cu_f88cee4443distribution_elementwise_grid_stride_kernelImLi2EZZZNS0_9templates4cuda32random_full_64_bits_range_kernelIPNS_17CUDAGeneratorImplEEEvRNS_18TensorIteratorBaseET_ENKUlvE_clEvENKUlvE1_clEvEUlP24curandStatePhilox4_32_10E_ZNS1_27distribution_nullary_kernelIim10ulonglong2S7_SF_ZZZS5_IS7_EvS9_SA_ENKSB_clEvENKSC_clEvEUlmE_EEvS9_T2_RKT3_T4_EUlimE0_EEvlNS_15PhiloxCudaStateET1_SJ_,"a",@progbits
	.sectionflags	@""
	.align	4
.nv.constant0._ZN2at6native60_GLOBAL__N__fdc43544_27_DistributionRandomKernel_cu_f88cee4443distribution_elementwise_grid_stride_kernelImLi2EZZZNS0_9templates4cuda32random_full_64_bits_range_kernelIPNS_17CUDAGeneratorImplEEEvRNS_18TensorIteratorBaseET_ENKUlvE_clEvENKUlvE1_clEvEUlP24curandStatePhilox4_32_10E_ZNS1_27distribution_nullary_kernelIim10ulonglong2S7_SF_ZZZS5_IS7_EvS9_SA_ENKSB_clEvENKSC_clEvEUlmE_EEvS9_T2_RKT3_T4_EUlimE0_EEvlNS_15PhiloxCudaStateET1_SJ_:
	.zero		992


//--------------------- .nv.constant0._ZN2at6native60_GLOBAL__N__fdc43544_27_DistributionRandomKernel_cu_f88cee4443distribution_elementwise_grid_stride_kernelImLi2EZZZNS0_9templates4cuda32random_full_64_bits_range_kernelIPNS_17CUDAGeneratorImplEEEvRNS_18TensorIteratorBaseET_ENKUlvE_clEvENKUlvE1_clEvEUlP24curandStatePhilox4_32_10E_ZNS1_27distribution_nullary_kernelIim10ulonglong2S7_SF_ZZZS5_IS7_EvS9_SA_ENKSB_clEvENKSC_clEvEUlmE_EEvS9_T2_RKT3_T4_EUlimE_EEvlNS_15PhiloxCudaStateET1_SJ_ --------------------------
	.section	.nv.constant0._ZN2at6native60_GLOBAL__N__fdc43544_27_DistributionRandomKernel_cu_f88cee4443distribution_elementwise_grid_stride_kernelImLi2EZZZNS0_9templates4cuda32random_full_64_bits_range_kernelIPNS_17CUDAGeneratorImplEEEvRNS_18TensorIteratorBaseET_ENKUlvE_clEvENKUlvE1_clEvEUlP24curandStatePhilox4_32_10E_ZNS1_27distribution_nullary_kernelIim10ulonglong2S7_SF_ZZZS5_IS7_EvS9_SA_ENKSB_clEvENKSC_clEvEUlmE_EEvS9_T2_RKT3_T4_EUlimE_EEvlNS_15PhiloxCudaStateET1_SJ_,"a",@progbits
	.sectionflags	@""
	.align	4
.nv.constant0._ZN2at6native60_GLOBAL__N__fdc43544_27_DistributionRandomKernel_cu_f88cee4443distribution_elementwise_grid_stride_kernelImLi2EZZZNS0_9templates4cuda32random_full_64_bits_range_kernelIPNS_17CUDAGeneratorImplEEEvRNS_18TensorIteratorBaseET_ENKUlvE_clEvENKUlvE1_clEvEUlP24curandStatePhilox4_32_10E_ZNS1_27distribution_nullary_kernelIim10ulonglong2S7_SF_ZZZS5_IS7_EvS9_SA_ENKSB_clEvENKSC_clEvEUlmE_EEvS9_T2_RKT3_T4_EUlimE_EEvlNS_15PhiloxCudaStateET1_SJ_:
	.zero		584


//--------------------- .nv.constant0._ZN2at6native60_GLOBAL__N__fdc43544_27_DistributionRandomKernel_cu_f88cee4443distribution_elementwise_grid_stride_kernelImLi2EZZZNS0_9templates4cuda32random_full_64_bits_range_kernelIPNS_17CUDAGeneratorImplEEEvRNS_18TensorIteratorBaseET_ENKUlvE_clEvENKUlvE0_clEvEUlP24curandStatePhilox4_32_10E_ZNS1_27distribution_nullary_kernelIam10ulonglong2S7_SF_ZZZS5_IS7_EvS9_SA_ENKSB_clEvENKSC_clEvEUlmE_EEvS9_T2_RKT3_T4_EUlimE0_EEvlNS_15PhiloxCudaStateET1_SJ_ --------------------------
	.section	.nv.constant0._ZN2at6native60_GLOBAL__N__fdc43544_27_DistributionRandomKernel_cu_f88cee4443distribution_elementwise_grid_stride_kernelImLi2EZZZNS0_9templates4cuda32random_full_64_bits_range_kernelIPNS_17CUDAGeneratorImplEEEvRNS_18TensorIteratorBaseET_ENKUlvE_clEvENKUlvE0_clEvEUlP24curandStatePhilox4_32_10E_ZNS1_27distribution_nullary_kernelIam10ulonglong2S7_SF_ZZZS5_IS7_EvS9_SA_ENKSB_clEvENKSC_clEvEUlmE_EEvS9_T2_RKT3_T4_EUlimE0_EEvlNS_15PhiloxCudaStateET1_SJ_,"a",@progbits
	.sectionflags	@""
	.align	4
.nv.constant0._ZN2at6native60_GLOBAL__N__fdc43544_27_DistributionRandomKernel_cu_f88cee4443distribution_elementwise_grid_stride_kernelImLi2EZZZNS0_9templates4cuda32random_full_64_bits_range_kernelIPNS_17CUDAGeneratorImplEEEvRNS_18TensorIteratorBaseET_ENKUlvE_clEvENKUlvE0_clEvEUlP24curandStatePhilox4_32_10E_ZNS1_27distribution_nullary_kernelIam10ulonglong2S7_SF_ZZZS5_IS7_EvS9_SA_ENKSB_clEvENKSC_clEvEUlmE_EEvS9_T2_RKT3_T4_EUlimE0_EEvlNS_15PhiloxCudaStateET1_SJ_:
	.zero		992


//--------------------- .nv.constant0._ZN2at6native60_GLOBAL__N__fdc43544_27_DistributionRandomKernel_cu_f88cee4443distribution_elementwise_grid_stride_kernelImLi2EZZZNS0_9templates4cuda32random_full_64_bits_range_kernelIPNS_17CUDAGeneratorImplEEEvRNS_18TensorIteratorBaseET_ENKUlvE_clEvENKUlvE0_clEvEUlP24curandStatePhilox4_32_10E_ZNS1_27distribution_nullary_kernelIam10ulonglong2S7_SF_ZZZS5_IS7_EvS9_SA_ENKSB_clEvENKSC_clEvEUlmE_EEvS9_T2_RKT3_T4_EUlimE_EEvlNS_15PhiloxCudaStateET1_SJ_ --------------------------
	.section	.nv.constant0._ZN2at6native60_GLOBAL__N__fdc43544_27_DistributionRandomKernel_cu_f88cee4443distribution_elementwise_grid_stride_kernelImLi2EZZZNS0_9templates4cuda32random_full_64_bits_range_kernelIPNS_17CUDAGeneratorImplEEEvRNS_18TensorIteratorBaseET_ENKUlvE_clEvENKUlvE0_clEvEUlP24curandStatePhilox4_32_10E_ZNS1_27distribution_nullary_kernelIam10ulonglong2S7_SF_ZZZS5_IS7_EvS9_SA_ENKSB_clEvENKSC_clEvEUlmE_EEvS9_T2_RKT3_T4_EUlimE_EEvlNS_15PhiloxCudaStateET1_SJ_,"a",@progbits
	.sectionflags	@""
	.align	4
.nv.constant0._ZN2at6native60_GLOBAL__N__fdc43544_27_DistributionRandomKernel_cu_f88cee4443distribution_elementwise_grid_stride_kernelImLi2EZZZNS0_9templates4cuda32random_full_64_bits_range_kernelIPNS_17CUDAGeneratorImplEEEvRNS_18TensorIteratorBaseET_ENKUlvE_clEvENKUlvE0_clEvEUlP24curandStatePhilox4_32_10E_ZNS1_27distribution_nullary_kernelIam10ulonglong2S7_SF_ZZZS5_IS7_EvS9_SA_ENKSB_clEvENKSC_clEvEUlmE_EEvS9_T2_RKT3_T4_EUlimE_EEvlNS_15PhiloxCudaStateET1_SJ_:
	.zero		584


//--------------------- .nv.constant0._ZN2at6native60_GLOBAL__N__fdc43544_27_DistributionRandomKernel_cu_f88cee4443distribution_elementwise_grid_stride_kernelImLi2EZZZNS0_9templates4cuda32random_full_64_bits_range_kernelIPNS_17CUDAGeneratorImplEEEvRNS_18TensorIteratorBaseET_ENKUlvE_clEvENKUlvE_clEvEUlP24curandStatePhilox4_32_10E_ZNS1_27distribution_nullary_kernelIhm10ulonglong2S7_SF_ZZZS5_IS7_EvS9_SA_ENKSB_clEvENKSC_clEvEUlmE_EEvS9_T2_RKT3_T4_EUlimE0_EEvlNS_15PhiloxCudaStateET1_SJ_ --------------------------
	.section	.nv.constant0._ZN2at6native60_GLOBAL__N__fdc43544_27_DistributionRandomKernel_cu_f88cee4443distribution_elementwise_grid_stride_kernelImLi2EZZZNS0_9templates4cuda32random_full_64_bits_range_kernelIPNS_17CUDAGeneratorImplEEEvRNS_18TensorIteratorBaseET_ENKUlvE_clEvENKUlvE_clEvEUlP24curandStatePhilox4_32_10E_ZNS1_27distribution_nullary_kernelIhm10ulonglong2S7_SF_ZZZS5_IS7_EvS9_SA_ENKSB_clEvENKSC_clEvEUlmE_EEvS9_T2_RKT3_T4_EUlimE0_EEvlNS_15PhiloxCudaStateET1_SJ_,"a",@progbits
	.sectionflags	@""
	.align	4
.nv.constant0._ZN2at6native60_GLOBAL__N__fdc43544_27_DistributionRandomKernel_cu_f88cee4443distribution_elementwise_grid_stride_kernelImLi2EZZZNS0_9templates4cuda32random_full_64_bits_range_kernelIPNS_17CUDAGeneratorImplEEEvRNS_18TensorIteratorBaseET_ENKUlvE_clEvENKUlvE_clEvEUlP24curandStatePhilox4_32_10E_ZNS1_27distribution_nullary_kernelIhm10ulonglong2S7_SF_ZZZS5_IS7_EvS9_SA_ENKSB_clEvENKSC_clEvEUlmE_EEvS9_T2_RKT3_T4_EUlimE0_EEvlNS_15PhiloxCudaStateET1_SJ_:
	.zero		992


//--------------------- .nv.constant0._ZN2at6native60_GLOBAL__N__fdc43544_27_DistributionRandomKernel_cu_f88cee4443distribution_elementwise_grid_stride_kernelImLi2EZZZNS0_9templates4cuda32random_full_64_bits_range_kernelIPNS_17CUDAGeneratorImplEEEvRNS_18TensorIteratorBaseET_ENKUlvE_clEvENKUlvE_clEvEUlP24curandStatePhilox4_32_10E_ZNS1_27distribution_nullary_kernelIhm10ulonglong2S7_SF_ZZZS5_IS7_EvS9_SA_ENKSB_clEvENKSC_clEvEUlmE_EEvS9_T2_RKT3_T4_EUlimE_EEvlNS_15PhiloxCudaStateET1_SJ_ --------------------------
	.section	.nv.constant0._ZN2at6native60_GLOBAL__N__fdc43544_27_DistributionRandomKernel_cu_f88cee4443distribution_elementwise_grid_stride_kernelImLi2EZZZNS0_9templates4cuda32random_full_64_bits_range_kernelIPNS_17CUDAGeneratorImplEEEvRNS_18TensorIteratorBaseET_ENKUlvE_clEvENKUlvE_clEvEUlP24curandStatePhilox4_32_10E_ZNS1_27distribution_nullary_kernelIhm10ulonglong2S7_SF_ZZZS5_IS7_EvS9_SA_ENKSB_clEvENKSC_clEvEUlmE_EEvS9_T2_RKT3_T4_EUlimE_EEvlNS_15PhiloxCudaStateET1_SJ_,"a",@progbits
	.sectionflags	@""
	.align	4
.nv.constant0._ZN2at6native60_GLOBAL__N__fdc43544_27_DistributionRandomKernel_cu_f88cee4443distribution_elementwise_grid_stride_kernelImLi2EZZZNS0_9templates4cuda32random_full_64_bits_range_kernelIPNS_17CUDAGeneratorImplEEEvRNS_18TensorIteratorBaseET_ENKUlvE_clEvENKUlvE_clEvEUlP24curandStatePhilox4_32_10E_ZNS1_27distribution_nullary_kernelIhm10ulonglong2S7_SF_ZZZS5_IS7_EvS9_SA_ENKSB_clEvENKSC_clEvEUlmE_EEvS9_T2_RKT3_T4_EUlimE_EEvlNS_15PhiloxCudaStateET1_SJ_:
	.zero		584


//--------------------- .nv.constant0._ZN2at6native60_GLOBAL__N__fdc43544_27_DistributionRandomKernel_cu_f88cee4443distribution_elementwise_grid_stride_kernelIjLi4EZZZNS0_9templates4cuda21random_from_to_kernelIPNS_17CUDAGeneratorImplEEEvRNS_18TensorIteratorBaseEmlT_ENKUlvE_clEvENKUlvE11_clEvEUlP24curandStatePhilox4_32_10E0_ZNS1_27distribution_nullary_kernelImj5uint4S7_SF_ZZZS5_IS7_EvS9_mlSA_ENKSB_clEvENKSC_clEvEUljE_EEvS9_T2_RKT3_T4_EUlijE0_EEvlNS_15PhiloxCudaStateET1_SJ_ --------------------------
	.section	.nv.constant0._ZN2at6native60_GLOBAL__N__fdc43544_27_DistributionRandomKernel_cu_f88cee4443distribution_elementwise_grid_stride_kernelIjLi4EZZZNS0_9templates4cuda21random_from_to_kernelIPNS_17CUDAGeneratorImplEEEvRNS_18TensorIteratorBaseEmlT_ENKUlvE_clEvENKUlvE11_clEvEUlP24curandStatePhilox4_32_10E0_ZNS1_27distribution_nullary_kernelImj5uint4S7_SF_ZZZS5_IS7_EvS9_mlSA_ENKSB_clEvENKSC_clEvEUljE_EEvS9_T2_RKT3_T4_EUlijE0_EEvlNS_15PhiloxCudaStateET1_SJ_,"a",@progbits
	.sectionflags	@""
	.align	4
.nv.constant0._ZN2at6native60_GLOBAL__N__fdc43544_27_DistributionRandomKernel_cu_f88cee4443distribution_elementwise_grid_stride_kernelIjLi4EZZZNS0_9templates4cuda21random_from_to_kernelIPNS_17CUDAGeneratorImplEEEvRNS_18TensorIteratorBaseEmlT_ENKUlvE_clEvENKUlvE11_clEvEUlP24curandStatePhilox4_32_10E0_ZNS1_27distribution_nullary_kernelImj5uint4S7_SF_ZZZS5_IS7_EvS9_mlSA_ENKSB_clEvENKSC_clEvEUljE_EEvS9_T2_RKT3_T4_EUlijE0_EEvlNS_15PhiloxCudaStateET1_SJ_:
	.zero		1000


//--------------------- .nv.constant0._ZN2at6native60_GLOBAL__N__fdc43544_27_DistributionRandomKernel_cu_f88cee4443distribution_elementwise_grid_stride_kernelIjLi4EZZZNS0_9templates4cuda21random_from_to_kernelIPNS_17CUDAGeneratorImplEEEvRNS_18TensorIteratorBaseEmlT_ENKUlvE_clEvENKUlvE11_clEvEUlP24curandStatePhilox4_32_10E0_ZNS1_27distribution_nullary_kernelImj5uint4S7_SF_ZZZS5_IS7_EvS9_mlSA_ENKSB_clEvENKSC_clEvEUljE_EEvS9_T2_RKT3_T4_EUlijE_EEvlNS_15PhiloxCudaStateET1_SJ_ --------------------------
	.section	.nv.constant0._ZN2at6native60_GLOBAL__N__fdc43544_27_DistributionRandomKernel_cu_f88cee4443distribution_elementwise_grid_stride_kernelIjLi4EZZZNS0_9templates4cuda21random_from_to_kernelIPNS_17CUDAGeneratorImplEEEvRNS_18TensorIteratorBaseEmlT_ENKUlvE_clEvENKUlvE11_clEvEUlP24curandStatePhilox4_32_10E0_ZNS1_27distribution_nullary_kernelImj5uint4S7_SF_ZZZS5_IS7_EvS9_mlSA_ENKSB_clEvENKSC_clEvEUljE_EEvS9_T2_RKT3_T4_EUlijE_EEvlNS_15PhiloxCudaStateET1_SJ_,"a",@progbits
	.sectionflags	@""
	.align	4
.nv.constant0._ZN2at6native60_GLOBAL__N__fdc43544_27_DistributionRandomKernel_cu_f88cee4443distribution_elementwise_grid_stride_kernelIjLi4EZZZNS0_9templates4cuda21random_from_to_kernelIPNS_17CUDAGeneratorImplEEEvRNS_18TensorIteratorBaseEmlT_ENKUlvE_clEvENKUlvE11_clEvEUlP24curandStatePhilox4_32_10E0_ZNS1_27distribution_nullary_kernelImj5uint4S7_SF_ZZZS5_IS7_EvS9_mlSA_ENKSB_clEvENKSC_clEvEUljE_EEvS9_T2_RKT3_T4_EUlijE_EEvlNS_15PhiloxCudaStateET1_SJ_:
	.zero		600


//--------------------- .nv.constant0._ZN2at6native60_GLOBAL__N__fdc43544_27_DistributionRandomKernel_cu_f88cee4443distribution_elementwise_grid_stride_kernelImLi2EZZZNS0_9templates4cuda21random_from_to_kernelIPNS_17CUDAGeneratorImplEEEvRNS_18TensorIteratorBaseEmlT_ENKUlvE_clEvENKUlvE11_clEvEUlP24curandStatePhilox4_32_10E_ZNS1_27distribution_nullary_kernelImm10ulonglong2S7_SF_ZZZS5_IS7_EvS9_mlSA_ENKSB_clEvENKSC_clEvEUlmE_EEvS9_T2_RKT3_T4_EUlimE0_EEvlNS_15PhiloxCudaStateET1_SJ_ --------------------------
	.section	.nv.constant0._ZN2at6native60_GLOBAL__N__fdc43544_27_DistributionRandomKernel_cu_f88cee4443distribution_elementwise_grid_stride_kernelImLi2EZZZNS0_9templates4cuda21random_from_to_kernelIPNS_17CUDAGeneratorImplEEEvRNS_18TensorIteratorBaseEmlT_ENKUlvE_clEvENKUlvE11_clEvEUlP24curandStatePhilox4_32_10E_ZNS1_27distribution_nullary_kernelImm10ulonglong2S7_SF_ZZZS5_IS7_EvS9_mlSA_ENKSB_clEvENKSC_clEvEUlmE_EEvS9_T2_RKT3_T4_EUlimE0_EEvlNS_15PhiloxCudaStateET1_SJ_,"a",@progbits
	.sectionflags	@""
	.align	4
.nv.constant0._ZN2at6native60_GLOBAL__N__fdc43544_27_DistributionRandomKernel_cu_f88cee4443distribution_elementwise_grid_stride_kernelImLi2EZZZNS0_9templates4cuda21random_from_to_kernelIPNS_17CUDAGeneratorImplEEEvRNS_18TensorIteratorBaseEmlT_ENKUlvE_clEvENKUlvE11_clEvEUlP24curandStatePhilox4_32_10E_ZNS1_27distribution_nullary_kernelImm10ulonglong2S7_SF_ZZZS5_IS7_EvS9_mlSA_ENKSB_clEvENKSC_clEvEUlmE_EEvS9_T2_RKT3_T4_EUlimE0_EEvlNS_15PhiloxCudaStateET1_SJ_:
	.zero		1000


//--------------------- .nv.constant0._ZN2at6native60_GLOBAL__N__fdc43544_27_DistributionRandomKernel_cu_f88cee4443distribution_elementwise_grid_stride_kernelImLi2EZZZNS0_9templates4cuda21random_from_to_kernelIPNS_17CUDAGeneratorImplEEEvRNS_18TensorIteratorBaseEmlT_ENKUlvE_clEvENKUlvE11_clEvEUlP24curandStatePhilox4_32_10E_ZNS1_27distribution_nullary_kernelImm10ulonglong2S7_SF_ZZZS5_IS7_EvS9_mlSA_ENKSB_clEvENKSC_clEvEUlmE_EEvS9_T2_RKT3_T4_EUlimE_EEvlNS_15PhiloxCudaStateET1_SJ_ --------------------------
	.section	.nv.constant0._ZN2at6native60_GLOBAL__N__fdc43544_27_DistributionRandomKernel_cu_f88cee4443distribution_elementwise_grid_stride_kernelImLi2EZZZNS0_9templates4cuda21random_from_to_kernelIPNS_17CUDAGeneratorImplEEEvRNS_18TensorIteratorBaseEmlT_ENKUlvE_clEvENKUlvE11_clEvEUlP24curandStatePhilox4_32_10E_ZNS1_27distribution_nullary_kernelImm10ulonglong2S7_SF_ZZZS5_IS7_EvS9_mlSA_ENKSB_clEvENKSC_clEvEUlmE_EEvS9_T2_RKT3_T4_EUlimE_EEvlNS_15PhiloxCudaStateET1_SJ_,"a",@progbits
	.sectionflags	@""
	.align	4
.nv.constant0._ZN2at6native60_GLOBAL__N__fdc43544_27_DistributionRandomKernel_cu_f88cee4443distribution_elementwise_grid_stride_kernelImLi2EZZZNS0_9templates4cuda21random_from_to_kernelIPNS_17CUDAGeneratorImplEEEvRNS_18TensorIteratorBaseEmlT_ENKUlvE_clEvENKUlvE11_clEvEUlP24curandStatePhilox4_32_10E_ZNS1_27distribution_nullary_kernelImm10ulonglong2S7_SF_ZZZS5_IS7_EvS9_mlSA_ENKSB_clEvENKSC_clEvEUlmE_EEvS9_T2_RKT3_T4_EUlimE_EEvlNS_15PhiloxCudaStateET1_SJ_:
	.zero		600


//--------------------- .nv.constant0._ZN2at6native60_GLOBAL__N__fdc43544_27_DistributionRandomKernel_cu_f88cee4443distribution_elementwise_grid_stride_kernelIjLi4EZZZNS0_9templates4cuda21random_from_to_kernelIPNS_17CUDAGeneratorImplEEEvRNS_18TensorIteratorBaseEmlT_ENKUlvE_clEvENKUlvE10_clEvEUlP24curandStatePhilox4_32_10E0_ZNS1_27distribution_nullary_kernelIjj5uint4S7_SF_ZZZS5_IS7_EvS9_mlSA_ENKSB_clEvENKSC_clEvEUljE_EEvS9_T2_RKT3_T4_EUlijE0_EEvlNS_15PhiloxCudaStateET1_SJ_ --------------------------
	.section	.nv.constant0._ZN2at6native60_GLOBAL__N__fdc43544_27_DistributionRandomKernel_cu_f88cee4443distribution_elementwise_grid_stride_kernelIjLi4EZZZNS0_9templates4cuda21random_from_to_kernelIPNS_17CUDAGeneratorImplEEEvRNS_18TensorIteratorBaseEmlT_ENKUlvE_clEvENKUlvE10_clEvEUlP24curandStatePhilox4_32_10E0_ZNS1_27distribution_nullary_kernelIjj5uint4S7_SF_ZZZS5_IS7_EvS9_mlSA_ENKSB_clEvENKSC_clEvEUljE_EEvS9_T2_RKT3_T4_EUlijE0_EEvlNS_15PhiloxCudaStateET1_SJ_,"a",@progbits
	.sectionflags	@""
	.align	4
.nv.constant0._ZN2at6native60_GLOBAL__N__fdc43544_27_DistributionRandomKernel_cu_f88cee4443distribution_elementwise_grid_stride_kernelIjLi4EZZZNS0_9templates4cuda21random_from_to_kernelIPNS_17CUDAGeneratorImplEEEvRNS_18TensorIteratorBaseEmlT_ENKUlvE_clEvENKUlvE10_clEvEUlP24curandStatePhilox4_32_10E0_ZNS1_27distribution_nullary_kernelIjj5uint4S7_SF_ZZZS5_IS7_EvS9_mlSA_ENKSB_clEvENKSC_clEvEUljE_EEvS9_T2_RKT3_T4_EUlijE0_EEvlNS_15PhiloxCudaStateET1_SJ_:
	.zero		1000


//--------------------- .nv.constant0._ZN2at6native60_GLOBAL__N__fdc43544_27_DistributionRandomKernel_cu_f88cee4443distribution_elementwise_grid_stride_kernelIjLi4EZZZNS0_9templates4cuda21random_from_to_kernelIPNS_17CUDAGeneratorImplEEEvRNS_18TensorIteratorBaseEmlT_ENKUlvE_clEvENKUlvE10_clEvEUlP24curandStatePhilox4_32_10E0_ZNS1_27distribution_nullary_kernelIjj5uint4S7_SF_ZZZS5_IS7_EvS9_mlSA_ENKSB_clEvENKSC_clEvEUljE_EEvS9_T2_RKT3_T4_EUlijE_EEvlNS_15PhiloxCudaStateET1_SJ_ --------------------------
	.section	.nv.constant0._ZN2at6native60_GLOBAL__N__fdc43544_27_DistributionRandomKernel_cu_f88cee4443distribution_elementwise_grid_stride_kernelIjLi4EZZZNS0_9templates4cuda21random_from_to_kernelIPNS_17CUDAGeneratorImplEEEvRNS_18TensorIteratorBaseEmlT_ENKUlvE_clEvENKUlvE10_clEvEUlP24curandStatePhilox4_32_10E0_ZNS1_27distribution_nullary_kernelIjj5uint4S7_SF_ZZZS5_IS7_EvS9_mlSA_ENKSB_clEvENKSC_clEvEUljE_EEvS9_T2_RKT3_T4_EUlijE_EEvlNS_15PhiloxCudaStateET1_SJ_,"a",@progbits
	.sectionflags	@""
	.align	4
.nv.constant0._ZN2at6native60_GLOBAL__N__fdc43544_27_DistributionRandomKernel_cu_f88cee4443distribution_elementwise_grid_stride_kernelIjLi4EZZZNS0_9templates4cuda21random_from_to_kernelIPNS_17CUDAGeneratorImplEEEvRNS_18TensorIteratorBaseEmlT_ENKUlvE_clEvENKUlvE10_clEvEUlP24curandStatePhilox4_32_10E0_ZNS1_27distribution_nullary_kernelIjj5uint4S7_SF_ZZZS5_IS7_EvS9_mlSA_ENKSB_clEvENKSC_clEvEUljE_EEvS9_T2_RKT3_T4_EUlijE_EEvlNS_15PhiloxCudaStateET1_SJ_:
	.zero		600


//--------------------- .nv.constant0._ZN2at6native60_GLOBAL__N__fdc43544_27_DistributionRandomKernel_cu_f88cee4443distribution_elementwise_grid_stride_kernelImLi2EZZZNS0_9templates4cuda21random_from_to_kernelIPNS_17CUDAGeneratorImplEEEvRNS_18TensorIteratorBaseEmlT_ENKUlvE_clEvENKUlvE10_clEvEUlP24curandStatePhilox4_32_10E_ZNS1_27distribution_nullary_kernelIjm10ulonglong2S7_SF_ZZZS5_IS7_EvS9_mlSA_ENKSB_clEvENKSC_clEvEUlmE_EEvS9_T2_RKT3_T4_EUlimE0_EEvlNS_15PhiloxCudaStateET1_SJ_ --------------------------
	.section	.nv.constant0._ZN2at6native60_GLOBAL__N__fdc43544_27_DistributionRandomKernel_cu_f88cee4443distribution_elementwise_grid_stride_kernelImLi2EZZZNS0_9templates4cuda21random_from_to_kernelIPNS_17CUDAGeneratorImplEEEvRNS_18TensorIteratorBaseEmlT_ENKUlvE_clEvENKUlvE10_clEvEUlP24curandStatePhilox4_32_10E_ZNS1_27distribution_nullary_kernelIjm10ulonglong2S7_SF_ZZZS5_IS7_EvS9_mlSA_ENKSB_clEvENKSC_clEvEUlmE_EEvS9_T2_RKT3_T4_EUlimE0_EEvlNS_15PhiloxCudaStateET1_SJ_,"a",@progbits
	.sectionflags	@""
	.align	4
.nv.constant0._ZN2at6native60_GLOBAL__N__fdc43544_27_DistributionRandomKernel_cu_f88cee4443distribution_elementwise_grid_stride_kernelImLi2EZZZNS0_9templates4cuda21random_from_to_kernelIPNS_17CUDAGeneratorImplEEEvRNS_18TensorIteratorBaseEmlT_ENKUlvE_clEvENKUlvE10_clEvEUlP24curandStatePhilox4_32_10E_ZNS1_27distribution_nullary_kernelIjm10ulonglong2S7_SF_ZZZS5_IS7_EvS9_mlSA_ENKSB_clEvENKSC_clEvEUlmE_EEvS9_T2_RKT3_T4_EUlimE0_EEvlNS_15PhiloxCudaStateET1_SJ_:
	.zero		1000


//--------------------- .nv.constant0._ZN2at6native60_GLOBAL__N__fdc43544_27_DistributionRandomKernel_cu_f88cee4443distribution_elementwise_grid_stride_kernelImLi2EZZZNS0_9templates4cuda21random_from_to_kernelIPNS_17CUDAGeneratorImplEEEvRNS_18TensorIteratorBaseEmlT_ENKUlvE_clEvENKUlvE10_clEvEUlP24curandStatePhilox4_32_10E_ZNS1_27distribution_nullary_kernelIjm10ulonglong2S7_SF_ZZZS5_IS7_EvS9_mlSA_ENKSB_clEvENKSC_clEvEUlmE_EEvS9_T2_RKT3_T4_EUlimE_EEvlNS_15PhiloxCudaStateET1_SJ_ --------------------------
	.section	.nv.constant0._ZN2at6native60_GLOBAL__N__fdc43544_27_DistributionRandomKernel_cu_f88cee4443distribution_elementwise_grid_stride_kernelImLi2EZZZNS0_9templates4cuda21random_from_to_kernelIPNS_17CUDAGeneratorImplEEEvRNS_18TensorIteratorBaseEmlT_ENKUlvE_clEvENKUlvE10_clEvEUlP24curandStatePhilox4_32_10E_ZNS1_27distribution_nullary_kernelIjm10ulonglong2S7_SF_ZZZS5_IS7_EvS9_mlSA_ENKSB_clEvENKSC_clEvEUlmE_EEvS9_T2_RKT3_T4_EUlimE_EEvlNS_15PhiloxCudaStateET1_SJ_,"a",@progbits
	.sectionflags	@""
	.align	4
.nv.constant0._ZN2at6native60_GLOBAL__N__fdc43544_27_DistributionRandomKernel_cu_f88cee4443distribution_elementwise_grid_stride_kernelImLi2EZZZNS0_9templates4cuda21random_from_to_kernelIPNS_17CUDAGeneratorImplEEEvRNS_18TensorIteratorBaseEmlT_ENKUlvE_clEvENKUlvE10_clEvEUlP24curandStatePhilox4_32_10E_ZNS1_27distribution_nullary_kernelIjm10ulonglong2S7_SF_ZZZS5_IS7_EvS9_mlSA_ENKSB_clEvENKSC_clEvEUlmE_EEvS9_T2_RKT3_T4_EUlimE_EEvlNS_15PhiloxCudaStateET1_SJ_:
	.zero		600


//--------------------- .nv.constant0._ZN2at6native60_GLOBAL__N__fdc43544_27_DistributionRandomKernel_cu_f88cee4443distribution_elementwise_grid_stride_kernelIjLi4EZZZNS0_9templates4cuda21random_from_to_kernelIPNS_17CUDAGeneratorImplEEEvRNS_18TensorIteratorBaseEmlT_ENKUlvE_clEvENKUlvE9_clEvEUlP24curandStatePhilox4_32_10E0_ZNS1_27distribution_nullary_kernelItj5uint4S7_SF_ZZZS5_IS7_EvS9_mlSA_ENKSB_clEvENKSC_clEvEUljE_EEvS9_T2_RKT3_T4_EUlijE0_EEvlNS_15PhiloxCudaStateET1_SJ_ --------------------------
	.section	.nv.constant0._ZN2at6native60_GLOBAL__N__fdc43544_27_DistributionRandomKernel_cu_f88cee4443distribution_elementwise_grid_stride_kernelIjLi4EZZZNS0_9templates4cuda21random_from_to_kernelIPNS_17CUDAGeneratorImplEEEvRNS_18TensorIteratorBaseEmlT_ENKUlvE_clEvENKUlvE9_clEvEUlP24curandStatePhilox4_32_10E0_ZNS1_27distribution_nullary_kernelItj5uint4S7_SF_ZZZS5_IS7_EvS9_mlSA_ENKSB_clEvENKSC_clEvEUljE_EEvS9_T2_RKT3_T4_EUlijE0_EEvlNS_15PhiloxCudaStateET1_SJ_,"a",@progbits
	.sectionflags	@""
	.align	4
.nv.constant0._ZN2at6native60_GLOBAL__N__fdc43544_27_DistributionRandomKernel_cu_f88cee4443distribution_elementwise_grid_stride_kernelIjLi4EZZZNS0_9templates4cuda21random_from_to_kernelIPNS_17CUDAGeneratorImplEEEvRNS_18TensorIteratorBaseEmlT_ENKUlvE_clEvENKUlvE9_clEvEUlP24curandStatePhilox4_32_10E0_ZNS1_27distribution_nullary_kernelItj5uint4S7_SF_ZZZS5_IS7_EvS9_mlSA_ENKSB_clEvENKSC_clEvEUljE_EEvS9_T2_RKT3_T4_EUlijE0_EEvlNS_15PhiloxCudaStateET1_SJ_:
	.zero		1000


//--------------------- .nv.constant0._ZN2at6native60_GLOBAL__N__fdc43544_27_DistributionRandomKernel_cu_f88cee4443distribution_elementwise_grid_stride_kernelIjLi4EZZZNS0_9templates4cuda21random_from_to_kernelIPNS_17CUDAGeneratorImplEEEvRNS_18TensorIteratorBaseEmlT_ENKUlvE_clEvENKUlvE9_clEvEUlP24curandStatePhilox4_32_10E0_ZNS1_27distribution_nullary_kernelItj5uint4S7_SF_ZZZS5_IS7_EvS9_mlSA_ENKSB_clEvENKSC_clEvEUljE_EEvS9_T2_RKT3_T4_EUlijE_EEvlNS_15PhiloxCudaStateET1_SJ_ --------------------------
	.section	.nv.constant0._ZN2at6native60_GLOBAL__N__fdc43544_27_DistributionRandomKernel_cu_f88cee4443distribution_elementwise_grid_stride_kernelIjLi4EZZZNS0_9templates4cuda21random_from_to_kernelIPNS_17CUDAGeneratorImplEEEvRNS_18TensorIteratorBaseEmlT_ENKUlvE_clEvENKUlvE9_clEvEUlP24curandStatePhilox4_32_10E0_ZNS1_27distribution_nullary_kernelItj5uint4S7_SF_ZZZS5_IS7_EvS9_mlSA_ENKSB_clEvENKSC_clEvEUljE_EEvS9_T2_RKT3_T4_EUlijE_EEvlNS_15PhiloxCudaStateET1_SJ_,"a",@progbits
	.sectionflags	@""
	.align	4
.nv.constant0._ZN2at6native60_GLOBAL__N__fdc43544_27_DistributionRandomKernel_cu_f88cee4443distribution_elementwise_grid_stride_kernelIjLi4EZZZNS0_9templates4cuda21random_from_to_kernelIPNS_17CUDAGeneratorImplEEEvRNS_18TensorIteratorBaseEmlT_ENKUlvE_clEvENKUlvE9_clEvEUlP24curandStatePhilox4_32_10E0_ZNS1_27distribution_nullary_kernelItj5uint4S7_SF_ZZZS5_IS7_EvS9_mlSA_ENKSB_clEvENKSC_clEvEUljE_EEvS9_T2_RKT3_T4_EUlijE_EEvlNS_15PhiloxCudaStateET1_SJ_:
	.zero		600


//--------------------- .nv.constant0._ZN2at6native60_GLOBAL__N__fdc43544_27_DistributionRandomKernel_cu_f88cee4443distribution_elementwise_grid_stride_kernelImLi2EZZZNS0_9templates4cuda21random_from_to_kernelIPNS_17CUDAGeneratorImplEEEvRNS_18TensorIteratorBaseEmlT_ENKUlvE_clEvENKUlvE9_clEvEUlP24curandStatePhilox4_32_10E_ZNS1_27distribution_nullary_kernelItm10ulonglong2S7_SF_ZZZS5_IS7_EvS9_mlSA_ENKSB_clEvENKSC_clEvEUlmE_EEvS9_T2_RKT3_T4_EUlimE0_EEvlNS_15PhiloxCudaStateET1_SJ_ --------------------------
	.section	.nv.constant0._ZN2at6native60_GLOBAL__N__fdc43544_27_DistributionRandomKernel_cu_f88cee4443distribution_elementwise_grid_stride_kernelImLi2EZZZNS0_9templates4cuda21random_from_to_kernelIPNS_17CUDAGeneratorImplEEEvRNS_18TensorIteratorBaseEmlT_ENKUlvE_clEvENKUlvE9_clEvEUlP24curandStatePhilox4_32_10E_ZNS1_27distribution_nullary_kernelItm10ulonglong2S7_SF_ZZZS5_IS7_EvS9_mlSA_ENKSB_clEvENKSC_clEvEUlmE_EEvS9_T2_RKT3_T4_EUlimE0_EEvlNS_15PhiloxCudaStateET1_SJ_,"a",@progbits
	.sectionflags	@""
	.align	4
.nv.constant0._ZN2at6native60_GLOBAL__N__fdc43544_27_DistributionRandomKernel_cu_f88cee4443distribution_elementwise_grid_stride_kernelImLi2EZZZNS0_9templates4cuda21random_from_to_kernelIPNS_17CUDAGeneratorImplEEEvRNS_18TensorIteratorBaseEmlT_ENKUlvE_clEvENKUlvE9_clEvEUlP24curandStatePhilox4_32_10E_ZNS1_27distribution_nullary_kernelItm10ulonglong2S7_SF_ZZZS5_IS7_EvS9_mlSA_ENKSB_clEvENKSC_clEvEUlmE_EEvS9_T2_RKT3_T4_EUlimE0_EEvlNS_15PhiloxCudaStateET1_SJ_:
	.zero		1000


//--------------------- .nv.constant0._ZN2at6native60_GLOBAL__N__fdc43544_27_DistributionRandomKernel_cu_f88cee4443distribution_elementwise_grid_stride_kernelImLi2EZZZNS0_9templates4cuda21random_from_to_kernelIPNS_17CUDAGeneratorImplEEEvRNS_18TensorIteratorBaseEmlT_ENKUlvE_clEvENKUlvE9_clEvEUlP24curandStatePhilox4_32_10E_ZNS1_27distribution_nullary_kernelItm10ulonglong2S7_SF_ZZZS5_IS7_EvS9_mlSA_ENKSB_clEvENKSC_clEvEUlmE_EEvS9_T2_RKT3_T4_EUlimE_EEvlNS_15PhiloxCudaStateET1_SJ_ --------------------------
	.section	.nv.constant0._ZN2at6native60_GLOBAL__N__fdc43544_27_DistributionRandomKernel_cu_f88cee4443distribution_elementwise_grid_stride_kernelImLi2EZZZNS0_9templates4cuda21random_from_to_kernelIPNS_17CUDAGeneratorImplEEEvRNS_18TensorIteratorBaseEmlT_ENKUlvE_clEvENKUlvE9_clEvEUlP24curandStatePhilox4_32_10E_ZNS1_27distribution_nullary_kernelItm10ulonglong2S7_SF_ZZZS5_IS7_EvS9_mlSA_ENKSB_clEvENKSC_clEvEUlmE_EEvS9_T2_RKT3_T4_EUlimE_EEvlNS_15PhiloxCudaStateET1_SJ_,"a",@progbits
	.sectionflags	@""
	.align	4
.nv.constant0._ZN2at6native60_GLOBAL__N__fdc43544_27_DistributionRandomKernel_cu_f88cee4443distribution_elementwise_grid_stride_kernelImLi2EZZZNS0_9templates4cuda21random_from_to_kernelIPNS_17CUDAGeneratorImplEEEvRNS_18TensorIteratorBaseEmlT_ENKUlvE_clEvENKUlvE9_clEvEUlP24curandStatePhilox4_32_10E_ZNS1_27distribution_nullary_kernelItm10ulonglong2S7_SF_ZZZS5_IS7_EvS9_mlSA_ENKSB_clEvENKSC_clEvEUlmE_EEvS9_T2_RKT3_T4_EUlimE_EEvlNS_15PhiloxCudaStateET1_SJ_:
	.zero		600


//--------------------- .nv.constant0._ZN2at6native60_GLOBAL__N__fdc43544_27_DistributionRandomKernel_cu_f88cee4443distribution_elementwise_grid_stride_kernelIjLi4EZZZNS0_9templates4cuda21random_from_to_kernelIPNS_17CUDAGeneratorImplEEEvRNS_18TensorIteratorBaseEmlT_ENKUlvE_clEvENKUlvE8_clEvEUlP24curandStatePhilox4_32_10E0_ZNS1_27distribution_nullary_kernelIN3c108BFloat16Ej5uint4S7_SF_ZZZS5_IS7_EvS9_mlSA_ENKSB_clEvENKSC_clEvEUljE_EEvS9_T2_RKT3_T4_EUlijE0_EEvlNS_15PhiloxCudaStateET1_SL_ --------------------------
	.section	.nv.constant0._ZN2at6native60_GLOBAL__N__fdc43544_27_DistributionRandomKernel_cu_f88cee4443distribution_elementwise_grid_stride_kernelIjLi4EZZZNS0_9templates4cuda21random_from_to_kernelIPNS_17CUDAGeneratorImplEEEvRNS_18TensorIteratorBaseEmlT_ENKUlvE_clEvENKUlvE8_clEvEUlP24curandStatePhilox4_32_10E0_ZNS1_27distribution_nullary_kernelIN3c108BFloat16Ej5uint4S7_SF_ZZZS5_IS7_EvS9_mlSA_ENKSB_clEvENKSC_clEvEUljE_EEvS9_T2_RKT3_T4_EUlijE0_EEvlNS_15PhiloxCudaStateET1_SL_,"a",@progbits
	.sectionflags	@""
	.align	4
.nv.constant0._ZN2at6native60_GLOBAL__N__fdc43544_27_DistributionRandomKernel_cu_f88cee4443distribution_elementwise_grid_stride_kernelIjLi4EZZZNS0_9templates4cuda21random_from_to_kernelIPNS_17CUDAGeneratorImplEEEvRNS_18TensorIteratorBaseEmlT_ENKUlvE_clEvENKUlvE8_clEvEUlP24curandStatePhilox4_32_10E0_ZNS1_27distribution_nullary_kernelIN3c108BFloat16Ej5uint4S7_SF_ZZZS5_IS7_EvS9_mlSA_ENKSB_clEvENKSC_clEvEUljE_EEvS9_T2_RKT3_T4_EUlijE0_EEvlNS_15PhiloxCudaStateET1_SL_:
	.zero		1000


//--------------------- .nv.constant0._ZN2at6native60_GLOBAL__N__fdc43544_27_DistributionRandomKernel_cu_f88cee4443distribution_elementwise_grid_stride_kernelIjLi4EZZZNS0_9templates4cuda21random_from_to_kernelIPNS_17CUDAGeneratorImplEEEvRNS_18TensorIteratorBaseEmlT_ENKUlvE_clEvENKUlvE8_clEvEUlP24curandStatePhilox4_32_10E0_ZNS1_27distribution_nullary_kernelIN3c108BFloat16Ej5uint4S7_SF_ZZZS5_IS7_EvS9_mlSA_ENKSB_clEvENKSC_clEvEUljE_EEvS9_T2_RKT3_T4_EUlijE_EEvlNS_15PhiloxCudaStateET1_SL_ --------------------------
	.section	.nv.constant0._ZN2at6native60_GLOBAL__N__fdc43544_27_DistributionRandomKernel_cu_f88cee4443distribution_elementwise_grid_stride_kernelIjLi4EZZZNS0_9templates4cuda21random_from_to_kernelIPNS_17CUDAGeneratorImplEEEvRNS_18TensorIteratorBaseEmlT_ENKUlvE_clEvENKUlvE8_clEvEUlP24curandStatePhilox4_32_10E0_ZNS1_27distribution_nullary_kernelIN3c108BFloat16Ej5uint4S7_SF_ZZZS5_IS7_EvS9_mlSA_ENKSB_clEvENKSC_clEvEUljE_EEvS9_T2_RKT3_T4_EUlijE_EEvlNS_15PhiloxCudaStateET1_SL_,"a",@progbits
	.sectionflags	@""
	.align	4
.nv.constant0._ZN2at6native60_GLOBAL__N__fdc43544_27_DistributionRandomKernel_cu_f88cee4443distribution_elementwise_grid_stride_kernelIjLi4EZZZNS0_9templates4cuda21random_from_to_kernelIPNS_17CUDAGeneratorImplEEEvRNS_18TensorIteratorBaseEmlT_ENKUlvE_clEvENKUlvE8_clEvEUlP24curandStatePhilox4_32_10E0_ZNS1_27distribution_nullary_kernelIN3c108BFloat16Ej5uint4S7_SF_ZZZS5_IS7_EvS9_mlSA_ENKSB_clEvENKSC_clEvEUljE_EEvS9_T2_RKT3_T4_EUlijE_EEvlNS_15PhiloxCudaStateET1_SL_:
	.zero		600


//--------------------- .nv.constant0._ZN2at6native60_GLOBAL__N__fdc43544_27_DistributionRandomKernel_cu_f88cee4443distribution_elementwise_grid_stride_kernelImLi2EZZZNS0_9templates4cuda21random_from_to_kernelIPNS_17CUDAGeneratorImplEEEvRNS_18TensorIteratorBaseEmlT_ENKUlvE_clEvENKUlvE8_clEvEUlP24curandStatePhilox4_32_10E_ZNS1_27distribution_nullary_kernelIN3c108BFloat16Em10ulonglong2S7_SF_ZZZS5_IS7_EvS9_mlSA_ENKSB_clEvENKSC_clEvEUlmE_EEvS9_T2_RKT3_T4_EUlimE0_EEvlNS_15PhiloxCudaStateET1_SL_ --------------------------
	.section	.nv.constant0._ZN2at6native60_GLOBAL__N__fdc43544_27_DistributionRandomKernel_cu_f88cee4443distribution_elementwise_grid_stride_kernelImLi2EZZZNS0_9templates4cuda21random_from_to_kernelIPNS_17CUDAGeneratorImplEEEvRNS_18TensorIteratorBaseEmlT_ENKUlvE_clEvENKUlvE8_clEvEUlP24curandStatePhilox4_32_10E_ZNS1_27distribution_nullary_kernelIN3c108BFloat16Em10ulonglong2S7_SF_ZZZS5_IS7_EvS9_mlSA_ENKSB_clEvENKSC_clEvEUlmE_EEvS9_T2_RKT3_T4_EUlimE0_EEvlNS_15PhiloxCudaStateET1_SL_,"a",@progbits
	.sectionflags	@""
	.align	4
.nv.constant0._ZN2at6native60_GLOBAL__N__fdc43544_27_DistributionRandomKernel_cu_f88cee4443distribution_elementwise_grid_stride_kernelImLi2EZZZNS0_9templates4cuda21random_from_to_kernelIPNS_17CUDAGeneratorImplEEEvRNS_18TensorIteratorBaseEmlT_ENKUlvE_clEvENKUlvE8_clEvEUlP24curandStatePhilox4_32_10E_ZNS1_27distribution_nullary_kernelIN3c108BFloat16Em10ulonglong2S7_SF_ZZZS5_IS7_EvS9_mlSA_ENKSB_clEvENKSC_clEvEUlmE_EEvS9_T2_RKT3_T4_EUlimE0_EEvlNS_15PhiloxCudaStateET1_SL_:
	.zero		1000


//--------------------- .nv.constant0._ZN2at6native60_GLOBAL__N__fdc43544_27_DistributionRandomKernel_cu_f88cee4443distribution_elementwise_grid_stride_kernelImLi2EZZZNS0_9templates4cuda21random_from_to_kernelIPNS_17CUDAGeneratorImplEEEvRNS_18TensorIteratorBaseEmlT_ENKUlvE_clEvENKUlvE8_clEvEUlP24curandStatePhilox4_32_10E_ZNS1_27distribution_nullary_kernelIN3c108BFloat16Em10ulonglong2S7_SF_ZZZS5_IS7_EvS9_mlSA_ENKSB_clEvENKSC_clEvEUlmE_EEvS9_T2_RKT3_T4_EUlimE_EEvlNS_15PhiloxCudaStateET1_SL_ --------------------------
	.section	.nv.constant0._ZN2at6native60_GLOBAL__N__fdc43544_27_DistributionRandomKernel_cu_f88cee4443distribution_elementwise_grid_stride_kernelImLi2EZZZNS0_9templates4cuda21random_from_to_kernelIPNS_17CUDAGeneratorImplEEEvRNS_18TensorIteratorBaseEmlT_ENKUlvE_clEvENKUlvE8_clEvEUlP24curandStatePhilox4_32_10E_ZNS1_27distribution_nullary_kernelIN3c108BFloat16Em10ulonglong2S7_SF_ZZZS5_IS7_EvS9_mlSA_ENKSB_clEvENKSC_clEvEUlmE_EEvS9_T2_RKT3_T4_EUlimE_EEvlNS_15PhiloxCudaStateET1_SL_,"a",@progbits
	.sectionflags	@""
	.align	4
.nv.constant0._ZN2at6native60_GLOBAL__N__fdc43544_27_DistributionRandomKernel_cu_f88cee4443distribution_elementwise_grid_stride_kernelImLi2EZZZNS0_9templates4cuda21random_from_to_kernelIPNS_17CUDAGeneratorImplEEEvRNS_18TensorIteratorBaseEmlT_ENKUlvE_clEvENKUlvE8_clEvEUlP24curandStatePhilox4_32_10E_ZNS1_27distribution_nullary_kernelIN3c108BFloat16Em10ulonglong2S7_SF_ZZZS5_IS7_EvS9_mlSA_ENKSB_clEvENKSC_clEvEUlmE_EEvS9_T2_RKT3_T4_EUlimE_EEvlNS_15PhiloxCudaStateET1_SL_:
	.zero		600


//--------------------- .nv.constant0._ZN2at6native60_GLOBAL__N__fdc43544_27_DistributionRandomKernel_cu_f88cee4443distribution_elementwise_grid_stride_kernelIjLi4EZZZNS0_9templates4cuda21random_from_to_kernelIPNS_17CUDAGeneratorImplEEEvRNS_18TensorIteratorBaseEmlT_ENKUlvE_clEvENKUlvE7_clEvEUlP24curandStatePhilox4_32_10E0_ZNS1_27distribution_nullary_kernelIN3c104HalfEj5uint4S7_SF_ZZZS5_IS7_EvS9_mlSA_ENKSB_clEvENKSC_clEvEUljE_EEvS9_T2_RKT3_T4_EUlijE0_EEvlNS_15PhiloxCudaStateET1_SL_ --------------------------
	.section	.nv.constant0._ZN2at6native60_GLOBAL__N__fdc43544_27_DistributionRandomKernel_cu_f88cee4443distribution_elementwise_grid_stride_kernelIjLi4EZZZNS0_9templates4cuda21random_from_to_kernelIPNS_17CUDAGeneratorImplEEEvRNS_18TensorIteratorBaseEmlT_ENKUlvE_clEvENKUlvE7_clEvEUlP24curandStatePhilox4_32_10E0_ZNS1_27distribution_nullary_kernelIN3c104HalfEj5uint4S7_SF_ZZZS5_IS7_EvS9_mlSA_ENKSB_clEvENKSC_clEvEUljE_EEvS9_T2_RKT3_T4_EUlijE0_EEvlNS_15PhiloxCudaStateET1_SL_,"a",@progbits
	.sectionflags	@""
	.align	4
.nv.constant0._ZN2at6native60_GLOBAL__N__fdc43544_27_DistributionRandomKernel_cu_f88cee4443distribution_elementwise_grid_stride_kernelIjLi4EZZZNS0_9templates4cuda21random_from_to_kernelIPNS_17CUDAGeneratorImplEEEvRNS_18TensorIteratorBaseEmlT_ENKUlvE_clEvENKUlvE7_clEvEUlP24curandStatePhilox4_32_10E0_ZNS1_27distribution_nullary_kernelIN3c104HalfEj5uint4S7_SF_ZZZS5_IS7_EvS9_mlSA_ENKSB_clEvENKSC_clEvEUljE_EEvS9_T2_RKT3_T4_EUlijE0_EEvlNS_15PhiloxCudaStateET1_SL_:
	.zero		1000


//--------------------- .nv.constant0._ZN2at6native60_GLOBAL__N__fdc43544_27_DistributionRandomKernel_cu_f88cee4443distribution_elementwise_grid_stride_kernelIjLi4EZZZNS0_9templates4cuda21random_from_to_kernelIPNS_17CUDAGeneratorImplEEEvRNS_18TensorIteratorBaseEmlT_ENKUlvE_clEvENKUlvE7_clEvEUlP24curandStatePhilox4_32_10E0_ZNS1_27distribution_nullary_kernelIN3c104HalfEj5uint4S7_SF_ZZZS5_IS7_EvS9_mlSA_ENKSB_clEvENKSC_clEvEUljE_EEvS9_T2_RKT3_T4_EUlijE_EEvlNS_15PhiloxCudaStateET1_SL_ --------------------------
	.section	.nv.constant0._ZN2at6native60_GLOBAL__N__fdc43544_27_DistributionRandomKernel_cu_f88cee4443distribution_elementwise_grid_stride_kernelIjLi4EZZZNS0_9templates4cuda21random_from_to_kernelIPNS_17CUDAGeneratorImplEEEvRNS_18TensorIteratorBaseEmlT_ENKUlvE_clEvENKUlvE7_clEvEUlP24curandStatePhilox4_32_10E0_ZNS1_27distribution_nullary_kernelIN3c104HalfEj5uint4S7_SF_ZZZS5_IS7_EvS9_mlSA_ENKSB_clEvENKSC_clEvEUljE_EEvS9_T2_RKT3_T4_EUlijE_EEvlNS_15PhiloxCudaStateET1_SL_,"a",@progbits
	.sectionflags	@""
	.align	4
.nv.constant0._ZN2at6native60_GLOBAL__N__fdc43544_27_DistributionRandomKernel_cu_f88cee4443distribution_elementwise_grid_stride_kernelIjLi4EZZZNS0_9templates4cuda21random_from_to_kernelIPNS_17CUDAGeneratorImplEEEvRNS_18TensorIteratorBaseEmlT_ENKUlvE_clEvENKUlvE7_clEvEUlP24curandStatePhilox4_32_10E0_ZNS1_27distribution_nullary_kernelIN3c104HalfEj5uint4S7_SF_ZZZS5_IS7_EvS9_mlSA_ENKSB_clEvENKSC_clEvEUljE_EEvS9_T2_RKT3_T4_EUlijE_EEvlNS_15PhiloxCudaStateET1_SL_:
	.zero		600


//--------------------- .nv.constant0._ZN2at6native60_GLOBAL__N__fdc43544_27_DistributionRandomKernel_cu_f88cee4443distribution_elementwise_grid_stride_kernelImLi2EZZZNS0_9templates4cuda21random_from_to_kernelIPNS_17CUDAGeneratorImplEEEvRNS_18TensorIteratorBaseEmlT_ENKUlvE_clEvENKUlvE7_clEvEUlP24curandStatePhilox4_32_10E_ZNS1_27distribution_nullary_kernelIN3c104HalfEm10ulonglong2S7_SF_ZZZS5_IS7_EvS9_mlSA_ENKSB_clEvENKSC_clEvEUlmE_EEvS9_T2_RKT3_T4_EUlimE0_EEvlNS_15PhiloxCudaStateET1_SL_ --------------------------
	.section	.nv.constant0._ZN2at6native60_GLOBAL__N__fdc43544_27_DistributionRandomKernel_cu_f88cee4443distribution_elementwise_grid_stride_kernelImLi2EZZZNS0_9templates4cuda21random_from_to_kernelIPNS_17CUDAGeneratorImplEEEvRNS_18TensorIteratorBaseEmlT_ENKUlvE_clEvENKUlvE7_clEvEUlP24curandStatePhilox4_32_10E_ZNS1_27distribution_nullary_kernelIN3c104HalfEm10ulonglong2S7_SF_ZZZS5_IS7_EvS9_mlSA_ENKSB_clEvENKSC_clEvEUlmE_EEvS9_T2_RKT3_T4_EUlimE0_EEvlNS_15PhiloxCudaStateET1_SL_,"a",@progbits
	.sectionflags	@""
	.align	4
.nv.constant0._ZN2at6native60_GLOBAL__N__fdc43544_27_DistributionRandomKernel_cu_f88cee4443distribution_elementwise_grid_stride_kernelImLi2EZZZNS0_9templates4cuda21random_from_to_kernelIPNS_17CUDAGeneratorImplEEEvRNS_18TensorIteratorBaseEmlT_ENKUlvE_clEvENKUlvE7_clEvEUlP24curandStatePhilox4_32_10E_ZNS1_27distribution_nullary_kernelIN3c104HalfEm10ulonglong2S7_SF_ZZZS5_IS7_EvS9_mlSA_ENKSB_clEvENKSC_clEvEUlmE_EEvS9_T2_RKT3_T4_EUlimE0_EEvlNS_15PhiloxCudaStateET1_SL_:
	.zero		1000


//--------------------- .nv.constant0._ZN2at6native60_GLOBAL__N__fdc43544_27_DistributionRandomKernel_cu_f88cee4443distribution_elementwise_grid_stride_kernelImLi2EZZZNS0_9templates4cuda21random_from_to_kernelIPNS_17CUDAGeneratorImplEEEvRNS_18TensorIteratorBaseEmlT_ENKUlvE_clEvENKUlvE7_clEvEUlP24curandStatePhilox4_32_10E_ZNS1_27distribution_nullary_kernelIN3c104HalfEm10ulonglong2S7_SF_ZZZS5_IS7_EvS9_mlSA_ENKSB_clEvENKSC_clEvEUlmE_EEvS9_T2_RKT3_T4_EUlimE_EEvlNS_15PhiloxCudaStateET1_SL_ --------------------------
	.section	.nv.constant0._ZN2at6native60_GLOBAL__N__fdc43544_27_DistributionRandomKernel_cu_f88cee4443distribution_elementwise_grid_stride_kernelImLi2EZZZNS0_9templates4cuda21random_from_to_kernelIPNS_17CUDAGeneratorImplEEEvRNS_18TensorIteratorBaseEmlT_ENKUlvE_clEvENKUlvE7_clEvEUlP24curandStatePhilox4_32_10E_ZNS1_27distribution_nullary_kernelIN3c104HalfEm10ulonglong2S7_SF_ZZZS5_IS7_EvS9_mlSA_ENKSB_clEvENKSC_clEvEUlmE_EEvS9_T2_RKT3_T4_EUlimE_EEvlNS_15PhiloxCudaStateET1_SL_,"a",@progbits
	.sectionflags	@""
	.align	4
.nv.constant0._ZN2at6native60_GLOBAL__N__fdc43544_27_DistributionRandomKernel_cu_f88cee4443distribution_elementwise_grid_stride_kernelImLi2EZZZNS0_9templates4cuda21random_from_to_kernelIPNS_17CUDAGeneratorImplEEEvRNS_18TensorIteratorBaseEmlT_ENKUlvE_clEvENKUlvE7_clEvEUlP24curandStatePhilox4_32_10E_ZNS1_27distribution_nullary_kernelIN3c104HalfEm10ulonglong2S7_SF_ZZZS5_IS7_EvS9_mlSA_ENKSB_clEvENKSC_clEvEUlmE_EEvS9_T2_RKT3_T4_EUlimE_EEvlNS_15PhiloxCudaStateET1_SL_:
	.zero		600


//--------------------- .nv.constant0._ZN2at6native60_GLOBAL__N__fdc43544_27_DistributionRandomKernel_cu_f88cee4443distribution_elementwise_grid_stride_kernelIjLi4EZZZNS0_9templates4cuda21random_from_to_kernelIPNS_17CUDAGeneratorImplEEEvRNS_18TensorIteratorBaseEmlT_ENKUlvE_clEvENKUlvE6_clEvEUlP24curandStatePhilox4_32_10E0_ZNS1_27distribution_nullary_kernelIbj5uint4S7_SF_ZZZS5_IS7_EvS9_mlSA_ENKSB_clEvENKSC_clEvEUljE_EEvS9_T2_RKT3_T4_EUlijE0_EEvlNS_15PhiloxCudaStateET1_SJ_ --------------------------
	.section	.nv.constant0._ZN2at6native60_GLOBAL__N__fdc43544_27_DistributionRandomKernel_cu_f88cee4443distribution_elementwise_grid_stride_kernelIjLi4EZZZNS0_9templates4cuda21random_from_to_kernelIPNS_17CUDAGeneratorImplEEEvRNS_18TensorIteratorBaseEmlT_ENKUlvE_clEvENKUlvE6_clEvEUlP24curandStatePhilox4_32_10E0_ZNS1_27distribution_nullary_kernelIbj5uint4S7_SF_ZZZS5_IS7_EvS9_mlSA_ENKSB_clEvENKSC_clEvEUljE_EEvS9_T2_RKT3_T4_EUlijE0_EEvlNS_15PhiloxCudaStateET1_SJ_,"a",@progbits
	.sectionflags	@""
	.align	4
.nv.constant0._ZN2at6native60_GLOBAL__N__fdc43544_27_DistributionRandomKernel_cu_f88cee4443distribution_elementwise_grid_stride_kernelIjLi4EZZZNS0_9templates4cuda21random_from_to_kernelIPNS_17CUDAGeneratorImplEEEvRNS_18TensorIteratorBaseEmlT_ENKUlvE_clEvENKUlvE6_clEvEUlP24curandStatePhilox4_32_10E0_ZNS1_27distribution_nullary_kernelIbj5uint4S7_SF_ZZZS5_IS7_EvS9_mlSA_ENKSB_clEvENKSC_clEvEUljE_EEvS9_T2_RKT3_T4_EUlijE0_EEvlNS_15PhiloxCudaStateET1_SJ_:
	.zero		1000


//--------------------- .nv.constant0._ZN2at6native60_GLOBAL__N__fdc43544_27_DistributionRandomKernel_cu_f88cee4443distribution_elementwise_grid_stride_kernelIjLi4EZZZNS0_9templates4cuda21random_from_to_kernelIPNS_17CUDAGeneratorImplEEEvRNS_18TensorIteratorBaseEmlT_ENKUlvE_clEvENKUlvE6_clEvEUlP24curandStatePhilox4_32_10E0_ZNS1_27distribution_nullary_kernelIbj5uint4S7_SF_ZZZS5_IS7_EvS9_mlSA_ENKSB_clEvENKSC_clEvEUljE_EEvS9_T2_RKT3_T4_EUlijE_EEvlNS_15PhiloxCudaStateET1_SJ_ --------------------------
	.section	.nv.constant0._ZN2at6native60_GLOBAL__N__fdc43544_27_DistributionRandomKernel_cu_f88cee4443distribution_elementwise_grid_stride_kernelIjLi4EZZZNS0_9templates4cuda21random_from_to_kernelIPNS_17CUDAGeneratorImplEEEvRNS_18TensorIteratorBaseEmlT_ENKUlvE_clEvENKUlvE6_clEvEUlP24curandStatePhilox4_32_10E0_ZNS1_27distribution_nullary_kernelIbj5uint4S7_SF_ZZZS5_IS7_EvS9_mlSA_ENKSB_clEvENKSC_clEvEUljE_EEvS9_T2_RKT3_T4_EUlijE_EEvlNS_15PhiloxCudaStateET1_SJ_,"a",@progbits
	.sectionflags	@""
	.align	4
.nv.constant0._ZN2at6native60_GLOBAL__N__fdc43544_27_DistributionRandomKernel_cu_f88cee4443distribution_elementwise_grid_stride_kernelIjLi4EZZZNS0_9templates4cuda21random_from_to_kernelIPNS_17CUDAGeneratorImplEEEvRNS_18TensorIteratorBaseEmlT_ENKUlvE_clEvENKUlvE6_clEvEUlP24curandStatePhilox4_32_10E0_ZNS1_27distribution_nullary_kernelIbj5uint4S7_SF_ZZZS5_IS7_EvS9_mlSA_ENKSB_clEvENKSC_clEvEUljE_EEvS9_T2_RKT3_T4_EUlijE_EEvlNS_15PhiloxCudaStateET1_SJ_:
	.zero		600


//--------------------- .nv.constant0._ZN2at6native60_GLOBAL__N__fdc43544_27_DistributionRandomKernel_cu_f88cee4443distribution_elementwise_grid_stride_kernelImLi2EZZZNS0_9templates4cuda21random_from_to_kernelIPNS_17CUDAGeneratorImplEEEvRNS_18TensorIteratorBaseEmlT_ENKUlvE_clEvENKUlvE6_clEvEUlP24curandStatePhilox4_32_10E_ZNS1_27distribution_nullary_kernelIbm10ulonglong2S7_SF_ZZZS5_IS7_EvS9_mlSA_ENKSB_clEvENKSC_clEvEUlmE_EEvS9_T2_RKT3_T4_EUlimE0_EEvlNS_15PhiloxCudaStateET1_SJ_ --------------------------
	.section	.nv.constant0._ZN2at6native60_GLOBAL__N__fdc43544_27_DistributionRandomKernel_cu_f88cee4443distribution_elementwise_grid_stride_kernelImLi2EZZZNS0_9templates4cuda21random_from_to_kernelIPNS_17CUDAGeneratorImplEEEvRNS_18TensorIteratorBaseEmlT_ENKUlvE_clEvENKUlvE6_clEvEUlP24curandStatePhilox4_32_10E_ZNS1_27distribution_nullary_kernelIbm10ulonglong2S7_SF_ZZZS5_IS7_EvS9_mlSA_ENKSB_clEvENKSC_clEvEUlmE_EEvS9_T2_RKT3_T4_EUlimE0_EEvlNS_15PhiloxCudaStateET1_SJ_,"a",@progbits
	.sectionflags	@""
	.align	4
.nv.constant0._ZN2at6native60_GLOBAL__N__fdc43544_27_DistributionRandomKernel_cu_f88cee4443distribution_elementwise_grid_stride_kernelImLi2EZZZNS0_9templates4cuda21random_from_to_kernelIPNS_17CUDAGeneratorImplEEEvRNS_18TensorIteratorBaseEmlT_ENKUlvE_clEvENKUlvE6_clEvEUlP24curandStatePhilox4_32_10E_ZNS1_27distribution_nullary_kernelIbm10ulonglong2S7_SF_ZZZS5_IS7_EvS9_mlSA_ENKSB_clEvENKSC_clEvEUlmE_EEvS9_T2_RKT3_T4_EUlimE0_EEvlNS_15PhiloxCudaStateET1_SJ_:
	.zero		1000


//--------------------- .nv.constant0._ZN2at6native60_GLOBAL__N__fdc43544_27_DistributionRandomKernel_cu_f88cee4443distribution_elementwise_grid_stride_kernelImLi2EZZZNS0_9templates4cuda21random_from_to_kernelIPNS_17CUDAGeneratorImplEEEvRNS_18TensorIteratorBaseEmlT_ENKUlvE_clEvENKUlvE6_clEvEUlP24curandStatePhilox4_32_10E_ZNS1_27distribution_nullary_kernelIbm10ulonglong2S7_SF_ZZZS5_IS7_EvS9_mlSA_ENKSB_clEvENKSC_clEvEUlmE_EEvS9_T2_RKT3_T4_EUlimE_EEvlNS_15PhiloxCudaStateET1_SJ_ --------------------------
	.section	.nv.constant0._ZN2at6native60_GLOBAL__N__fdc43544_27_DistributionRandomKernel_cu_f88cee4443distribution_elementwise_grid_stride_kernelImLi2EZZZNS0_9templates4cuda21random_from_to_kernelIPNS_17CUDAGeneratorImplEEEvRNS_18TensorIteratorBaseEmlT_ENKUlvE_clEvENKUlvE6_clEvEUlP24curandStatePhilox4_32_10E_ZNS1_27distribution_nullary_kernelIbm10ulonglong2S7_SF_ZZZS5_IS7_EvS9_mlSA_ENKSB_clEvENKSC_clEvEUlmE_EEvS9_T2_RKT3_T4_EUlimE_EEvlNS_15PhiloxCudaStateET1_SJ_,"a",@progbits
	.sectionflags	@""
	.align	4
.nv.constant0._ZN2at6native60_GLOBAL__N__fdc43544_27_DistributionRandomKernel_cu_f88cee4443distribution_elementwise_grid_stride_kernelImLi2EZZZNS0_9templates4cuda21random_from_to_kernelIPNS_17CUDAGeneratorImplEEEvRNS_18TensorIteratorBaseEmlT_ENKUlvE_clEvENKUlvE6_clEvEUlP24curandStatePhilox4_32_10E_ZNS1_27distribution_nullary_kernelIbm10ulonglong2S7_SF_ZZZS5_IS7_EvS9_mlSA_ENKSB_clEvENKSC_clEvEUlmE_EEvS9_T2_RKT3_T4_EUlimE_EEvlNS_15PhiloxCudaStateET1_SJ_:
	.zero		600


//--------------------- .nv.constant0._ZN2at6native60_GLOBAL__N__fdc43544_27_DistributionRandomKernel_cu_f88cee4443distribution_elementwise_grid_stride_kernelIjLi4EZZZNS0_9templates4cuda21random_from_to_kernelIPNS_17CUDAGeneratorImplEEEvRNS_18TensorIteratorBaseEmlT_ENKUlvE_clEvENKUlvE5_clEvEUlP24curandStatePhilox4_32_10E0_ZNS1_27distribution_nullary_kernelIfj5uint4S7_SF_ZZZS5_IS7_EvS9_mlSA_ENKSB_clEvENKSC_clEvEUljE_EEvS9_T2_RKT3_T4_EUlijE0_EEvlNS_15PhiloxCudaStateET1_SJ_ --------------------------
	.section	.nv.constant0._ZN2at6native60_GLOBAL__N__fdc43544_27_DistributionRandomKernel_cu_f88cee4443distribution_elementwise_grid_stride_kernelIjLi4EZZZNS0_9templates4cuda21random_from_to_kernelIPNS_17CUDAGeneratorImplEEEvRNS_18TensorIteratorBaseEmlT_ENKUlvE_clEvENKUlvE5_clEvEUlP24curandStatePhilox4_32_10E0_ZNS1_27distribution_nullary_kernelIfj5uint4S7_SF_ZZZS5_IS7_EvS9_mlSA_ENKSB_clEvENKSC_clEvEUljE_EEvS9_T2_RKT3_T4_EUlijE0_EEvlNS_15PhiloxCudaStateET1_SJ_,"a",@progbits
	.sectionflags	@""
	.align	4
.nv.constant0._ZN2at6native60_GLOBAL__N__fdc43544_27_DistributionRandomKernel_cu_f88cee4443distribution_elementwise_grid_stride_kernelIjLi4EZZZNS0_9templates4cuda21random_from_to_kernelIPNS_17CUDAGeneratorImplEEEvRNS_18TensorIteratorBaseEmlT_ENKUlvE_clEvENKUlvE5_clEvEUlP24curandStatePhilox4_32_10E0_ZNS1_27distribution_nullary_kernelIfj5uint4S7_SF_ZZZS5_IS7_EvS9_mlSA_ENKSB_clEvENKSC_clEvEUljE_EEvS9_T2_RKT3_T4_EUlijE0_EEvlNS_15PhiloxCudaStateET1_SJ_:
	.zero		1000


//--------------------- .nv.constant0._ZN2at6native60_GLOBAL__N__fdc43544_27_DistributionRandomKernel_cu_f88cee4443distribution_elementwise_grid_stride_kernelIjLi4EZZZNS0_9templates4cuda21random_from_to_kernelIPNS_17CUDAGeneratorImplEEEvRNS_18TensorIteratorBaseEmlT_ENKUlvE_clEvENKUlvE5_clEvEUlP24curandStatePhilox4_32_10E0_ZNS1_27distribution_nullary_kernelIfj5uint4S7_SF_ZZZS5_IS7_EvS9_mlSA_ENKSB_clEvENKSC_clEvEUljE_EEvS9_T2_RKT3_T4_EUlijE_EEvlNS_15PhiloxCudaStateET1_SJ_ --------------------------
	.section	.nv.constant0._ZN2at6native60_GLOBAL__N__fdc43544_27_DistributionRandomKernel_cu_f88cee4443distribution_elementwise_grid_stride_kernelIjLi4EZZZNS0_9templates4cuda21random_from_to_kernelIPNS_17CUDAGeneratorImplEEEvRNS_18TensorIteratorBaseEmlT_ENKUlvE_clEvENKUlvE5_clEvEUlP24curandStatePhilox4_32_10E0_ZNS1_27distribution_nullary_kernelIfj5uint4S7_SF_ZZZS5_IS7_EvS9_mlSA_ENKSB_clEvENKSC_clEvEUljE_EEvS9_T2_RKT3_T4_EUlijE_EEvlNS_15PhiloxCudaStateET1_SJ_,"a",@progbits
	.sectionflags	@""
	.align	4
.nv.constant0._ZN2at6native60_GLOBAL__N__fdc43544_27_DistributionRandomKernel_cu_f88cee4443distribution_elementwise_grid_stride_kernelIjLi4EZZZNS0_9templates4cuda21random_from_to_kernelIPNS_17CUDAGeneratorImplEEEvRNS_18TensorIteratorBaseEmlT_ENKUlvE_clEvENKUlvE5_clEvEUlP24curandStatePhilox4_32_10E0_ZNS1_27distribution_nullary_kernelIfj5uint4S7_SF_ZZZS5_IS7_EvS9_mlSA_ENKSB_clEvENKSC_clEvEUljE_EEvS9_T2_RKT3_T4_EUlijE_EEvlNS_15PhiloxCudaStateET1_SJ_:
	.zero		600


//--------------------- .nv.constant0._ZN2at6native60_GLOBAL__N__fdc43544_27_DistributionRandomKernel_cu_f88cee4443distribution_elementwise_grid_stride_kernelImLi2EZZZNS0_9templates4cuda21random_from_to_kernelIPNS_17CUDAGeneratorImplEEEvRNS_18TensorIteratorBaseEmlT_ENKUlvE_clEvENKUlvE5_clEvEUlP24curandStatePhilox4_32_10E_ZNS1_27distribution_nullary_kernelIfm10ulonglong2S7_SF_ZZZS5_IS7_EvS9_mlSA_ENKSB_clEvENKSC_clEvEUlmE_EEvS9_T2_RKT3_T4_EUlimE0_EEvlNS_15PhiloxCudaStateET1_SJ_ --------------------------
	.section	.nv.constant0._ZN2at6native60_GLOBAL__N__fdc43544_27_DistributionRandomKernel_cu_f88cee4443distribution_elementwise_grid_stride_kernelImLi2EZZZNS0_9templates4cuda21random_from_to_kernelIPNS_17CUDAGeneratorImplEEEvRNS_18TensorIteratorBaseEmlT_ENKUlvE_clEvENKUlvE5_clEvEUlP24curandStatePhilox4_32_10E_ZNS1_27distribution_nullary_kernelIfm10ulonglong2S7_SF_ZZZS5_IS7_EvS9_mlSA_ENKSB_clEvENKSC_clEvEUlmE_EEvS9_T2_RKT3_T4_EUlimE0_EEvlNS_15PhiloxCudaStateET1_SJ_,"a",@progbits
	.sectionflags	@""
	.align	4
.nv.constant0._ZN2at6native60_GLOBAL__N__fdc43544_27_DistributionRandomKernel_cu_f88cee4443distribution_elementwise_grid_stride_kernelImLi2EZZZNS0_9templates4cuda21random_from_to_kernelIPNS_17CUDAGeneratorImplEEEvRNS_18TensorIteratorBaseEmlT_ENKUlvE_clEvENKUlvE5_clEvEUlP24curandStatePhilox4_32_10E_ZNS1_27distribution_nullary_kernelIfm10ulonglong2S7_SF_ZZZS5_IS7_EvS9_mlSA_ENKSB_clEvENKSC_clEvEUlmE_EEvS9_T2_RKT3_T4_EUlimE0_EEvlNS_15PhiloxCudaStateET1_SJ_:
	.zero		1000


//--------------------- .nv.constant0._ZN2at6native60_GLOBAL__N__fdc43544_27_DistributionRandomKernel_cu_f88cee4443distribution_elementwise_grid_stride_kernelImLi2EZZZNS0_9templates4cuda21random_from_to_kernelIPNS_17CUDAGeneratorImplEEEvRNS_18TensorIteratorBaseEmlT_ENKUlvE_clEvENKUlvE5_clEvEUlP24curandStatePhilox4_32_10E_ZNS1_27distribution_nullary_kernelIfm10ulonglong2S7_SF_ZZZS5_IS7_EvS9_mlSA_ENKSB_clEvENKSC_clEvEUlmE_EEvS9_T2_RKT3_T4_EUlimE_EEvlNS_15PhiloxCudaStateET1_SJ_ --------------------------
	.section	.nv.constant0._ZN2at6native60_GLOBAL__N__fdc43544_27_DistributionRandomKernel_cu_f88cee4443distribution_elementwise_grid_stride_kernelImLi2EZZZNS0_9templates4cuda21random_from_to_kernelIPNS_17CUDAGeneratorImplEEEvRNS_18TensorIteratorBaseEmlT_ENKUlvE_clEvENKUlvE5_clEvEUlP24curandStatePhilox4_32_10E_ZNS1_27distribution_nullary_kernelIfm10ulonglong2S7_SF_ZZZS5_IS7_EvS9_mlSA_ENKSB_clEvENKSC_clEvEUlmE_EEvS9_T2_RKT3_T4_EUlimE_EEvlNS_15PhiloxCudaStateET1_SJ_,"a",@progbits
	.sectionflags	@""
	.align	4
.nv.constant0._ZN2at6native60_GLOBAL__N__fdc43544_27_DistributionRandomKernel_cu_f88cee4443distribution_elementwise_grid_stride_kernelImLi2EZZZNS0_9templates4cuda21random_from_to_kernelIPNS_17CUDAGeneratorImplEEEvRNS_18TensorIteratorBaseEmlT_ENKUlvE_clEvENKUlvE5_clEvEUlP24curandStatePhilox4_32_10E_ZNS1_27distribution_nullary_kernelIfm10ulonglong2S7_SF_ZZZS5_IS7_EvS9_mlSA_ENKSB_clEvENKSC_clEvEUlmE_EEvS9_T2_RKT3_T4_EUlimE_EEvlNS_15PhiloxCudaStateET1_SJ_:
	.zero		600


//--------------------- .nv.constant0._ZN2at6native60_GLOBAL__N__fdc43544_27_DistributionRandomKernel_cu_f88cee4443distribution_elementwise_grid_stride_kernelIjLi4EZZZNS0_9templates4cuda21random_from_to_kernelIPNS_17CUDAGeneratorImplEEEvRNS_18TensorIteratorBaseEmlT_ENKUlvE_clEvENKUlvE4_clEvEUlP24curandStatePhilox4_32_10E0_ZNS1_27distribution_nullary_kernelIdj5uint4S7_SF_ZZZS5_IS7_EvS9_mlSA_ENKSB_clEvENKSC_clEvEUljE_EEvS9_T2_RKT3_T4_EUlijE0_EEvlNS_15PhiloxCudaStateET1_SJ_ --------------------------
	.section	.nv.constant0._ZN2at6native60_GLOBAL__N__fdc43544_27_DistributionRandomKernel_cu_f88cee4443distribution_elementwise_grid_stride_kernelIjLi4EZZZNS0_9templates4cuda21random_from_to_kernelIPNS_17CUDAGeneratorImplEEEvRNS_18TensorIteratorBaseEmlT_ENKUlvE_clEvENKUlvE4_clEvEUlP24curandStatePhilox4_32_10E0_ZNS1_27distribution_nullary_kernelIdj5uint4S7_SF_ZZZS5_IS7_EvS9_mlSA_ENKSB_clEvENKSC_clEvEUljE_EEvS9_T2_RKT3_T4_EUlijE0_EEvlNS_15PhiloxCudaStateET1_SJ_,"a",@progbits
	.sectionflags	@""
	.align	4
.nv.constant0._ZN2at6native60_GLOBAL__N__fdc43544_27_DistributionRandomKernel_cu_f88cee4443distribution_elementwise_grid_stride_kernelIjLi4EZZZNS0_9templates4cuda21random_from_to_kernelIPNS_17CUDAGeneratorImplEEEvRNS_18TensorIteratorBaseEmlT_ENKUlvE_clEvENKUlvE4_clEvEUlP24curandStatePhilox4_32_10E0_ZNS1_27distribution_nullary_kernelIdj5uint4S7_SF_ZZZS5_IS7_EvS9_mlSA_ENKSB_clEvENKSC_clEvEUljE_EEvS9_T2_RKT3_T4_EUlijE0_EEvlNS_15PhiloxCudaStateET1_SJ_:
	.zero		1000


//--------------------- .nv.constant0._ZN2at6native60_GLOBAL__N__fdc43544_27_DistributionRandomKernel_cu_f88cee4443distribution_elementwise_grid_stride_kernelIjLi4EZZZNS0_9templates4cuda21random_from_to_kernelIPNS_17CUDAGeneratorImplEEEvRNS_18TensorIteratorBaseEmlT_ENKUlvE_clEvENKUlvE4_clEvEUlP24curandStatePhilox4_32_10E0_ZNS1_27distribution_nullary_kernelIdj5uint4S7_SF_ZZZS5_IS7_EvS9_mlSA_ENKSB_clEvENKSC_clEvEUljE_EEvS9_T2_RKT3_T4_EUlijE_EEvlNS_15PhiloxCudaStateET1_SJ_ --------------------------
	.section	.nv.constant0._ZN2at6native60_GLOBAL__N__fdc43544_27_DistributionRandomKernel_cu_f88cee4443distribution_elementwise_grid_stride_kernelIjLi4EZZZNS0_9templates4cuda21random_from_to_kernelIPNS_17CUDAGeneratorImplEEEvRNS_18TensorIteratorBaseEmlT_ENKUlvE_clEvENKUlvE4_clEvEUlP24curandStatePhilox4_32_10E0_ZNS1_27distribution_nullary_kernelIdj5uint4S7_SF_ZZZS5_IS7_EvS9_mlSA_ENKSB_clEvENKSC_clEvEUljE_EEvS9_T2_RKT3_T4_EUlijE_EEvlNS_15PhiloxCudaStateET1_SJ_,"a",@progbits
	.sectionflags	@""
	.align	4
.nv.constant0._ZN2at6native60_GLOBAL__N__fdc43544_27_DistributionRandomKernel_cu_f88cee4443distribution_elementwise_grid_stride_kernelIjLi4EZZZNS0_9templates4cuda21random_from_to_kernelIPNS_17CUDAGeneratorImplEEEvRNS_18TensorIteratorBaseEmlT_ENKUlvE_clEvENKUlvE4_clEvEUlP24curandStatePhilox4_32_10E0_ZNS1_27distribution_nullary_kernelIdj5uint4S7_SF_ZZZS5_IS7_EvS9_mlSA_ENKSB_clEvENKSC_clEvEUljE_EEvS9_T2_RKT3_T4_EUlijE_EEvlNS_15PhiloxCudaStateET1_SJ_:
	.zero		600


//--------------------- .nv.constant0._ZN2at6native60_GLOBAL__N__fdc43544_27_DistributionRandomKernel_cu_f88cee4443distribution_elementwise_grid_stride_kernelImLi2EZZZNS0_9templates4cuda21random_from_to_kernelIPNS_17CUDAGeneratorImplEEEvRNS_18TensorIteratorBaseEmlT_ENKUlvE_clEvENKUlvE4_clEvEUlP24curandStatePhilox4_32_10E_ZNS1_27distribution_nullary_kernelIdm10ulonglong2S7_SF_ZZZS5_IS7_EvS9_mlSA_ENKSB_clEvENKSC_clEvEUlmE_EEvS9_T2_RKT3_T4_EUlimE0_EEvlNS_15PhiloxCudaStateET1_SJ_ --------------------------
	.section	.nv.constant0._ZN2at6native60_GLOBAL__N__fdc43544_27_DistributionRandomKernel_cu_f88cee4443distribution_elementwise_grid_stride_kernelImLi2EZZZNS0_9templates4cuda21random_from_to_kernelIPNS_17CUDAGeneratorImplEEEvRNS_18TensorIteratorBaseEmlT_ENKUlvE_clEvENKUlvE4_clEvEUlP24curandStatePhilox4_32_10E_ZNS1_27distribution_nullary_kernelIdm10ulonglong2S7_SF_ZZZS5_IS7_EvS9_mlSA_ENKSB_clEvENKSC_clEvEUlmE_EEvS9_T2_RKT3_T4_EUlimE0_EEvlNS_15PhiloxCudaStateET1_SJ_,"a",@progbits
	.sectionflags	@""
	.align	4
.nv.constant0._ZN2at6native60_GLOBAL__N__fdc43544_27_DistributionRandomKernel_cu_f88cee4443distribution_elementwise_grid_stride_kernelImLi2EZZZNS0_9templates4cuda21random_from_to_kernelIPNS_17CUDAGeneratorImplEEEvRNS_18TensorIteratorBaseEmlT_ENKUlvE_clEvENKUlvE4_clEvEUlP24curandStatePhilox4_32_10E_ZNS1_27distribution_nullary_kernelIdm10ulonglong2S7_SF_ZZZS5_IS7_EvS9_mlSA_ENKSB_clEvENKSC_clEvEUlmE_EEvS9_T2_RKT3_T4_EUlimE0_EEvlNS_15PhiloxCudaStateET1_SJ_:
	.zero		1000


//--------------------- .nv.constant0._ZN2at6native60_GLOBAL__N__fdc43544_27_DistributionRandomKernel_cu_f88cee4443distribution_elementwise_grid_stride_kernelImLi2EZZZNS0_9templates4cuda21random_from_to_kernelIPNS_17CUDAGeneratorImplEEEvRNS_18TensorIteratorBaseEmlT_ENKUlvE_clEvENKUlvE4_clEvEUlP24curandStatePhilox4_32_10E_ZNS1_27distribution_nullary_kernelIdm10ulonglong2S7_SF_ZZZS5_IS7_EvS9_mlSA_ENKSB_clEvENKSC_clEvEUlmE_EEvS9_T2_RKT3_T4_EUlimE_EEvlNS_15PhiloxCudaStateET1_SJ_ --------------------------
	.section	.nv.constant0._ZN2at6native60_GLOBAL__N__fdc43544_27_DistributionRandomKernel_cu_f88cee4443distribution_elementwise_grid_stride_kernelImLi2EZZZNS0_9templates4cuda21random_from_to_kernelIPNS_17CUDAGeneratorImplEEEvRNS_18TensorIteratorBaseEmlT_ENKUlvE_clEvENKUlvE4_clEvEUlP24curandStatePhilox4_32_10E_ZNS1_27distribution_nullary_kernelIdm10ulonglong2S7_SF_ZZZS5_IS7_EvS9_mlSA_ENKSB_clEvENKSC_clEvEUlmE_EEvS9_T2_RKT3_T4_EUlimE_EEvlNS_15PhiloxCudaStateET1_SJ_,"a",@progbits
	.sectionflags	@""
	.align	4
.nv.constant0._ZN2at6native60_GLOBAL__N__fdc43544_27_DistributionRandomKernel_cu_f88cee4443distribution_elementwise_grid_stride_kernelImLi2EZZZNS0_9templates4cuda21random_from_to_kernelIPNS_17CUDAGeneratorImplEEEvRNS_18TensorIteratorBaseEmlT_ENKUlvE_clEvENKUlvE4_clEvEUlP24curandStatePhilox4_32_10E_ZNS1_27distribution_nullary_kernelIdm10ulonglong2S7_SF_ZZZS5_IS7_EvS9_mlSA_ENKSB_clEvENKSC_clEvEUlmE_EEvS9_T2_RKT3_T4_EUlimE_EEvlNS_15PhiloxCudaStateET1_SJ_:
	.zero		600


//--------------------- .nv.constant0._ZN2at6native60_GLOBAL__N__fdc43544_27_DistributionRandomKernel_cu_f88cee4443distribution_elementwise_grid_stride_kernelIjLi4EZZZNS0_9templates4cuda21random_from_to_kernelIPNS_17CUDAGeneratorImplEEEvRNS_18TensorIteratorBaseEmlT_ENKUlvE_clEvENKUlvE3_clEvEUlP24curandStatePhilox4_32_10E0_ZNS1_27distribution_nullary_kernelIsj5uint4S7_SF_ZZZS5_IS7_EvS9_mlSA_ENKSB_clEvENKSC_clEvEUljE_EEvS9_T2_RKT3_T4_EUlijE0_EEvlNS_15PhiloxCudaStateET1_SJ_ --------------------------
	.section	.nv.constant0._ZN2at6native60_GLOBAL__N__fdc43544_27_DistributionRandomKernel_cu_f88cee4443distribution_elementwise_grid_stride_kernelIjLi4EZZZNS0_9templates4cuda21random_from_to_kernelIPNS_17CUDAGeneratorImplEEEvRNS_18TensorIteratorBaseEmlT_ENKUlvE_clEvENKUlvE3_clEvEUlP24curandStatePhilox4_32_10E0_ZNS1_27distribution_nullary_kernelIsj5uint4S7_SF_ZZZS5_IS7_EvS9_mlSA_ENKSB_clEvENKSC_clEvEUljE_EEvS9_T2_RKT3_T4_EUlijE0_EEvlNS_15PhiloxCudaStateET1_SJ_,"a",@progbits
	.sectionflags	@""
	.align	4
.nv.constant0._ZN2at6native60_GLOBAL__N__fdc43544_27_DistributionRandomKernel_cu_f88cee4443distribution_elementwise_grid_stride_kernelIjLi4EZZZNS0_9templates4cuda21random_from_to_kernelIPNS_17CUDAGeneratorImplEEEvRNS_18TensorIteratorBaseEmlT_ENKUlvE_clEvENKUlvE3_clEvEUlP24curandStatePhilox4_32_10E0_ZNS1_27distribution_nullary_kernelIsj5uint4S7_SF_ZZZS5_IS7_EvS9_mlSA_ENKSB_clEvENKSC_clEvEUljE_EEvS9_T2_RKT3_T4_EUlijE0_EEvlNS_15PhiloxCudaStateET1_SJ_:
	.zero		1000


//--------------------- .nv.constant0._ZN2at6native60_GLOBAL__N__fdc43544_27_DistributionRandomKernel_cu_f88cee4443distribution_elementwise_grid_stride_kernelIjLi4EZZZNS0_9templates4cuda21random_from_to_kernelIPNS_17CUDAGeneratorImplEEEvRNS_18TensorIteratorBaseEmlT_ENKUlvE_clEvENKUlvE3_clEvEUlP24curandStatePhilox4_32_10E0_ZNS1_27distribution_nullary_kernelIsj5uint4S7_SF_ZZZS5_IS7_EvS9_mlSA_ENKSB_clEvENKSC_clEvEUljE_EEvS9_T2_RKT3_T4_EUlijE_EEvlNS_15PhiloxCudaStateET1_SJ_ --------------------------
	.section	.nv.constant0._ZN2at6native60_GLOBAL__N__fdc43544_27_DistributionRandomKernel_cu_f88cee4443distribution_elementwise_grid_stride_kernelIjLi4EZZZNS0_9templates4cuda21random_from_to_kernelIPNS_17CUDAGeneratorImplEEEvRNS_18TensorIteratorBaseEmlT_ENKUlvE_clEvENKUlvE3_clEvEUlP24curandStatePhilox4_32_10E0_ZNS1_27distribution_nullary_kernelIsj5uint4S7_SF_ZZZS5_IS7_EvS9_mlSA_ENKSB_clEvENKSC_clEvEUljE_EEvS9_T2_RKT3_T4_EUlijE_EEvlNS_15PhiloxCudaStateET1_SJ_,"a",@progbits
	.sectionflags	@""
	.align	4
.nv.constant0._ZN2at6native60_GLOBAL__N__fdc43544_27_DistributionRandomKernel_cu_f88cee4443distribution_elementwise_grid_stride_kernelIjLi4EZZZNS0_9templates4cuda21random_from_to_kernelIPNS_17CUDAGeneratorImplEEEvRNS_18TensorIteratorBaseEmlT_ENKUlvE_clEvENKUlvE3_clEvEUlP24curandStatePhilox4_32_10E0_ZNS1_27distribution_nullary_kernelIsj5uint4S7_SF_ZZZS5_IS7_EvS9_mlSA_ENKSB_clEvENKSC_clEvEUljE_EEvS9_T2_RKT3_T4_EUlijE_EEvlNS_15PhiloxCudaStateET1_SJ_:
	.zero		600


//--------------------- .nv.constant0._ZN2at6native60_GLOBAL__N__fdc43544_27_DistributionRandomKernel_cu_f88cee4443distribution_elementwise_grid_stride_kernelImLi2EZZZNS0_9templates4cuda21random_from_to_kernelIPNS_17CUDAGeneratorImplEEEvRNS_18TensorIteratorBaseEmlT_ENKUlvE_clEvENKUlvE3_clEvEUlP24curandStatePhilox4_32_10E_ZNS1_27distribution_nullary_kernelIsm10ulonglong2S7_SF_ZZZS5_IS7_EvS9_mlSA_ENKSB_clEvENKSC_clEvEUlmE_EEvS9_T2_RKT3_T4_EUlimE0_EEvlNS_15PhiloxCudaStateET1_SJ_ --------------------------
	.section	.nv.constant0._ZN2at6native60_GLOBAL__N__fdc43544_27_DistributionRandomKernel_cu_f88cee4443distribution_elementwise_grid_stride_kernelImLi2EZZZNS0_9templates4cuda21random_from_to_kernelIPNS_17CUDAGeneratorImplEEEvRNS_18TensorIteratorBaseEmlT_ENKUlvE_clEvENKUlvE3_clEvEUlP24curandStatePhilox4_32_10E_ZNS1_27distribution_nullary_kernelIsm10ulonglong2S7_SF_ZZZS5_IS7_EvS9_mlSA_ENKSB_clEvENKSC_clEvEUlmE_EEvS9_T2_RKT3_T4_EUlimE0_EEvlNS_15PhiloxCudaStateET1_SJ_,"a",@progbits
	.sectionflags	@""
	.align	4
.nv.constant0._ZN2at6native60_GLOBAL__N__fdc43544_27_DistributionRandomKernel_cu_f88cee4443distribution_elementwise_grid_stride_kernelImLi2EZZZNS0_9templates4cuda21random_from_to_kernelIPNS_17CUDAGeneratorImplEEEvRNS_18TensorIteratorBaseEmlT_ENKUlvE_clEvENKUlvE3_clEvEUlP24curandStatePhilox4_32_10E_ZNS1_27distribution_nullary_kernelIsm10ulonglong2S7_SF_ZZZS5_IS7_EvS9_mlSA_ENKSB_clEvENKSC_clEvEUlmE_EEvS9_T2_RKT3_T4_EUlimE0_EEvlNS_15PhiloxCudaStateET1_SJ_:
	.zero		1000


//--------------------- .nv.constant0._ZN2at6native60_GLOBAL__N__fdc43544_27_DistributionRandomKernel_cu_f88cee4443distribution_elementwise_grid_stride_kernelImLi2EZZZNS0_9templates4cuda21random_from_to_kernelIPNS_17CUDAGeneratorImplEEEvRNS_18TensorIteratorBaseEmlT_ENKUlvE_clEvENKUlvE3_clEvEUlP24curandStatePhilox4_32_10E_ZNS1_27distribution_nullary_kernelIsm10ulonglong2S7_SF_ZZZS5_IS7_EvS9_mlSA_ENKSB_clEvENKSC_clEvEUlmE_EEvS9_T2_RKT3_T4_EUlimE_EEvlNS_15PhiloxCudaStateET1_SJ_ --------------------------
	.section	.nv.constant0._ZN2at6native60_GLOBAL__N__fdc43544_27_DistributionRandomKernel_cu_f88cee4443distribution_elementwise_grid_stride_kernelImLi2EZZZNS0_9templates4cuda21random_from_to_kernelIPNS_17CUDAGeneratorImplEEEvRNS_18TensorIteratorBaseEmlT_ENKUlvE_clEvENKUlvE3_clEvEUlP24curandStatePhilox4_32_10E_ZNS1_27distribution_nullary_kernelIsm10ulonglong2S7_SF_ZZZS5_IS7_EvS9_mlSA_ENKSB_clEvENKSC_clEvEUlmE_EEvS9_T2_RKT3_T4_EUlimE_EEvlNS_15PhiloxCudaStateET1_SJ_,"a",@progbits
	.sectionflags	@""
	.align	4
.nv.constant0._ZN2at6native60_GLOBAL__N__fdc43544_27_DistributionRandomKernel_cu_f88cee4443distribution_elementwise_grid_stride_kernelImLi2EZZZNS0_9templates4cuda21random_from_to_kernelIPNS_17CUDAGeneratorImplEEEvRNS_18TensorIteratorBaseEmlT_ENKUlvE_clEvENKUlvE3_clEvEUlP24curandStatePhilox4_32_10E_ZNS1_27distribution_nullary_kernelIsm10ulonglong2S7_SF_ZZZS5_IS7_EvS9_mlSA_ENKSB_clEvENKSC_clEvEUlmE_EEvS9_T2_RKT3_T4_EUlimE_EEvlNS_15PhiloxCudaStateET1_SJ_:
	.zero		600


//--------------------- .nv.constant0._ZN2at6native60_GLOBAL__N__fdc43544_27_DistributionRandomKernel_cu_f88cee4443distribution_elementwise_grid_stride_kernelIjLi4EZZZNS0_9templates4cuda21random_from_to_kernelIPNS_17CUDAGeneratorImplEEEvRNS_18TensorIteratorBaseEmlT_ENKUlvE_clEvENKUlvE2_clEvEUlP24curandStatePhilox4_32_10E0_ZNS1_27distribution_nullary_kernelIlj5uint4S7_SF_ZZZS5_IS7_EvS9_mlSA_ENKSB_clEvENKSC_clEvEUljE_EEvS9_T2_RKT3_T4_EUlijE0_EEvlNS_15PhiloxCudaStateET1_SJ_ --------------------------
	.section	.nv.constant0._ZN2at6native60_GLOBAL__N__fdc43544_27_DistributionRandomKernel_cu_f88cee4443distribution_elementwise_grid_stride_kernelIjLi4EZZZNS0_9templates4cuda21random_from_to_kernelIPNS_17CUDAGeneratorImplEEEvRNS_18TensorIteratorBaseEmlT_ENKUlvE_clEvENKUlvE2_clEvEUlP24curandStatePhilox4_32_10E0_ZNS1_27distribution_nullary_kernelIlj5uint4S7_SF_ZZZS5_IS7_EvS9_mlSA_ENKSB_clEvENKSC_clEvEUljE_EEvS9_T2_RKT3_T4_EUlijE0_EEvlNS_15PhiloxCudaStateET1_SJ_,"a",@progbits
	.sectionflags	@""
	.align	4
.nv.constant0._ZN2at6native60_GLOBAL__N__fdc43544_27_DistributionRandomKernel_cu_f88cee4443distribution_elementwise_grid_stride_kernelIjLi4EZZZNS0_9templates4cuda21random_from_to_kernelIPNS_17CUDAGeneratorImplEEEvRNS_18TensorIteratorBaseEmlT_ENKUlvE_clEvENKUlvE2_clEvEUlP24curandStatePhilox4_32_10E0_ZNS1_27distribution_nullary_kernelIlj5uint4S7_SF_ZZZS5_IS7_EvS9_mlSA_ENKSB_clEvENKSC_clEvEUljE_EEvS9_T2_RKT3_T4_EUlijE0_EEvlNS_15PhiloxCudaStateET1_SJ_:
	.zero		1000


//--------------------- .nv.constant0._ZN2at6native60_GLOBAL__N__fdc43544_27_DistributionRandomKernel_cu_f88cee4443distribution_elementwise_grid_stride_kernelIjLi4EZZZNS0_9templates4cuda21random_from_to_kernelIPNS_17CUDAGeneratorImplEEEvRNS_18TensorIteratorBaseEmlT_ENKUlvE_clEvENKUlvE2_clEvEUlP24curandStatePhilox4_32_10E0_ZNS1_27distribution_nullary_kernelIlj5uint4S7_SF_ZZZS5_IS7_EvS9_mlSA_ENKSB_clEvENKSC_clEvEUljE_EEvS9_T2_RKT3_T4_EUlijE_EEvlNS_15PhiloxCudaStateET1_SJ_ --------------------------
	.section	.nv.constant0._ZN2at6native60_GLOBAL__N__fdc43544_27_DistributionRandomKernel_cu_f88cee4443distribution_elementwise_grid_stride_kernelIjLi4EZZZNS0_9templates4cuda21random_from_to_kernelIPNS_17CUDAGeneratorImplEEEvRNS_18TensorIteratorBaseEmlT_ENKUlvE_clEvENKUlvE2_clEvEUlP24curandStatePhilox4_32_10E0_ZNS1_27distribution_nullary_kernelIlj5uint4S7_SF_ZZZS5_IS7_EvS9_mlSA_ENKSB_clEvENKSC_clEvEUljE_EEvS9_T2_RKT3_T4_EUlijE_EEvlNS_15PhiloxCudaStateET1_SJ_,"a",@progbits
	.sectionflags	@""
	.align	4
.nv.constant0._ZN2at6native60_GLOBAL__N__fdc43544_27_DistributionRandomKernel_cu_f88cee4443distribution_elementwise_grid_stride_kernelIjLi4EZZZNS0_9templates4cuda21random_from_to_kernelIPNS_17CUDAGeneratorImplEEEvRNS_18TensorIteratorBaseEmlT_ENKUlvE_clEvENKUlvE2_clEvEUlP24curandStatePhilox4_32_10E0_ZNS1_27distribution_nullary_kernelIlj5uint4S7_SF_ZZZS5_IS7_EvS9_mlSA_ENKSB_clEvENKSC_clEvEUljE_EEvS9_T2_RKT3_T4_EUlijE_EEvlNS_15PhiloxCudaStateET1_SJ_:
	.zero		600


//--------------------- .nv.constant0._ZN2at6native60_GLOBAL__N__fdc43544_27_DistributionRandomKernel_cu_f88cee4443distribution_elementwise_grid_stride_kernelImLi2EZZZNS0_9templates4cuda21random_from_to_kernelIPNS_17CUDAGeneratorImplEEEvRNS_18TensorIteratorBaseEmlT_ENKUlvE_clEvENKUlvE2_clEvEUlP24curandStatePhilox4_32_10E_ZNS1_27distribution_nullary_kernelIlm10ulonglong2S7_SF_ZZZS5_IS7_EvS9_mlSA_ENKSB_clEvENKSC_clEvEUlmE_EEvS9_T2_RKT3_T4_EUlimE0_EEvlNS_15PhiloxCudaStateET1_SJ_ --------------------------
	.section	.nv.constant0._ZN2at6native60_GLOBAL__N__fdc43544_27_DistributionRandomKernel_cu_f88cee4443distribution_elementwise_grid_stride_kernelImLi2EZZZNS0_9templates4cuda21random_from_to_kernelIPNS_17CUDAGeneratorImplEEEvRNS_18TensorIteratorBaseEmlT_ENKUlvE_clEvENKUlvE2_clEvEUlP24curandStatePhilox4_32_10E_ZNS1_27distribution_nullary_kernelIlm10ulonglong2S7_SF_ZZZS5_IS7_EvS9_mlSA_ENKSB_clEvENKSC_clEvEUlmE_EEvS9_T2_RKT3_T4_EUlimE0_EEvlNS_15PhiloxCudaStateET1_SJ_,"a",@progbits
	.sectionflags	@""
	.align	4
.nv.constant0._ZN2at6native60_GLOBAL__N__fdc43544_27_DistributionRandomKernel_cu_f88cee4443distribution_elementwise_grid_stride_kernelImLi2EZZZNS0_9templates4cuda21random_from_to_kernelIPNS_17CUDAGeneratorImplEEEvRNS_18TensorIteratorBaseEmlT_ENKUlvE_clEvENKUlvE2_clEvEUlP24curandStatePhilox4_32_10E_ZNS1_27distribution_nullary_kernelIlm10ulonglong2S7_SF_ZZZS5_IS7_EvS9_mlSA_ENKSB_clEvENKSC_clEvEUlmE_EEvS9_T2_RKT3_T4_EUlimE0_EEvlNS_15PhiloxCudaStateET1_SJ_:
	.zero		1000


//--------------------- .nv.constant0._ZN2at6native60_GLOBAL__N__fdc43544_27_DistributionRandomKernel_cu_f88cee4443distribution_elementwise_grid_stride_kernelImLi2EZZZNS0_9templates4cuda21random_from_to_kernelIPNS_17CUDAGeneratorImplEEEvRNS_18TensorIteratorBaseEmlT_ENKUlvE_clEvENKUlvE2_clEvEUlP24curandStatePhilox4_32_10E_ZNS1_27distribution_nullary_kernelIlm10ulonglong2S7_SF_ZZZS5_IS7_EvS9_mlSA_ENKSB_clEvENKSC_clEvEUlmE_EEvS9_T2_RKT3_T4_EUlimE_EEvlNS_15PhiloxCudaStateET1_SJ_ --------------------------
	.section	.nv.constant0._ZN2at6native60_GLOBAL__N__fdc43544_27_DistributionRandomKernel_cu_f88cee4443distribution_elementwise_grid_stride_kernelImLi2EZZZNS0_9templates4cuda21random_from_to_kernelIPNS_17CUDAGeneratorImplEEEvRNS_18TensorIteratorBaseEmlT_ENKUlvE_clEvENKUlvE2_clEvEUlP24curandStatePhilox4_32_10E_ZNS1_27distribution_nullary_kernelIlm10ulonglong2S7_SF_ZZZS5_IS7_EvS9_mlSA_ENKSB_clEvENKSC_clEvEUlmE_EEvS9_T2_RKT3_T4_EUlimE_EEvlNS_15PhiloxCudaStateET1_SJ_,"a",@progbits
	.sectionflags	@""
	.align	4
.nv.constant0._ZN2at6native60_GLOBAL__N__fdc43544_27_DistributionRandomKernel_cu_f88cee4443distribution_elementwise_grid_stride_kernelImLi2EZZZNS0_9templates4cuda21random_from_to_kernelIPNS_17CUDAGeneratorImplEEEvRNS_18TensorIteratorBaseEmlT_ENKUlvE_clEvENKUlvE2_clEvEUlP24curandStatePhilox4_32_10E_ZNS1_27distribution_nullary_kernelIlm10ulonglong2S7_SF_ZZZS5_IS7_EvS9_mlSA_ENKSB_clEvENKSC_clEvEUlmE_EEvS9_T2_RKT3_T4_EUlimE_EEvlNS_15PhiloxCudaStateET1_SJ_:
	.zero		600


//--------------------- .nv.constant0._ZN2at6native60_GLOBAL__N__fdc43544_27_DistributionRandomKernel_cu_f88cee4443distribution_elementwise_grid_stride_kernelIjLi4EZZZNS0_9templates4cuda21random_from_to_kernelIPNS_17CUDAGeneratorImplEEEvRNS_18TensorIteratorBaseEmlT_ENKUlvE_clEvENKUlvE1_clEvEUlP24curandStatePhilox4_32_10E0_ZNS1_27distribution_nullary_kernelIij5uint4S7_SF_ZZZS5_IS7_EvS9_mlSA_ENKSB_clEvENKSC_clEvEUljE_EEvS9_T2_RKT3_T4_EUlijE0_EEvlNS_15PhiloxCudaStateET1_SJ_ --------------------------
	.section	.nv.constant0._ZN2at6native60_GLOBAL__N__fdc43544_27_DistributionRandomKernel_cu_f88cee4443distribution_elementwise_grid_stride_kernelIjLi4EZZZNS0_9templates4cuda21random_from_to_kernelIPNS_17CUDAGeneratorImplEEEvRNS_18TensorIteratorBaseEmlT_ENKUlvE_clEvENKUlvE1_clEvEUlP24curandStatePhilox4_32_10E0_ZNS1_27distribution_nullary_kernelIij5uint4S7_SF_ZZZS5_IS7_EvS9_mlSA_ENKSB_clEvENKSC_clEvEUljE_EEvS9_T2_RKT3_T4_EUlijE0_EEvlNS_15PhiloxCudaStateET1_SJ_,"a",@progbits
	.sectionflags	@""
	.align	4
.nv.constant0._ZN2at6native60_GLOBAL__N__fdc43544_27_DistributionRandomKernel_cu_f88cee4443distribution_elementwise_grid_stride_kernelIjLi4EZZZNS0_9templates4cuda21random_from_to_kernelIPNS_17CUDAGeneratorImplEEEvRNS_18TensorIteratorBaseEmlT_ENKUlvE_clEvENKUlvE1_clEvEUlP24curandStatePhilox4_32_10E0_ZNS1_27distribution_nullary_kernelIij5uint4S7_SF_ZZZS5_IS7_EvS9_mlSA_ENKSB_clEvENKSC_clEvEUljE_EEvS9_T2_RKT3_T4_EUlijE0_EEvlNS_15PhiloxCudaStateET1_SJ_:
	.zero		1000


//--------------------- .nv.constant0._ZN2at6native60_GLOBAL__N__fdc43544_27_DistributionRandomKernel_cu_f88cee4443distribution_elementwise_grid_stride_kernelIjLi4EZZZNS0_9templates4cuda21random_from_to_kernelIPNS_17CUDAGeneratorImplEEEvRNS_18TensorIteratorBaseEmlT_ENKUlvE_clEvENKUlvE1_clEvEUlP24curandStatePhilox4_32_10E0_ZNS1_27distribution_nullary_kernelIij5uint4S7_SF_ZZZS5_IS7_EvS9_mlSA_ENKSB_clEvENKSC_clEvEUljE_EEvS9_T2_RKT3_T4_EUlijE_EEvlNS_15PhiloxCudaStateET1_SJ_ --------------------------
	.section	.nv.constant0._ZN2at6native60_GLOBAL__N__fdc43544_27_DistributionRandomKernel_cu_f88cee4443distribution_elementwise_grid_stride_kernelIjLi4EZZZNS0_9templates4cuda21random_from_to_kernelIPNS_17CUDAGeneratorImplEEEvRNS_18TensorIteratorBaseEmlT_ENKUlvE_clEvENKUlvE1_clEvEUlP24curandStatePhilox4_32_10E0_ZNS1_27distribution_nullary_kernelIij5uint4S7_SF_ZZZS5_IS7_EvS9_mlSA_ENKSB_clEvENKSC_clEvEUljE_EEvS9_T2_RKT3_T4_EUlijE_EEvlNS_15PhiloxCudaStateET1_SJ_,"a",@progbits
	.sectionflags	@""
	.align	4
.nv.constant0._ZN2at6native60_GLOBAL__N__fdc43544_27_DistributionRandomKernel_cu_f88cee4443distribution_elementwise_grid_stride_kernelIjLi4EZZZNS0_9templates4cuda21random_from_to_kernelIPNS_17CUDAGeneratorImplEEEvRNS_18TensorIteratorBaseEmlT_ENKUlvE_clEvENKUlvE1_clEvEUlP24curandStatePhilox4_32_10E0_ZNS1_27distribution_nullary_kernelIij5uint4S7_SF_ZZZS5_IS7_EvS9_mlSA_ENKSB_clEvENKSC_clEvEUljE_EEvS9_T2_RKT3_T4_EUlijE_EEvlNS_15PhiloxCudaStateET1_SJ_:
	.zero		600


//--------------------- .nv.constant0._ZN2at6native60_GLOBAL__N__fdc43544_27_DistributionRandomKernel_cu_f88cee4443distribution_elementwise_grid_stride_kernelImLi2EZZZNS0_9templates4cuda21random_from_to_kernelIPNS_17CUDAGeneratorImplEEEvRNS_18TensorIteratorBaseEmlT_ENKUlvE_clEvENKUlvE1_clEvEUlP24curandStatePhilox4_32_10E_ZNS1_27distribution_nullary_kernelIim10ulonglong2S7_SF_ZZZS5_IS7_EvS9_mlSA_ENKSB_clEvENKSC_clEvEUlmE_EEvS9_T2_RKT3_T4_EUlimE0_EEvlNS_15PhiloxCudaStateET1_SJ_ --------------------------
	.section	.nv.constant0._ZN2at6native60_GLOBAL__N__fdc43544_27_DistributionRandomKernel_cu_f88cee4443distribution_elementwise_grid_stride_kernelImLi2EZZZNS0_9templates4cuda21random_from_to_kernelIPNS_17CUDAGeneratorImplEEEvRNS_18TensorIteratorBaseEmlT_ENKUlvE_clEvENKUlvE1_clEvEUlP24curandStatePhilox4_32_10E_ZNS1_27distribution_nullary_kernelIim10ulonglong2S7_SF_ZZZS5_IS7_EvS9_mlSA_ENKSB_clEvENKSC_clEvEUlmE_EEvS9_T2_RKT3_T4_EUlimE0_EEvlNS_15PhiloxCudaStateET1_SJ_,"a",@progbits
	.sectionflags	@""
	.align	4
.nv.constant0._ZN2at6native60_GLOBAL__N__fdc43544_27_DistributionRandomKernel_cu_f88cee4443distribution_elementwise_grid_stride_kernelImLi2EZZZNS0_9templates4cuda21random_from_to_kernelIPNS_17CUDAGeneratorImplEEEvRNS_18TensorIteratorBaseEmlT_ENKUlvE_clEvENKUlvE1_clEvEUlP24curandStatePhilox4_32_10E_ZNS1_27distribution_nullary_kernelIim10ulonglong2S7_SF_ZZZS5_IS7_EvS9_mlSA_ENKSB_clEvENKSC_clEvEUlmE_EEvS9_T2_RKT3_T4_EUlimE0_EEvlNS_15PhiloxCudaStateET1_SJ_:
	.zero		1000


//--------------------- .nv.constant0._ZN2at6native60_GLOBAL__N__fdc43544_27_DistributionRandomKernel_cu_f88cee4443distribution_elementwise_grid_stride_kernelImLi2EZZZNS0_9templates4cuda21random_from_to_kernelIPNS_17CUDAGeneratorImplEEEvRNS_18TensorIteratorBaseEmlT_ENKUlvE_clEvENKUlvE1_clEvEUlP24curandStatePhilox4_32_10E_ZNS1_27distribution_nullary_kernelIim10ulonglong2S7_SF_ZZZS5_IS7_EvS9_mlSA_ENKSB_clEvENKSC_clEvEUlmE_EEvS9_T2_RKT3_T4_EUlimE_EEvlNS_15PhiloxCudaStateET1_SJ_ --------------------------
	.section	.nv.constant0._ZN2at6native60_GLOBAL__N__fdc43544_27_DistributionRandomKernel_cu_f88cee4443distribution_elementwise_grid_stride_kernelImLi2EZZZNS0_9templates4cuda21random_from_to_kernelIPNS_17CUDAGeneratorImplEEEvRNS_18TensorIteratorBaseEmlT_ENKUlvE_clEvENKUlvE1_clEvEUlP24curandStatePhilox4_32_10E_ZNS1_27distribution_nullary_kernelIim10ulonglong2S7_SF_ZZZS5_IS7_EvS9_mlSA_ENKSB_clEvENKSC_clEvEUlmE_EEvS9_T2_RKT3_T4_EUlimE_EEvlNS_15PhiloxCudaStateET1_SJ_,"a",@progbits
	.sectionflags	@""
	.align	4
.nv.constant0._ZN2at6native60_GLOBAL__N__fdc43544_27_DistributionRandomKernel_cu_f88cee4443distribution_elementwise_grid_stride_kernelImLi2EZZZNS0_9templates4cuda21random_from_to_kernelIPNS_17CUDAGeneratorImplEEEvRNS_18TensorIteratorBaseEmlT_ENKUlvE_clEvENKUlvE1_clEvEUlP24curandStatePhilox4_32_10E_ZNS1_27distribution_nullary_kernelIim10ulonglong2S7_SF_ZZZS5_IS7_EvS9_mlSA_ENKSB_clEvENKSC_clEvEUlmE_EEvS9_T2_RKT3_T4_EUlimE_EEvlNS_15PhiloxCudaStateET1_SJ_:
	.zero		600


//--------------------- .nv.constant0._ZN2at6native60_GLOBAL__N__fdc43544_27_DistributionRandomKernel_cu_f88cee4443distribution_elementwise_grid_stride_kernelIjLi4EZZZNS0_9templates4cuda21random_from_to_kernelIPNS_17CUDAGeneratorImplEEEvRNS_18TensorIteratorBaseEmlT_ENKUlvE_clEvENKUlvE0_clEvEUlP24curandStatePhilox4_32_10E0_ZNS1_27distribution_nullary_kernelIaj5uint4S7_SF_ZZZS5_IS7_EvS9_mlSA_ENKSB_clEvENKSC_clEvEUljE_EEvS9_T2_RKT3_T4_EUlijE0_EEvlNS_15PhiloxCudaStateET1_SJ_ --------------------------
	.section	.nv.constant0._ZN2at6native60_GLOBAL__N__fdc43544_27_DistributionRandomKernel_cu_f88cee4443distribution_elementwise_grid_stride_kernelIjLi4EZZZNS0_9templates4cuda21random_from_to_kernelIPNS_17CUDAGeneratorImplEEEvRNS_18TensorIteratorBaseEmlT_ENKUlvE_clEvENKUlvE0_clEvEUlP24curandStatePhilox4_32_10E0_ZNS1_27distribution_nullary_kernelIaj5uint4S7_SF_ZZZS5_IS7_EvS9_mlSA_ENKSB_clEvENKSC_clEvEUljE_EEvS9_T2_RKT3_T4_EUlijE0_EEvlNS_15PhiloxCudaStateET1_SJ_,"a",@progbits
	.sectionflags	@""
	.align	4
.nv.constant0._ZN2at6native60_GLOBAL__N__fdc43544_27_DistributionRandomKernel_cu_f88cee4443distribution_elementwise_grid_stride_kernelIjLi4EZZZNS0_9templates4cuda21random_from_to_kernelIPNS_17CUDAGeneratorImplEEEvRNS_18TensorIteratorBaseEmlT_ENKUlvE_clEvENKUlvE0_clEvEUlP24curandStatePhilox4_32_10E0_ZNS1_27distribution_nullary_kernelIaj5uint4S7_SF_ZZZS5_IS7_EvS9_mlSA_ENKSB_clEvENKSC_clEvEUljE_EEvS9_T2_RKT3_T4_EUlijE0_EEvlNS_15PhiloxCudaStateET1_SJ_:
	.zero		1000


//--------------------- .nv.constant0._ZN2at6native60_GLOBAL__N__fdc43544_27_DistributionRandomKernel_cu_f88cee4443distribution_elementwise_grid_stride_kernelIjLi4EZZZNS0_9templates4cuda21random_from_to_kernelIPNS_17CUDAGeneratorImplEEEvRNS_18TensorIteratorBaseEmlT_ENKUlvE_clEvENKUlvE0_clEvEUlP24curandStatePhilox4_32_10E0_ZNS1_27distribution_nullary_kernelIaj5uint4S7_SF_ZZZS5_IS7_EvS9_mlSA_ENKSB_clEvENKSC_clEvEUljE_EEvS9_T2_RKT3_T4_EUlijE_EEvlNS_15PhiloxCudaStateET1_SJ_ --------------------------
	.section	.nv.constant0._ZN2at6native60_GLOBAL__N__fdc43544_27_DistributionRandomKernel_cu_f88cee4443distribution_elementwise_grid_stride_kernelIjLi4EZZZNS0_9templates4cuda21random_from_to_kernelIPNS_17CUDAGeneratorImplEEEvRNS_18TensorIteratorBaseEmlT_ENKUlvE_clEvENKUlvE0_clEvEUlP24curandStatePhilox4_32_10E0_ZNS1_27distribution_nullary_kernelIaj5uint4S7_SF_ZZZS5_IS7_EvS9_mlSA_ENKSB_clEvENKSC_clEvEUljE_EEvS9_T2_RKT3_T4_EUlijE_EEvlNS_15PhiloxCudaStateET1_SJ_,"a",@progbits
	.sectionflags	@""
	.align	4
.nv.constant0._ZN2at6native60_GLOBAL__N__fdc43544_27_DistributionRandomKernel_cu_f88cee4443distribution_elementwise_grid_stride_kernelIjLi4EZZZNS0_9templates4cuda21random_from_to_kernelIPNS_17CUDAGeneratorImplEEEvRNS_18TensorIteratorBaseEmlT_ENKUlvE_clEvENKUlvE0_clEvEUlP24curandStatePhilox4_32_10E0_ZNS1_27distribution_nullary_kernelIaj5uint4S7_SF_ZZZS5_IS7_EvS9_mlSA_ENKSB_clEvENKSC_clEvEUljE_EEvS9_T2_RKT3_T4_EUlijE_EEvlNS_15PhiloxCudaStateET1_SJ_:
	.zero		600


//--------------------- .nv.constant0._ZN2at6native60_GLOBAL__N__fdc43544_27_DistributionRandomKernel_cu_f88cee4443distribution_elementwise_grid_stride_kernelImLi2EZZZNS0_9templates4cuda21random_from_to_kernelIPNS_17CUDAGeneratorImplEEEvRNS_18TensorIteratorBaseEmlT_ENKUlvE_clEvENKUlvE0_clEvEUlP24curandStatePhilox4_32_10E_ZNS1_27distribution_nullary_kernelIam10ulonglong2S7_SF_ZZZS5_IS7_EvS9_mlSA_ENKSB_clEvENKSC_clEvEUlmE_EEvS9_T2_RKT3_T4_EUlimE0_EEvlNS_15PhiloxCudaStateET1_SJ_ --------------------------
	.section	.nv.constant0._ZN2at6native60_GLOBAL__N__fdc43544_27_DistributionRandomKernel_cu_f88cee4443distribution_elementwise_grid_stride_kernelImLi2EZZZNS0_9templates4cuda21random_from_to_kernelIPNS_17CUDAGeneratorImplEEEvRNS_18TensorIteratorBaseEmlT_ENKUlvE_clEvENKUlvE0_clEvEUlP24curandStatePhilox4_32_10E_ZNS1_27distribution_nullary_kernelIam10ulonglong2S7_SF_ZZZS5_IS7_EvS9_mlSA_ENKSB_clEvENKSC_clEvEUlmE_EEvS9_T2_RKT3_T4_EUlimE0_EEvlNS_15PhiloxCudaStateET1_SJ_,"a",@progbits
	.sectionflags	@""
	.align	4
.nv.constant0._ZN2at6native60_GLOBAL__N__fdc43544_27_DistributionRandomKernel_cu_f88cee4443distribution_elementwise_grid_stride_kernelImLi2EZZZNS0_9templates4cuda21random_from_to_kernelIPNS_17CUDAGeneratorImplEEEvRNS_18TensorIteratorBaseEmlT_ENKUlvE_clEvENKUlvE0_clEvEUlP24curandStatePhilox4_32_10E_ZNS1_27distribution_nullary_kernelIam10ulonglong2S7_SF_ZZZS5_IS7_EvS9_mlSA_ENKSB_clEvENKSC_clEvEUlmE_EEvS9_T2_RKT3_T4_EUlimE0_EEvlNS_15PhiloxCudaStateET1_SJ_:
	.zero		1000


//--------------------- .nv.constant0._ZN2at6native60_GLOBAL__N__fdc43544_27_DistributionRandomKernel_cu_f88cee4443distribution_elementwise_grid_stride_kernelImLi2EZZZNS0_9templates4cuda21random_from_to_kernelIPNS_17CUDAGeneratorImplEEEvRNS_18TensorIteratorBaseEmlT_ENKUlvE_clEvENKUlvE0_clEvEUlP24curandStatePhilox4_32_10E_ZNS1_27distribution_nullary_kernelIam10ulonglong2S7_SF_ZZZS5_IS7_EvS9_mlSA_ENKSB_clEvENKSC_clEvEUlmE_EEvS9_T2_RKT3_T4_EUlimE_EEvlNS_15PhiloxCudaStateET1_SJ_ --------------------------
	.section	.nv.constant0._ZN2at6native60_GLOBAL__N__fdc43544_27_DistributionRandomKernel_cu_f88cee4443distribution_elementwise_grid_stride_kernelImLi2EZZZNS0_9templates4cuda21random_from_to_kernelIPNS_17CUDAGeneratorImplEEEvRNS_18TensorIteratorBaseEmlT_ENKUlvE_clEvENKUlvE0_clEvEUlP24curandStatePhilox4_32_10E_ZNS1_27distribution_nullary_kernelIam10ulonglong2S7_SF_ZZZS5_IS7_EvS9_mlSA_ENKSB_clEvENKSC_clEvEUlmE_EEvS9_T2_RKT3_T4_EUlimE_EEvlNS_15PhiloxCudaStateET1_SJ_,"a",@progbits
	.sectionflags	@""
	.align	4
.nv.constant0._ZN2at6native60_GLOBAL__N__fdc43544_27_DistributionRandomKernel_cu_f88cee4443distribution_elementwise_grid_stride_kernelImLi2EZZZNS0_9templates4cuda21random_from_to_kernelIPNS_17CUDAGeneratorImplEEEvRNS_18TensorIteratorBaseEmlT_ENKUlvE_clEvENKUlvE0_clEvEUlP24curandStatePhilox4_32_10E_ZNS1_27distribution_nullary_kernelIam10ulonglong2S7_SF_ZZZS5_IS7_EvS9_mlSA_ENKSB_clEvENKSC_clEvEUlmE_EEvS9_T2_RKT3_T4_EUlimE_EEvlNS_15PhiloxCudaStateET1_SJ_:
	.zero		600


//--------------------- .nv.constant0._ZN2at6native60_GLOBAL__N__fdc43544_27_DistributionRandomKernel_cu_f88cee4443distribution_elementwise_grid_stride_kernelIjLi4EZZZNS0_9templates4cuda21random_from_to_kernelIPNS_17CUDAGeneratorImplEEEvRNS_18TensorIteratorBaseEmlT_ENKUlvE_clEvENKUlvE_clEvEUlP24curandStatePhilox4_32_10E0_ZNS1_27distribution_nullary_kernelIhj5uint4S7_SF_ZZZS5_IS7_EvS9_mlSA_ENKSB_clEvENKSC_clEvEUljE_EEvS9_T2_RKT3_T4_EUlijE0_EEvlNS_15PhiloxCudaStateET1_SJ_ --------------------------
	.section	.nv.constant0._ZN2at6native60_GLOBAL__N__fdc43544_27_DistributionRandomKernel_cu_f88cee4443distribution_elementwise_grid_stride_kernelIjLi4EZZZNS0_9templates4cuda21random_from_to_kernelIPNS_17CUDAGeneratorImplEEEvRNS_18TensorIteratorBaseEmlT_ENKUlvE_clEvENKUlvE_clEvEUlP24curandStatePhilox4_32_10E0_ZNS1_27distribution_nullary_kernelIhj5uint4S7_SF_ZZZS5_IS7_EvS9_mlSA_ENKSB_clEvENKSC_clEvEUljE_EEvS9_T2_RKT3_T4_EUlijE0_EEvlNS_15PhiloxCudaStateET1_SJ_,"a",@progbits
	.sectionflags	@""
	.align	4
.nv.constant0._ZN2at6native60_GLOBAL__N__fdc43544_27_DistributionRandomKernel_cu_f88cee4443distribution_elementwise_grid_stride_kernelIjLi4EZZZNS0_9templates4cuda21random_from_to_kernelIPNS_17CUDAGeneratorImplEEEvRNS_18TensorIteratorBaseEmlT_ENKUlvE_clEvENKUlvE_clEvEUlP24curandStatePhilox4_32_10E0_ZNS1_27distribution_nullary_kernelIhj5uint4S7_SF_ZZZS5_IS7_EvS9_mlSA_ENKSB_clEvENKSC_clEvEUljE_EEvS9_T2_RKT3_T4_EUlijE0_EEvlNS_15PhiloxCudaStateET1_SJ_:
	.zero		1000


//--------------------- .nv.constant0._ZN2at6native60_GLOBAL__N__fdc43544_27_DistributionRandomKernel_cu_f88cee4443distribution_elementwise_grid_stride_kernelIjLi4EZZZNS0_9templates4cuda21random_from_to_kernelIPNS_17CUDAGeneratorImplEEEvRNS_18TensorIteratorBaseEmlT_ENKUlvE_clEvENKUlvE_clEvEUlP24curandStatePhilox4_32_10E0_ZNS1_27distribution_nullary_kernelIhj5uint4S7_SF_ZZZS5_IS7_EvS9_mlSA_ENKSB_clEvENKSC_clEvEUljE_EEvS9_T2_RKT3_T4_EUlijE_EEvlNS_15PhiloxCudaStateET1_SJ_ --------------------------
	.section	.nv.constant0._ZN2at6native60_GLOBAL__N__fdc43544_27_DistributionRandomKernel_cu_f88cee4443distribution_elementwise_grid_stride_kernelIjLi4EZZZNS0_9templates4cuda21random_from_to_kernelIPNS_17CUDAGeneratorImplEEEvRNS_18TensorIteratorBaseEmlT_ENKUlvE_clEvENKUlvE_clEvEUlP24curandStatePhilox4_32_10E0_ZNS1_27distribution_nullary_kernelIhj5uint4S7_SF_ZZZS5_IS7_EvS9_mlSA_ENKSB_clEvENKSC_clEvEUljE_EEvS9_T2_RKT3_T4_EUlijE_EEvlNS_15PhiloxCudaStateET1_SJ_,"a",@progbits
	.sectionflags	@""
	.align	4
.nv.constant0._ZN2at6native60_GLOBAL__N__fdc43544_27_DistributionRandomKernel_cu_f88cee4443distribution_elementwise_grid_stride_kernelIjLi4EZZZNS0_9templates4cuda21random_from_to_kernelIPNS_17CUDAGeneratorImplEEEvRNS_18TensorIteratorBaseEmlT_ENKUlvE_clEvENKUlvE_clEvEUlP24curandStatePhilox4_32_10E0_ZNS1_27distribution_nullary_kernelIhj5uint4S7_SF_ZZZS5_IS7_EvS9_mlSA_ENKSB_clEvENKSC_clEvEUljE_EEvS9_T2_RKT3_T4_EUlijE_EEvlNS_15PhiloxCudaStateET1_SJ_:
	.zero		600


//--------------------- .nv.constant0._ZN2at6native60_GLOBAL__N__fdc43544_27_DistributionRandomKernel_cu_f88cee4443distribution_elementwise_grid_stride_kernelImLi2EZZZNS0_9templates4cuda21random_from_to_kernelIPNS_17CUDAGeneratorImplEEEvRNS_18TensorIteratorBaseEmlT_ENKUlvE_clEvENKUlvE_clEvEUlP24curandStatePhilox4_32_10E_ZNS1_27distribution_nullary_kernelIhm10ulonglong2S7_SF_ZZZS5_IS7_EvS9_mlSA_ENKSB_clEvENKSC_clEvEUlmE_EEvS9_T2_RKT3_T4_EUlimE0_EEvlNS_15PhiloxCudaStateET1_SJ_ --------------------------
	.section	.nv.constant0._ZN2at6native60_GLOBAL__N__fdc43544_27_DistributionRandomKernel_cu_f88cee4443distribution_elementwise_grid_stride_kernelImLi2EZZZNS0_9templates4cuda21random_from_to_kernelIPNS_17CUDAGeneratorImplEEEvRNS_18TensorIteratorBaseEmlT_ENKUlvE_clEvENKUlvE_clEvEUlP24curandStatePhilox4_32_10E_ZNS1_27distribution_nullary_kernelIhm10ulonglong2S7_SF_ZZZS5_IS7_EvS9_mlSA_ENKSB_clEvENKSC_clEvEUlmE_EEvS9_T2_RKT3_T4_EUlimE0_EEvlNS_15PhiloxCudaStateET1_SJ_,"a",@progbits
	.sectionflags	@""
	.align	4
.nv.constant0._ZN2at6native60_GLOBAL__N__fdc43544_27_DistributionRandomKernel_cu_f88cee4443distribution_elementwise_grid_stride_kernelImLi2EZZZNS0_9templates4cuda21random_from_to_kernelIPNS_17CUDAGeneratorImplEEEvRNS_18TensorIteratorBaseEmlT_ENKUlvE_clEvENKUlvE_clEvEUlP24curandStatePhilox4_32_10E_ZNS1_27distribution_nullary_kernelIhm10ulonglong2S7_SF_ZZZS5_IS7_EvS9_mlSA_ENKSB_clEvENKSC_clEvEUlmE_EEvS9_T2_RKT3_T4_EUlimE0_EEvlNS_15PhiloxCudaStateET1_SJ_:
	.zero		1000


//--------------------- .nv.constant0._ZN2at6native60_GLOBAL__N__fdc43544_27_DistributionRandomKernel_cu_f88cee4443distribution_elementwise_grid_stride_kernelImLi2EZZZNS0_9templates4cuda21random_from_to_kernelIPNS_17CUDAGeneratorImplEEEvRNS_18TensorIteratorBaseEmlT_ENKUlvE_clEvENKUlvE_clEvEUlP24curandStatePhilox4_32_10E_ZNS1_27distribution_nullary_kernelIhm10ulonglong2S7_SF_ZZZS5_IS7_EvS9_mlSA_ENKSB_clEvENKSC_clEvEUlmE_EEvS9_T2_RKT3_T4_EUlimE_EEvlNS_15PhiloxCudaStateET1_SJ_ --------------------------
	.section	.nv.constant0._ZN2at6native60_GLOBAL__N__fdc43544_27_DistributionRandomKernel_cu_f88cee4443distribution_elementwise_grid_stride_kernelImLi2EZZZNS0_9templates4cuda21random_from_to_kernelIPNS_17CUDAGeneratorImplEEEvRNS_18TensorIteratorBaseEmlT_ENKUlvE_clEvENKUlvE_clEvEUlP24curandStatePhilox4_32_10E_ZNS1_27distribution_nullary_kernelIhm10ulonglong2S7_SF_ZZZS5_IS7_EvS9_mlSA_ENKSB_clEvENKSC_clEvEUlmE_EEvS9_T2_RKT3_T4_EUlimE_EEvlNS_15PhiloxCudaStateET1_SJ_,"a",@progbits
	.sectionflags	@""
	.align	4
.nv.constant0._ZN2at6native60_GLOBAL__N__fdc43544_27_DistributionRandomKernel_cu_f88cee4443distribution_elementwise_grid_stride_kernelImLi2EZZZNS0_9templates4cuda21random_from_to_kernelIPNS_17CUDAGeneratorImplEEEvRNS_18TensorIteratorBaseEmlT_ENKUlvE_clEvENKUlvE_clEvEUlP24curandStatePhilox4_32_10E_ZNS1_27distribution_nullary_kernelIhm10ulonglong2S7_SF_ZZZS5_IS7_EvS9_mlSA_ENKSB_clEvENKSC_clEvEUlmE_EEvS9_T2_RKT3_T4_EUlimE_EEvlNS_15PhiloxCudaStateET1_SJ_:
	.zero		600


//--------------------- SYMBOLS --------------------------

	.type		.nv.reservedSmem.offset0,@object
	.size		.nv.reservedSmem.offset0,0x4
